def matmul_kernel(
    a_ptr,
    b_ptr,
    c_ptr,
    M,
    N,
    K,
    stride_am,
    stride_ak,
    stride_bk,
    stride_bn,
    stride_cm,
    stride_cn,
    BLOCK_M: tl.constexpr,
    BLOCK_N: tl.constexpr,
    BLOCK_K: tl.constexpr,
    GROUP_M: tl.constexpr,
):
    pid = tl.program_id(axis=0)
    num_pid_m = tl.cdiv(M, BLOCK_M)
    num_pid_n = tl.cdiv(N, BLOCK_N)
    num_pid_in_group = GROUP_M * num_pid_n
    group_id = pid // num_pid_in_group
    first_pid_m = group_id * GROUP_M
    group_size_m = min(num_pid_m - first_pid_m, GROUP_M)
    pid_m = first_pid_m + ((pid % num_pid_in_group) % group_size_m)
    pid_n = (pid % num_pid_in_group) // group_size_m

    offs_am = (pid_m * BLOCK_M + tl.arange(0, BLOCK_M)) % M
    offs_bn = (pid_n * BLOCK_N + tl.arange(0, BLOCK_N)) % N
    offs_k = tl.arange(0, BLOCK_K)
    a_ptrs = a_ptr + offs_am[:, None] * stride_am + offs_k[None, :] * stride_ak
    b_ptrs = b_ptr + offs_k[:, None] * stride_bk + offs_bn[None, :] * stride_bn

    acc = tl.zeros((BLOCK_M, BLOCK_N), dtype=tl.float32)
    for kk in range(0, tl.cdiv(K, BLOCK_K)):
        a = tl.load(a_ptrs, mask=offs_k[None, :] < K - kk * BLOCK_K, other=0.0)
        b = tl.load(b_ptrs, mask=offs_k[:, None] < K - kk * BLOCK_K, other=0.0)
        acc = tl.dot(a, b, acc)
        a_ptrs += BLOCK_K * stride_ak
        b_ptrs += BLOCK_K * stride_bk

    c = acc.to(c_ptr.dtype.element_ty)
    offs_cm = pid_m * BLOCK_M + tl.arange(0, BLOCK_M)
    offs_cn = pid_n * BLOCK_N + tl.arange(0, BLOCK_N)
    c_ptrs = c_ptr + offs_cm[:, None] * stride_cm + offs_cn[None, :] * stride_cn
    mask = (offs_cm[:, None] < M) & (offs_cn[None, :] < N)
    tl.store(c_ptrs, c, mask=mask)

# config = {"BLOCK_K": 128, "BLOCK_M": 64, "BLOCK_N": 128, "GROUP_M": 8, "arch": "sm_100", "dtype": "fp32", "num_ctas": 1, "num_stages": 3, "num_warps": 4}
# arch = sm_100


// ===== COMPILED SASS (sm_100a) =====

	.target	sm_100a

	.elftype	@"ET_EXEC"


//--------------------- .note.nv.tkinfo           --------------------------
	.section	.note.nv.tkinfo,"",@"SHT_NOTE"
	.sectionflags	@"SHF_NOTE_NV_TKINFO"
	.tkinfo
        /*0018*/ 	.word	0x00000081
        /*0030*/ 	.string	""
        /*0030*/ 	.string	"ptxas-blackwell"
        /*0030*/ 	.string	"Cuda compilation tools, release 12.9, V12.9.86"
        /*0030*/ 	.string	"Build cuda_12.9.r12.9/compiler.36037853_0"
        /*0030*/ 	.string	"-v  -suppress-debug-info  -lineinfo  -arch sm_100a "



//--------------------- .note.nv.cuver            --------------------------
	.section	.note.nv.cuver,"",@"SHT_NOTE"
	.sectionflags	@"SHF_NOTE_NV_CUVER"
        /*0018*/ 	.short	0x0001
        /*001a*/ 	.short	0x0064
        /*001c*/ 	.short	0x0001
        /*001e*/ 	.short	0x0000
        /*0020*/ 	.short	0x0001
        /*0022*/ 	.short	0x0000


//--------------------- .nv.info                  --------------------------
	.section	.nv.info,"",@"SHT_CUDA_INFO"
	.align	4


	//----- nvinfo : EIATTR_REGCOUNT
	.align		4
        /*0000*/ 	.byte	0x04, 0x2f
        /*0002*/ 	.short	(.L_4 - .L_3)
	.align		4
.L_3:
        /*0004*/ 	.word	index@(matmul_kernel)
        /*0008*/ 	.word	0x000000ff


	//----- nvinfo : EIATTR_FRAME_SIZE
	.align		4
.L_4:
        /*000c*/ 	.byte	0x04, 0x11
        /*000e*/ 	.short	(.L_6 - .L_5)
	.align		4
.L_5:
        /*0010*/ 	.word	index@($__internal_2_$__cuda_sm10x_tcgen05_guardrail_trap_unallocated_columns_being_dealloced)
        /*0014*/ 	.word	0x00000778


	//----- nvinfo : EIATTR_FRAME_SIZE
	.align		4
.L_6:
        /*0018*/ 	.byte	0x04, 0x11
        /*001a*/ 	.short	(.L_8 - .L_7)
	.align		4
.L_7:
        /*001c*/ 	.word	index@($__internal_1_$__cuda_sm10x_tcgen05_guardrail_trap_phase_invalid_during_alloc)
        /*0020*/ 	.word	0x00000778


	//----- nvinfo : EIATTR_FRAME_SIZE
	.align		4
.L_8:
        /*0024*/ 	.byte	0x04, 0x11
        /*0026*/ 	.short	(.L_10 - .L_9)
	.align		4
.L_9:
        /*0028*/ 	.word	index@($__internal_0_$__cuda_sm10x_tcgen05_guardrail_trap_col_being_dealloced_not_returned_by_alloc)
        /*002c*/ 	.word	0x00000778


	//----- nvinfo : EIATTR_FRAME_SIZE
	.align		4
.L_10:
        /*0030*/ 	.byte	0x04, 0x11
        /*0032*/ 	.short	(.L_12 - .L_11)
	.align		4
.L_11:
        /*0034*/ 	.word	index@(matmul_kernel)
        /*0038*/ 	.word	0x00000778


	//----- nvinfo : EIATTR_MIN_STACK_SIZE
	.align		4
.L_12:
        /*003c*/ 	.byte	0x04, 0x12
        /*003e*/ 	.short	(.L_14 - .L_13)
	.align		4
.L_13:
        /*0040*/ 	.word	index@(matmul_kernel)
        /*0044*/ 	.word	0x00000778
.L_14:


//--------------------- .nv.info.matmul_kernel    --------------------------
	.section	.nv.info.matmul_kernel,"",@"SHT_CUDA_INFO"
	.sectionflags	@""
	.align	4


	//----- nvinfo : EIATTR_CUDA_API_VERSION
	.align		4
        /*0000*/ 	.byte	0x04, 0x37
        /*0002*/ 	.short	(.L_16 - .L_15)
.L_15:
        /*0004*/ 	.word	0x00000081


	//----- nvinfo : EIATTR_KPARAM_INFO
	.align		4
.L_16:
        /*0008*/ 	.byte	0x04, 0x17
        /*000a*/ 	.short	(.L_18 - .L_17)
.L_17:
        /*000c*/ 	.word	0x00000000
        /*0010*/ 	.short	0x000d
        /*0012*/ 	.short	0x0048
        /*0014*/ 	.byte	0x00, 0xf4, 0x21, 0x00


	//----- nvinfo : EIATTR_KPARAM_INFO
	.align		4
.L_18:
        /*0018*/ 	.byte	0x04, 0x17
        /*001a*/ 	.short	(.L_20 - .L_19)
.L_19:
        /*001c*/ 	.word	0x00000000
        /*0020*/ 	.short	0x000c
        /*0022*/ 	.short	0x0040
        /*0024*/ 	.byte	0x00, 0xf4, 0x21, 0x00


	//----- nvinfo : EIATTR_KPARAM_INFO
	.align		4
.L_20:
        /*0028*/ 	.byte	0x04, 0x17
        /*002a*/ 	.short	(.L_22 - .L_21)
.L_21:
        /*002c*/ 	.word	0x00000000
        /*0030*/ 	.short	0x000b
        /*0032*/ 	.short	0x0038
        /*0034*/ 	.byte	0x00, 0xf0, 0x11, 0x00


	//----- nvinfo : EIATTR_KPARAM_INFO
	.align		4
.L_22:
        /*0038*/ 	.byte	0x04, 0x17
        /*003a*/ 	.short	(.L_24 - .L_23)
.L_23:
        /*003c*/ 	.word	0x00000000
        /*0040*/ 	.short	0x000a
        /*0042*/ 	.short	0x0034
        /*0044*/ 	.byte	0x00, 0xf0, 0x11, 0x00


	//----- nvinfo : EIATTR_KPARAM_INFO
	.align		4
.L_24:
        /*0048*/ 	.byte	0x04, 0x17
        /*004a*/ 	.short	(.L_26 - .L_25)
.L_25:
        /*004c*/ 	.word	0x00000000
        /*0050*/ 	.short	0x0009
        /*0052*/ 	.short	0x0030
        /*0054*/ 	.byte	0x00, 0xf0, 0x11, 0x00


	//----- nvinfo : EIATTR_KPARAM_INFO
	.align		4
.L_26:
        /*0058*/ 	.byte	0x04, 0x17
        /*005a*/ 	.short	(.L_28 - .L_27)
.L_27:
        /*005c*/ 	.word	0x00000000
        /*0060*/ 	.short	0x0008
        /*0062*/ 	.short	0x002c
        /*0064*/ 	.byte	0x00, 0xf0, 0x11, 0x00


	//----- nvinfo : EIATTR_KPARAM_INFO
	.align		4
.L_28:
        /*0068*/ 	.byte	0x04, 0x17
        /*006a*/ 	.short	(.L_30 - .L_29)
.L_29:
        /*006c*/ 	.word	0x00000000
        /*0070*/ 	.short	0x0007
        /*0072*/ 	.short	0x0028
        /*0074*/ 	.byte	0x00, 0xf0, 0x11, 0x00


	//----- nvinfo : EIATTR_KPARAM_INFO
	.align		4
.L_30:
        /*0078*/ 	.byte	0x04, 0x17
        /*007a*/ 	.short	(.L_32 - .L_31)
.L_31:
        /*007c*/ 	.word	0x00000000
        /*0080*/ 	.short	0x0006
        /*0082*/ 	.short	0x0024
        /*0084*/ 	.byte	0x00, 0xf0, 0x11, 0x00


	//----- nvinfo : EIATTR_KPARAM_INFO
	.align		4
.L_32:
        /*0088*/ 	.byte	0x04, 0x17
        /*008a*/ 	.short	(.L_34 - .L_33)
.L_33:
        /*008c*/ 	.word	0x00000000
        /*0090*/ 	.short	0x0005
        /*0092*/ 	.short	0x0020
        /*0094*/ 	.byte	0x00, 0xf0, 0x11, 0x00


	//----- nvinfo : EIATTR_KPARAM_INFO
	.align		4
.L_34:
        /*0098*/ 	.byte	0x04, 0x17
        /*009a*/ 	.short	(.L_36 - .L_35)
.L_35:
        /*009c*/ 	.word	0x00000000
        /*00a0*/ 	.short	0x0004
        /*00a2*/ 	.short	0x001c
        /*00a4*/ 	.byte	0x00, 0xf0, 0x11, 0x00


	//----- nvinfo : EIATTR_KPARAM_INFO
	.align		4
.L_36:
        /*00a8*/ 	.byte	0x04, 0x17
        /*00aa*/ 	.short	(.L_38 - .L_37)
.L_37:
        /*00ac*/ 	.word	0x00000000
        /*00b0*/ 	.short	0x0003
        /*00b2*/ 	.short	0x0018
        /*00b4*/ 	.byte	0x00, 0xf0, 0x11, 0x00


	//----- nvinfo : EIATTR_KPARAM_INFO
	.align		4
.L_38:
        /*00b8*/ 	.byte	0x04, 0x17
        /*00ba*/ 	.short	(.L_40 - .L_39)
.L_39:
        /*00bc*/ 	.word	0x00000000
        /*00c0*/ 	.short	0x0002
        /*00c2*/ 	.short	0x0010
        /*00c4*/ 	.byte	0x00, 0xf4, 0x21, 0x00


	//----- nvinfo : EIATTR_KPARAM_INFO
	.align		4
.L_40:
        /*00c8*/ 	.byte	0x04, 0x17
        /*00ca*/ 	.short	(.L_42 - .L_41)
.L_41:
        /*00cc*/ 	.word	0x00000000
        /*00d0*/ 	.short	0x0001
        /*00d2*/ 	.short	0x0008
        /*00d4*/ 	.byte	0x00, 0xf4, 0x21, 0x00


	//----- nvinfo : EIATTR_KPARAM_INFO
	.align		4
.L_42:
        /*00d8*/ 	.byte	0x04, 0x17
        /*00da*/ 	.short	(.L_44 - .L_43)
.L_43:
        /*00dc*/ 	.word	0x00000000
        /*00e0*/ 	.short	0x0000
        /*00e2*/ 	.short	0x0000
        /*00e4*/ 	.byte	0x00, 0xf4, 0x21, 0x00


	//----- nvinfo : EIATTR_AT_ENTRY_FRAGMENTS
	.align		4
.L_44:
        /*00e8*/ 	.byte	0x04, 0x4f
        /*00ea*/ 	.short	(.L_46 - .L_45)


	//   ....[0]....
.L_45:
        /*00ec*/ 	.word	0x00000004


	//----- nvinfo : EIATTR_RESERVED_SMEM_USED
	.align		4
.L_46:
        /*00f0*/ 	.byte	0x01, 0x41
	.zero		2


	//----- nvinfo : EIATTR_SPARSE_MMA_MASK
	.align		4
        /*00f4*/ 	.byte	0x03, 0x50
        /*00f6*/ 	.short	0x0000


	//----- nvinfo : EIATTR_TCGEN05_1CTA_USED
	.align		4
        /*00f8*/ 	.byte	0x01, 0x51
	.zero		2


	//----- nvinfo : EIATTR_MAXREG_COUNT
	.align		4
        /*00fc*/ 	.byte	0x03, 0x1b
        /*00fe*/ 	.short	0x00ff


	//----- nvinfo : EIATTR_NUM_BARRIERS
	.align		4
        /*0100*/ 	.byte	0x02, 0x4c
        /*0102*/ 	.byte	0x01
	.zero		1


	//----- nvinfo : EIATTR_ANNOTATIONS
	.align		4
        /*0104*/ 	.byte	0x04, 0x55
        /*0106*/ 	.short	(.L_48 - .L_47)


	//   ....[0]....
.L_47:
        /*0108*/ 	.word	0x00000001
        /*010c*/ 	.byte	0xf0, 0x09, 0x00, 0x00, 0x01, 0x00, 0x00, 0x00, 0xd0, 0x0b, 0x00, 0x00, 0x01, 0x00, 0x00, 0x00
        /* <DEDUP_REMOVED lines=670> */
        /*2afc*/ 	.byte	0xa0, 0xea, 0x01, 0x00, 0x01, 0x00, 0x00, 0x00, 0xf0, 0xec, 0x01, 0x00


	//----- nvinfo : EIATTR_INT_WARP_WIDE_INSTR_OFFSETS
	.align		4
.L_48:
        /*2b08*/ 	.byte	0x04, 0x31
        /*2b0a*/ 	.short	(.L_50 - .L_49)


	//   ....[0]....
.L_49:
        /*2b0c*/ 	.word	0x0000a3d0


	//   ....[1]....
        /*2b10*/ 	.word	0x0000a4a0


	//   ....[2]....
        /*2b14*/ 	.word	0x0000a4d0


	//   ....[3]....
        /*2b18*/ 	.word	0x00020e30


	//   ....[4]....
        /*2b1c*/ 	.word	0x00020e80


	//----- nvinfo : EIATTR_COOP_GROUP_MASK_REGIDS
	.align		4
.L_50:
        /*2b20*/ 	.byte	0x04, 0x29
        /*2b22*/ 	.short	(.L_52 - .L_51)


	//   ....[0]....
.L_51:
        /*2b24*/ 	.word	0xffffffff


	//   ....[1]....
        /*2b28*/ 	.word	0xffffffff


	//   ....[2]....
        /*2b2c*/ 	.word	0xffffffff


	//   ....[3]....
        /*2b30*/ 	.word	0xffffffff


	//----- nvinfo : EIATTR_COOP_GROUP_INSTR_OFFSETS
	.align		4
.L_52:
        /*2b34*/ 	.byte	0x04, 0x28
        /*2b36*/ 	.short	(.L_54 - .L_53)


	//   ....[0]....
.L_53:
        /*2b38*/ 	.word	0x00000070


	//   ....[1]....
        /*2b3c*/ 	.word	0x00000330


	//   ....[2]....
        /*2b40*/ 	.word	0x00020cc0


	//   ....[3]....
        /*2b44*/ 	.word	0x00020f30


	//----- nvinfo : EIATTR_VRC_CTA_INIT_COUNT
	.align		4
.L_54:
        /*2b48*/ 	.byte	0x02, 0x4a
        /*2b4a*/ 	.byte	0x80
	.zero		1


	//----- nvinfo : EIATTR_MBARRIER_INSTR_OFFSETS
	.align		4
        /*2b4c*/ 	.byte	0x04, 0x39
        /*2b4e*/ 	.short	(.L_56 - .L_55)


	//   ....[0]....
.L_55:
        /*2b50*/ 	.word	0x0000a580
        /*2b54*/ 	.word	0x000000ff
        /*2b58*/ 	.word	0x00000000
        /*2b5c*/ 	.short	0x0100
        /*2b5e*/ 	.byte	0x08
	.zero		1


	//   ....[1]....
        /*2b60*/ 	.word	0x0000a5b0
        /*2b64*/ 	.word	0x000000ff
        /*2b68*/ 	.word	0x00048008
        /*2b6c*/ 	.short	0x0100
        /*2b6e*/ 	.byte	0x06
	.zero		1


	//   ....[2]....
        /*2b70*/ 	.word	0x00017c40
        /*2b74*/ 	.word	0x000000ff
        /*2b78*/ 	.word	0x00000000
        /*2b7c*/ 	.short	0x010a
        /*2b7e*/ 	.byte	0x0d
	.zero		1


	//   ....[3]....
        /*2b80*/ 	.word	0x0001ebe0
        /*2b84*/ 	.word	0x000000ff
        /*2b88*/ 	.word	0x00000000
        /*2b8c*/ 	.short	0x010a
        /*2b8e*/ 	.byte	0x08
	.zero		1


	//   ....[4]....
        /*2b90*/ 	.word	0x0001ec60
        /*2b94*/ 	.word	0x000000ff
        /*2b98*/ 	.word	0x00048000
        /*2b9c*/ 	.short	0x0108
        /*2b9e*/ 	.byte	0x06
	.zero		1


	//   ....[5]....
        /*2ba0*/ 	.word	0x0001ed40
        /*2ba4*/ 	.word	0x000000ff
        /*2ba8*/ 	.word	0x00048008
        /*2bac*/ 	.short	0x0108
        /*2bae*/ 	.byte	0x06
	.zero		1


	//   ....[6]....
        /*2bb0*/ 	.word	0x00020f50
        /*2bb4*/ 	.word	0x000000ff
        /*2bb8*/ 	.word	0x00000000
        /*2bbc*/ 	.short	0x010a
        /*2bbe*/ 	.byte	0x0d
	.zero		1


	//   ....[7]....
        /*2bc0*/ 	.word	0x00020f80
        /*2bc4*/ 	.word	0x000000ff
        /*2bc8*/ 	.word	0x00000000
        /*2bcc*/ 	.short	0x010a
        /*2bce*/ 	.byte	0x08
	.zero		1


	//----- nvinfo : EIATTR_NUM_MBARRIERS
	.align		4
.L_56:
        /*2bd0*/ 	.byte	0x03, 0x38
        /*2bd2*/ 	.short	0x0002


	//----- nvinfo : EIATTR_EXIT_INSTR_OFFSETS
	.align		4
        /*2bd4*/ 	.byte	0x04, 0x1c
        /*2bd6*/ 	.short	(.L_58 - .L_57)


	//   ....[0]....
.L_57:
        /*2bd8*/ 	.word	0x00020f40


	//----- nvinfo : EIATTR_REQNTID
	.align		4
.L_58:
        /*2bdc*/ 	.byte	0x04, 0x10
        /*2bde*/ 	.short	(.L_60 - .L_59)
.L_59:
        /*2be0*/ 	.word	0x00000080
        /*2be4*/ 	.word	0x00000001
        /*2be8*/ 	.word	0x00000001


	//----- nvinfo : EIATTR_CRS_STACK_SIZE
	.align		4
.L_60:
        /*2bec*/ 	.byte	0x04, 0x1e
        /*2bee*/ 	.short	(.L_62 - .L_61)
.L_61:
        /*2bf0*/ 	.word	0x00000000


	//----- nvinfo : EIATTR_CBANK_PARAM_SIZE
	.align		4
.L_62:
        /*2bf4*/ 	.byte	0x03, 0x19
        /*2bf6*/ 	.short	0x0050


	//----- nvinfo : EIATTR_PARAM_CBANK
	.align		4
        /*2bf8*/ 	.byte	0x04, 0x0a
        /*2bfa*/ 	.short	(.L_64 - .L_63)
	.align		4
.L_63:
        /*2bfc*/ 	.word	index@(.nv.constant0.matmul_kernel)
        /*2c00*/ 	.short	0x0380
        /*2c02*/ 	.short	0x0050


	//----- nvinfo : EIATTR_SW_WAR
	.align		4
.L_64:
        /*2c04*/ 	.byte	0x04, 0x36
        /*2c06*/ 	.short	(.L_66 - .L_65)
.L_65:
        /*2c08*/ 	.word	0x00000008
.L_66:


//--------------------- .nv.compat                --------------------------
	.section	.nv.compat,"",@"SHT_CUDA_COMPAT_INFO"
	.align	4
        /*0000*/ 	.byte	0x02, 0x02, 0x02, 0x00, 0x02, 0x05, 0x05, 0x00, 0x02, 0x03, 0x00, 0x00, 0x02, 0x06, 0x01, 0x00


//--------------------- .nv.callgraph             --------------------------
	.section	.nv.callgraph,"",@"SHT_CUDA_CALLGRAPH"
	.align	4
	.sectionentsize	8
	.align		4
        /*0000*/ 	.word	0x00000000
	.align		4
        /*0004*/ 	.word	0xffffffff
	.align		4
        /*0008*/ 	.word	0x00000000
	.align		4
        /*000c*/ 	.word	0xfffffffe
	.align		4
        /*0010*/ 	.word	0x00000000
	.align		4
        /*0014*/ 	.word	0xfffffffd
	.align		4
        /*0018*/ 	.word	0x00000000
	.align		4
        /*001c*/ 	.word	0xfffffffc


//--------------------- .text.matmul_kernel       --------------------------
	.section	.text.matmul_kernel,"ax",@progbits
	.align	128
        .global         matmul_kernel
        .type           matmul_kernel,@function
        .size           matmul_kernel,(.L_x_20 - matmul_kernel)
        .other          matmul_kernel,@"STO_CUDA_ENTRY STV_DEFAULT"
matmul_kernel:
.text.matmul_kernel:
[----:B------:R-:W1:Y:S01]  /*0000*/  LDC R1, c[0x0][0x37c] ;  /* 0x0000df00ff017b82 */ /* 0x000e620000000800 */
[----:B------:R-:W2:Y:S01]  /*0010*/  S2R R0, SR_TID.X ;  /* 0x0000000000007919 */ /* 0x000ea20000002100 */
[----:B-1----:R-:W-:Y:S01]  /*0020*/  VIADD R1, R1, 0xfffff888 ;  /* 0xfffff88801017836 */ /* 0x002fe20000000000 */
[----:B--2---:R-:W-:-:S13]  /*0030*/  ISETP.GE.U32.AND P0, PT, R0, 0x20, PT ;  /* 0x000000200000780c */ /* 0x004fda0003f06070 */
[----:B------:R-:W-:Y:S02]  /*0040*/  VOTEU.ANY UP0, P0 ;  /* 0x0000000000ff7886 */ /* 0x000fe40000000100 */
[----:B------:R-:W-:Y:S05]  /*0050*/  BRA.U UP0, `(.L_x_0) ;  /* 0x0000000100b87547 */ /* 0x000fea000b800000 */
[----:B------:R-:W1:Y:S01]  /*0060*/  S2UR UR6, SR_CgaCtaId ;  /* 0x00000000000679c3 */ /* 0x000e620000008800 */
[----:B------:R-:W-:Y:S01]  /*0070*/  NOP ;  /* 0x0000000000007918 */ /* 0x000fe20000000000 */
[----:B------:R-:W-:Y:S02]  /*0080*/  UMOV UR4, 0x40 ;  /* 0x0000004000047882 */ /* 0x000fe40000000000 */
[----:B-1----:R-:W-:-:S09]  /*0090*/  ULEA UR4, UR6, UR4, 0x18 ;  /* 0x0000000406047291 */ /* 0x002fd2000f8ec0ff */
[----:B------:R-:W1:Y:S01]  /*00a0*/  LDS.U8 R0, [UR4] ;  /* 0x00000004ff007984 */ /* 0x000e620008000000 */
[----:B------:R-:W-:Y:S02]  /*00b0*/  UMOV UR4, 0x400 ;  /* 0x0000040000047882 */ /* 0x000fe40000000000 */
[----:B------:R-:W-:Y:S01]  /*00c0*/  ULEA UR4, UR6, UR4, 0x18 ;  /* 0x0000000406047291 */ /* 0x000fe2000f8ec0ff */
[----:B-1----:R-:W-:-:S13]  /*00d0*/  ISETP.NE.AND P0, PT, R0, RZ, PT ;  /* 0x000000ff0000720c */ /* 0x002fda0003f05270 */
[----:B------:R-:W-:Y:S05]  /*00e0*/  @P0 BRA `(.L_x_1) ;  /* 0x00000000007c0947 */ /* 0x000fea0003800000 */
[----:B------:R-:W-:-:S13]  /*00f0*/  ELECT P0, URZ, PT ;  /* 0x0000000000ff782f */ /* 0x000fda0003800000 */
[----:B------:R-:W-:Y:S05]  /*0100*/  @!P0 BRA `(.L_x_2) ;  /* 0x0000000000848947 */ /* 0x000fea0003800000 */
[----:B------:R-:W-:Y:S01]  /*0110*/  UMOV UR5, 0x4 ;  /* 0x0000000400057882 */ /* 0x000fe20000000000 */
[----:B------:R-:W-:Y:S02]  /*0120*/  IMAD.MOV.U32 R4, RZ, RZ, 0x1 ;  /* 0x00000001ff047424 */ /* 0x000fe400078e00ff */
[----:B------:R-:W-:Y:S02]  /*0130*/  IMAD.MOV.U32 R5, RZ, RZ, 0xf ;  /* 0x0000000fff057424 */ /* 0x000fe400078e00ff */
[----:B------:R-:W-:Y:S04]  /*0140*/  DEPBAR.LE SB1, 0x36 ;  /* 0x00009d800000791a */ /* 0x000fe80000000000 */
[----:B------:R-:W1:Y:S02]  /*0150*/  UTCATOMSWS.FIND_AND_SET.ALIGN UP1, UR5, UR5 ;  /* 0x00000005000575e3 */ /* 0x000e640008020800 */
[----:B-1----:R-:W-:-:S04]  /*0160*/  PLOP3.LUT P0, PT, PT, PT, UP1, 0x80, 0x8 ;  /* 0x000000000008781c */ /* 0x002fc80003f0f018 */
[----:B------:R-:W-:-:S04]  /*0170*/  SEL R0, RZ, 0xffffffff, !P0 ;  /* 0xffffffffff007807 */ /* 0x000fc80004000000 */
[----:B------:R-:W-:Y:S01]  /*0180*/  ISETP.NE.AND P0, PT, R0, RZ, PT ;  /* 0x000000ff0000720c */ /* 0x000fe20003f05270 */
[----:B------:R-:W-:-:S12]  /*0190*/  IMAD.U32 R0, RZ, RZ, UR5 ;  /* 0x00000005ff007e24 */ /* 0x000fd8000f8e00ff */
[----:B------:R-:W-:Y:S05]  /*01a0*/  @P0 BRA `(.L_x_3) ;  /* 0x0000000000240947 */ /* 0x000fea0003800000 */
.L_x_4:
[----:B------:R-:W-:Y:S05]  /*01b0*/  NANOSLEEP 0x64 ;  /* 0x000000640000795d */ /* 0x000fea0003800000 */
[----:B------:R-:W-:-:S05]  /*01c0*/  UMOV UR5, 0x4 ;  /* 0x0000000400057882 */ /* 0x000fca0000000000 */
[----:B------:R-:W-:Y:S04]  /*01d0*/  DEPBAR.LE SB1, 0x36 ;  /* 0x00009d800000791a */ /* 0x000fe80000000000 */
[----:B------:R-:W1:Y:S02]  /*01e0*/  UTCATOMSWS.FIND_AND_SET.ALIGN UP1, UR5, UR5 ;  /* 0x00000005000575e3 */ /* 0x000e640008020800 */
[----:B-1----:R-:W-:-:S04]  /*01f0*/  PLOP3.LUT P0, PT, PT, PT, UP1, 0x80, 0x8 ;  /* 0x000000000008781c */ /* 0x002fc80003f0f018 */
[----:B------:R-:W-:-:S04]  /*0200*/  SEL R0, RZ, 0xffffffff, !P0 ;  /* 0xffffffffff007807 */ /* 0x000fc80004000000 */
[----:B------:R-:W-:Y:S01]  /*0210*/  ISETP.NE.AND P0, PT, R0, RZ, PT ;  /* 0x000000ff0000720c */ /* 0x000fe20003f05270 */
[----:B------:R-:W-:-:S12]  /*0220*/  IMAD.U32 R0, RZ, RZ, UR5 ;  /* 0x00000005ff007e24 */ /* 0x000fd8000f8e00ff */
[----:B------:R-:W-:Y:S05]  /*0230*/  @!P0 BRA `(.L_x_4) ;  /* 0xfffffffc00dc8947 */ /* 0x000fea000383ffff */
.L_x_3:
[C---:B------:R-:W-:Y:S01]  /*0240*/  VIADD R3, R0.reuse, 0x10 ;  /* 0x0000001000037836 */ /* 0x040fe20000000000 */
[----:B------:R-:W-:Y:S01]  /*0250*/  UMOV UR5, 0x50 ;  /* 0x0000005000057882 */ /* 0x000fe20000000000 */
[----:B------:R-:W-:Y:S01]  /*0260*/  SHF.L.U32 R2, R5, R0, RZ ;  /* 0x0000000005027219 */ /* 0x000fe200000006ff */
[----:B------:R-:W-:Y:S01]  /*0270*/  ULEA UR5, UR6, UR5, 0x18 ;  /* 0x0000000506057291 */ /* 0x000fe2000f8ec0ff */
[----:B------:R-:W-:Y:S01]  /*0280*/  IMAD.SHL.U32 R0, R0, 0x20, RZ ;  /* 0x0000002000007824 */ /* 0x000fe200078e00ff */
[----:B------:R-:W-:-:S04]  /*0290*/  SHF.L.U32 R3, R4, R3, RZ ;  /* 0x0000000304037219 */ /* 0x000fc800000006ff */
[----:B------:R-:W-:-:S05]  /*02a0*/  LOP3.LUT R2, R3, R2, RZ, 0xfc, !PT ;  /* 0x0000000203027212 */ /* 0x000fca00078efcff */
[----:B------:R1:W-:Y:S04]  /*02b0*/  ATOMS.OR RZ, [UR5], R2 ;  /* 0x00000002ffff798c */ /* 0x0003e8000b000005 */
[----:B------:R1:W-:Y:S01]  /*02c0*/  STS [UR4], R0 ;  /* 0x00000000ff007988 */ /* 0x0003e20008000804 */
[----:B------:R-:W-:Y:S05]  /*02d0*/  BRA `(.L_x_2) ;  /* 0x0000000000107947 */ /* 0x000fea0003800000 */
.L_x_1:
[----:B------:R-:W-:Y:S01]  /*02e0*/  IMAD.MOV.U32 R0, RZ, RZ, -0x1 ;  /* 0xffffffffff007424 */ /* 0x000fe200078e00ff */
[----:B------:R-:W-:-:S04]  /*02f0*/  MOV R2, 0x320 ;  /* 0x0000032000027802 */ /* 0x000fc80000000f00 */
[----:B------:R1:W-:Y:S03]  /*0300*/  STS [UR4], R0 ;  /* 0x00000000ff007988 */ /* 0x0003e60008000804 */
[----:B-1----:R-:W-:Y:S05]  /*0310*/  CALL.REL.NOINC `($__internal_1_$__cuda_sm10x_tcgen05_guardrail_trap_phase_invalid_during_alloc) ;  /* 0x0000020c00307944 */ /* 0x002fea0003c00000 */
.L_x_2:
[----:B------:R-:W-:Y:S05]  /*0320*/  WARPSYNC.ALL ;  /* 0x0000000000007948 */ /* 0x000fea0003800000 */
[----:B------:R-:W-:Y:S01]  /*0330*/  NOP ;  /* 0x0000000000007918 */ /* 0x000fe20000000000 */
.L_x_0:
[----:B------:R-:W2:Y:S01]  /*0340*/  LDC.64 R8, c[0x0][0x398] ;  /* 0x0000e600ff087b82 */ /* 0x000ea20000000a00 */
[----:B------:R-:W3:Y:S01]  /*0350*/  S2R R5, SR_CTAID.X ;  /* 0x0000000000057919 */ /* 0x000ee20000002500 */
[----:B------:R-:W-:Y:S01]  /*0360*/  UMOV UR6, 0x400 ;  /* 0x0000040000067882 */ /* 0x000fe20000000000 */
[----:B------:R-:W4:Y:S01]  /*0370*/  LDCU.64 UR10, c[0x0][0x3a8] ;  /* 0x00007500ff0a77ac */ /* 0x000f220008000a00 */
[----:B------:R-:W1:Y:S01]  /*0380*/  S2R R77, SR_TID.X ;  /* 0x00000000004d7919 */ /* 0x000e620000002100 */
[----:B------:R-:W1:Y:S03]  /*0390*/  LDCU UR8, c[0x0][0x3b0] ;  /* 0x00007600ff0877ac */ /* 0x000e660008000800 */
[----:B------:R-:W1:Y:S01]  /*03a0*/  S2UR UR5, SR_CgaCtaId ;  /* 0x00000000000579c3 */ /* 0x000e620000008800 */
[----:B------:R-:W1:Y:S01]  /*03b0*/  LDCU.128 UR16, c[0x0][0x380] ;  /* 0x00007000ff1077ac */ /* 0x000e620008000c00 */
[----:B------:R-:W1:Y:S02]  /*03c0*/  LDCU UR4, c[0x0][0x3a4] ;  /* 0x00007480ff0477ac */ /* 0x000e640008000800 */
[----:B-12---:R-:W-:Y:S01]  /*03d0*/  VIADD R0, R9, 0x7f ;  /* 0x0000007f09007836 */ /* 0x006fe20000000000 */
[----:B------:R-:W-:-:S04]  /*03e0*/  LOP3.LUT R235, RZ, R9, RZ, 0x33, !PT ;  /* 0x00000009ffeb7212 */ /* 0x000fc800078e33ff */
[----:B------:R-:W-:Y:S01]  /*03f0*/  SHF.R.S32.HI R3, RZ, 0x1f, R0 ;  /* 0x0000001fff037819 */ /* 0x000fe20000011400 */
[----:B------:R-:W-:-:S03]  /*0400*/  ULEA UR6, UR5, UR6, 0x18 ;  /* 0x0000000605067291 */ /* 0x000fc6000f8ec0ff */
[----:B------:R-:W-:Y:S01]  /*0410*/  LEA.HI R3, R3, R0, RZ, 0x7 ;  /* 0x0000000003037211 */ /* 0x000fe200078f38ff */
[----:B------:R-:W-:Y:S01]  /*0420*/  BAR.SYNC.DEFER_BLOCKING 0x0 ;  /* 0x0000000000007b1d */ /* 0x000fe20000010000 */
[----:B---3--:R-:W-:Y:S02]  /*0430*/  IABS R10, R5 ;  /* 0x00000005000a7213 */ /* 0x008fe40000000000 */
[----:B------:R-:W-:Y:S02]  /*0440*/  SHF.R.S32.HI R3, RZ, 0x7, R3 ;  /* 0x00000007ff037819 */ /* 0x000fe40000011403 */
[----:B------:R-:W-:Y:S02]  /*0450*/  LOP3.LUT R15, R77, 0x3f, RZ, 0xc0, !PT ;  /* 0x0000003f4d0f7812 */ /* 0x000fe400078ec0ff */
[----:B------:R-:W-:Y:S01]  /*0460*/  SHF.R.U32.HI R20, RZ, 0x5, R77 ;  /* 0x00000005ff147819 */ /* 0x000fe2000001164d */
[----:B------:R-:W-:-:S03]  /*0470*/  IMAD.SHL.U32 R4, R3, 0x8, RZ ;  /* 0x0000000803047824 */ /* 0x000fc600078e00ff */
[----:B------:R-:W-:Y:S02]  /*0480*/  R2UR UR14, R20 ;  /* 0x00000000140e72ca */ /* 0x000fe400000e0000 */
[-C--:B------:R-:W-:Y:S02]  /*0490*/  IABS R7, R4.reuse ;  /* 0x0000000400077213 */ /* 0x080fe40000000000 */
[----:B------:R-:W-:Y:S02]  /*04a0*/  IABS R12, R4 ;  /* 0x00000004000c7213 */ /* 0x000fe40000000000 */
[----:B------:R-:W1:Y:S01]  /*04b0*/  I2F.RP R0, R7 ;  /* 0x0000000700007306 */ /* 0x000e620000209400 */
[----:B------:R-:W2:Y:S07]  /*04c0*/  LDS R18, [UR6] ;  /* 0x00000006ff127984 */ /* 0x000eae0008000800 */
[----:B-1----:R-:W1:Y:S02]  /*04d0*/  MUFU.RCP R0, R0 ;  /* 0x0000000000007308 */ /* 0x002e640000001000 */
[----:B-1----:R-:W-:-:S02]  /*04e0*/  VIADD R2, R0, 0xffffffe ;  /* 0x0ffffffe00027836 */ /* 0x002fc40000000000 */
[----:B------:R-:W-:-:S04]  /*04f0*/  IMAD.MOV R0, RZ, RZ, -R12 ;  /* 0x000000ffff007224 */ /* 0x000fc800078e0a0c */
[----:B------:R1:W3:Y:S02]  /*0500*/  F2I.FTZ.U32.TRUNC.NTZ R3, R2 ;  /* 0x0000000200037305 */ /* 0x0002e4000021f000 */
[----:B-1----:R-:W-:Y:S01]  /*0510*/  IMAD.MOV.U32 R2, RZ, RZ, RZ ;  /* 0x000000ffff027224 */ /* 0x002fe200078e00ff */
[----:B--2---:R-:W-:Y:S01]  /*0520*/  R2UR UR7, R18 ;  /* 0x00000000120772ca */ /* 0x004fe200000e0000 */
[----:B---3--:R-:W-:-:S04]  /*0530*/  IMAD.MOV R6, RZ, RZ, -R3 ;  /* 0x000000ffff067224 */ /* 0x008fc800078e0a03 */
[----:B------:R-:W-:Y:S02]  /*0540*/  IMAD R11, R6, R7, RZ ;  /* 0x00000007060b7224 */ /* 0x000fe400078e02ff */
[----:B------:R-:W-:Y:S02]  /*0550*/  IMAD.MOV.U32 R6, RZ, RZ, R10 ;  /* 0x000000ffff067224 */ /* 0x000fe400078e000a */
[----:B------:R-:W-:Y:S01]  /*0560*/  IMAD.HI.U32 R3, R3, R11, R2 ;  /* 0x0000000b03037227 */ /* 0x000fe200078e0002 */
[----:B------:R-:W-:-:S05]  /*0570*/  IABS R11, R8 ;  /* 0x00000008000b7213 */ /* 0x000fca0000000000 */
[----:B------:R-:W-:-:S04]  /*0580*/  IMAD.HI.U32 R3, R3, R6, RZ ;  /* 0x0000000603037227 */ /* 0x000fc800078e00ff */
[----:B------:R-:W-:Y:S01]  /*0590*/  IMAD R0, R3, R0, R6 ;  /* 0x0000000003007224 */ /* 0x000fe200078e0206 */
[----:B------:R-:W-:Y:S04]  /*05a0*/  BAR.SYNC.DEFER_BLOCKING 0x0 ;  /* 0x0000000000007b1d */ /* 0x000fe80000010000 */
[----:B------:R-:W-:-:S13]  /*05b0*/  ISETP.GT.U32.AND P1, PT, R7, R0, PT ;  /* 0x000000000700720c */ /* 0x000fda0003f24070 */
[----:B------:R-:W-:Y:S02]  /*05c0*/  @!P1 IMAD.IADD R0, R0, 0x1, -R7 ;  /* 0x0000000100009824 */ /* 0x000fe400078e0a07 */
[----:B------:R-:W-:Y:S01]  /*05d0*/  @!P1 VIADD R3, R3, 0x1 ;  /* 0x0000000103039836 */ /* 0x000fe20000000000 */
[----:B------:R-:W-:Y:S02]  /*05e0*/  ISETP.NE.AND P1, PT, R4, RZ, PT ;  /* 0x000000ff0400720c */ /* 0x000fe40003f25270 */
[----:B------:R-:W-:Y:S02]  /*05f0*/  ISETP.GE.U32.AND P0, PT, R0, R7, PT ;  /* 0x000000070000720c */ /* 0x000fe40003f06070 */
[----:B------:R-:W-:-:S04]  /*0600*/  LOP3.LUT R0, R5, R4, RZ, 0x3c, !PT ;  /* 0x0000000405007212 */ /* 0x000fc800078e3cff */
[----:B------:R-:W-:Y:S01]  /*0610*/  ISETP.GE.AND P2, PT, R0, RZ, PT ;  /* 0x000000ff0000720c */ /* 0x000fe20003f46270 */
[----:B------:R-:W-:-:S06]  /*0620*/  VIADD R0, R8, 0x3f ;  /* 0x0000003f08007836 */ /* 0x000fcc0000000000 */
[----:B------:R-:W-:-:S04]  /*0630*/  @P0 VIADD R3, R3, 0x1 ;  /* 0x0000000103030836 */ /* 0x000fc80000000000 */
[----:B------:R-:W-:Y:S01]  /*0640*/  IMAD.MOV.U32 R2, RZ, RZ, R3 ;  /* 0x000000ffff027224 */ /* 0x000fe200078e0003 */
[----:B------:R-:W-:-:S03]  /*0650*/  SHF.R.S32.HI R3, RZ, 0x1f, R0 ;  /* 0x0000001fff037819 */ /* 0x000fc60000011400 */
[----:B------:R-:W-:Y:S01]  /*0660*/  @!P2 IMAD.MOV R2, RZ, RZ, -R2 ;  /* 0x000000ffff02a224 */ /* 0x000fe200078e0a02 */
[----:B------:R-:W-:Y:S02]  /*0670*/  @!P1 LOP3.LUT R2, RZ, R4, RZ, 0x33, !PT ;  /* 0x00000004ff029212 */ /* 0x000fe400078e33ff */
[----:B------:R-:W-:-:S03]  /*0680*/  LEA.HI R3, R3, R0, RZ, 0x6 ;  /* 0x0000000003037211 */ /* 0x000fc600078f30ff */
[----:B------:R-:W-:Y:S02]  /*0690*/  IMAD.SHL.U32 R12, R2, 0x8, RZ ;  /* 0x00000008020c7824 */ /* 0x000fe400078e00ff */
[----:B------:R-:W-:-:S03]  /*06a0*/  IMAD.MOV R2, RZ, RZ, -R2 ;  /* 0x000000ffff027224 */ /* 0x000fc600078e0a02 */
[----:B------:R-:W-:Y:S01]  /*06b0*/  LEA.HI.SX32 R3, R3, -R12, 0x1a ;  /* 0x8000000c03037211 */ /* 0x000fe200078fd2ff */
[----:B------:R-:W-:Y:S02]  /*06c0*/  IMAD R14, R4, R2, R5 ;  /* 0x00000002040e7224 */ /* 0x000fe400078e0205 */
[----:B------:R-:W-:Y:S01]  /*06d0*/  IMAD.MOV.U32 R2, RZ, RZ, RZ ;  /* 0x000000ffff027224 */ /* 0x000fe200078e00ff */
[----:B------:R-:W-:Y:S02]  /*06e0*/  VIMNMX R13, PT, PT, R3, 0x8, PT ;  /* 0x00000008030d7848 */ /* 0x000fe40003fe0100 */
[----:B------:R-:W-:Y:S02]  /*06f0*/  IABS R4, R14 ;  /* 0x0000000e00047213 */ /* 0x000fe40000000000 */
[-C--:B------:R-:W-:Y:S02]  /*0700*/  IABS R10, R13.reuse ;  /* 0x0000000d000a7213 */ /* 0x080fe40000000000 */
[----:B------:R-:W-:-:S02]  /*0710*/  IABS R6, R13 ;  /* 0x0000000d00067213 */ /* 0x000fc40000000000 */
[----:B------:R-:W1:Y:S08]  /*0720*/  I2F.RP R0, R10 ;  /* 0x0000000a00007306 */ /* 0x000e700000209400 */
[----:B-1----:R-:W1:Y:S02]  /*0730*/  MUFU.RCP R0, R0 ;  /* 0x0000000000007308 */ /* 0x002e640000001000 */
[----:B-1----:R-:W-:-:S06]  /*0740*/  VIADD R3, R0, 0xffffffe ;  /* 0x0ffffffe00037836 */ /* 0x002fcc0000000000 */
[----:B------:R-:W1:Y:S02]  /*0750*/  F2I.FTZ.U32.TRUNC.NTZ R3, R3 ;  /* 0x0000000300037305 */ /* 0x000e64000021f000 */
[----:B-1----:R-:W-:-:S04]  /*0760*/  IMAD.MOV R7, RZ, RZ, -R3 ;  /* 0x000000ffff077224 */ /* 0x002fc800078e0a03 */
[----:B------:R-:W-:-:S04]  /*0770*/  IMAD R5, R7, R10, RZ ;  /* 0x0000000a07057224 */ /* 0x000fc800078e02ff */
[----:B------:R-:W-:Y:S01]  /*0780*/  IMAD.HI.U32 R2, R3, R5, R2 ;  /* 0x0000000503027227 */ /* 0x000fe200078e0002 */
[----:B------:R-:W-:-:S03]  /*0790*/  IABS R5, R9 ;  /* 0x0000000900057213 */ /* 0x000fc60000000000 */
[----:B------:R-:W-:Y:S02]  /*07a0*/  IMAD.MOV.U32 R3, RZ, RZ, R4 ;  /* 0x000000ffff037224 */ /* 0x000fe400078e0004 */
[----:B------:R-:W-:Y:S02]  /*07b0*/  IMAD.MOV R4, RZ, RZ, -R6 ;  /* 0x000000ffff047224 */ /* 0x000fe400078e0a06 */
[----:B------:R-:W-:Y:S01]  /*07c0*/  IMAD.HI.U32 R0, R2, R3, RZ ;  /* 0x0000000302007227 */ /* 0x000fe200078e00ff */
[----:B------:R-:W1:Y:S03]  /*07d0*/  I2F.RP R6, R11 ;  /* 0x0000000b00067306 */ /* 0x000e660000209400 */
[----:B------:R-:W-:Y:S02]  /*07e0*/  IMAD R3, R0, R4, R3 ;  /* 0x0000000400037224 */ /* 0x000fe400078e0203 */
[----:B------:R-:W-:-:S03]  /*07f0*/  IMAD.MOV.U32 R2, RZ, RZ, R5 ;  /* 0x000000ffff027224 */ /* 0x000fc600078e0005 */
[----:B------:R-:W-:Y:S01]  /*0800*/  ISETP.GT.U32.AND P1, PT, R10, R3, PT ;  /* 0x000000030a00720c */ /* 0x000fe20003f24070 */
[----:B------:R-:W2:Y:S08]  /*0810*/  I2F.RP R7, R2 ;  /* 0x0000000200077306 */ /* 0x000eb00000209400 */
[----:B-1----:R-:W1:Y:S04]  /*0820*/  MUFU.RCP R6, R6 ;  /* 0x0000000600067308 */ /* 0x002e680000001000 */
[----:B------:R-:W-:-:S02]  /*0830*/  @!P1 IMAD.IADD R3, R3, 0x1, -R10 ;  /* 0x0000000103039824 */ /* 0x000fc400078e0a0a */
[----:B------:R-:W-:Y:S01]  /*0840*/  @!P1 VIADD R0, R0, 0x1 ;  /* 0x0000000100009836 */ /* 0x000fe20000000000 */
[----:B------:R-:W-:Y:S01]  /*0850*/  ISETP.NE.AND P1, PT, R13, RZ, PT ;  /* 0x000000ff0d00720c */ /* 0x000fe20003f25270 */
[----:B--2---:R-:W2:Y:S01]  /*0860*/  MUFU.RCP R7, R7 ;  /* 0x0000000700077308 */ /* 0x004ea20000001000 */
[----:B------:R-:W-:Y:S02]  /*0870*/  ISETP.GE.U32.AND P0, PT, R3, R10, PT ;  /* 0x0000000a0300720c */ /* 0x000fe40003f06070 */
[----:B------:R-:W-:-:S04]  /*0880*/  LOP3.LUT R3, R14, R13, RZ, 0x3c, !PT ;  /* 0x0000000d0e037212 */ /* 0x000fc800078e3cff */
[----:B------:R-:W-:Y:S01]  /*0890*/  ISETP.GE.AND P2, PT, R3, RZ, PT ;  /* 0x000000ff0300720c */ /* 0x000fe20003f46270 */
[----:B-1----:R-:W-:-:S04]  /*08a0*/  VIADD R4, R6, 0xffffffe ;  /* 0x0ffffffe06047836 */ /* 0x002fc80000000000 */
[----:B------:R1:W3:Y:S02]  /*08b0*/  F2I.FTZ.U32.TRUNC.NTZ R5, R4 ;  /* 0x0000000400057305 */ /* 0x0002e4000021f000 */
[----:B------:R-:W-:Y:S02]  /*08c0*/  @P0 VIADD R0, R0, 0x1 ;  /* 0x0000000100000836 */ /* 0x000fe40000000000 */
[----:B--2---:R-:W-:Y:S02]  /*08d0*/  VIADD R7, R7, 0xffffffe ;  /* 0x0ffffffe07077836 */ /* 0x004fe40000000000 */
[----:B------:R-:W-:Y:S02]  /*08e0*/  IMAD.MOV.U32 R6, RZ, RZ, R0 ;  /* 0x000000ffff067224 */ /* 0x000fe400078e0000 */
[----:B-1----:R-:W-:Y:S02]  /*08f0*/  IMAD.MOV.U32 R4, RZ, RZ, RZ ;  /* 0x000000ffff047224 */ /* 0x002fe400078e00ff */
[----:B------:R-:W1:Y:S01]  /*0900*/  F2I.FTZ.U32.TRUNC.NTZ R7, R7 ;  /* 0x0000000700077305 */ /* 0x000e62000021f000 */
[----:B------:R-:W-:Y:S01]  /*0910*/  @!P2 IMAD.MOV R6, RZ, RZ, -R6 ;  /* 0x000000ffff06a224 */ /* 0x000fe200078e0a06 */
[----:B------:R-:W-:Y:S01]  /*0920*/  @!P1 LOP3.LUT R6, RZ, R13, RZ, 0x33, !PT ;  /* 0x0000000dff069212 */ /* 0x000fe200078e33ff */
[----:B---3--:R-:W-:-:S04]  /*0930*/  IMAD.MOV R10, RZ, RZ, -R5 ;  /* 0x000000ffff0a7224 */ /* 0x008fc800078e0a05 */
[----:B------:R-:W-:Y:S02]  /*0940*/  IMAD.MOV R0, RZ, RZ, -R6 ;  /* 0x000000ffff007224 */ /* 0x000fe400078e0a06 */
[----:B------:R-:W-:Y:S02]  /*0950*/  IMAD R3, R10, R11, RZ ;  /* 0x0000000b0a037224 */ /* 0x000fe400078e02ff */
[----:B------:R-:W-:Y:S02]  /*0960*/  IMAD R0, R13, R0, R14 ;  /* 0x000000000d007224 */ /* 0x000fe400078e020e */
[----:B------:R-:W-:-:S04]  /*0970*/  IMAD.HI.U32 R5, R5, R3, R4 ;  /* 0x0000000305057227 */ /* 0x000fc800078e0004 */
[----:B------:R-:W-:Y:S02]  /*0980*/  IMAD.IADD R3, R12, 0x1, R0 ;  /* 0x000000010c037824 */ /* 0x000fe400078e0200 */
[----:B------:R-:W-:Y:S02]  /*0990*/  IMAD.SHL.U32 R0, R6, 0x80, RZ ;  /* 0x0000008006007824 */ /* 0x000fe400078e00ff */
[----:B------:R-:W-:Y:S02]  /*09a0*/  IMAD R51, R3, 0x40, R15 ;  /* 0x0000004003337824 */ /* 0x000fe400078e020f */
[----:B-1----:R-:W-:Y:S02]  /*09b0*/  IMAD.MOV R13, RZ, RZ, -R7 ;  /* 0x000000ffff0d7224 */ /* 0x002fe400078e0a07 */
[C---:B------:R-:W-:Y:S01]  /*09c0*/  VIADD R15, R0.reuse, 0x1 ;  /* 0x00000001000f7836 */ /* 0x040fe20000000000 */
[----:B------:R-:W-:Y:S01]  /*09d0*/  IABS R10, R51 ;  /* 0x00000033000a7213 */ /* 0x000fe20000000000 */
[----:B------:R-:W-:Y:S01]  /*09e0*/  IMAD.MOV.U32 R6, RZ, RZ, RZ ;  /* 0x000000ffff067224 */ /* 0x000fe200078e00ff */
[----:B------:R-:W-:Y:S01]  /*09f0*/  STL [R1+0x53c], R51 ;  /* 0x00053c3301007387 */ /* 0x000fe20000100800 */
[----:B------:R-:W-:Y:S01]  /*0a00*/  VIADD R16, R0, 0x7f ;  /* 0x0000007f00107836 */ /* 0x000fe20000000000 */
[----:B------:R-:W-:Y:S01]  /*0a10*/  IABS R12, R15 ;  /* 0x0000000f000c7213 */ /* 0x000fe20000000000 */
[----:B------:R-:W-:-:S02]  /*0a20*/  IMAD R3, R13, R2, RZ ;  /* 0x000000020d037224 */ /* 0x000fc400078e02ff */
[----:B------:R-:W-:Y:S01]  /*0a30*/  IMAD.HI.U32 R5, R5, R10, RZ ;  /* 0x0000000a05057227 */ /* 0x000fe200078e00ff */
[----:B------:R-:W-:Y:S02]  /*0a40*/  IABS R13, R16 ;  /* 0x00000010000d7213 */ /* 0x000fe40000000000 */
[----:B------:R-:W-:Y:S01]  /*0a50*/  ISETP.GE.AND P3, PT, R16, RZ, PT ;  /* 0x000000ff1000720c */ /* 0x000fe20003f66270 */
[----:B------:R-:W-:-:S04]  /*0a60*/  IMAD.HI.U32 R4, R7, R3, R6 ;  /* 0x0000000307047227 */ /* 0x000fc800078e0006 */
[----:B------:R-:W-:Y:S02]  /*0a70*/  IMAD.MOV R5, RZ, RZ, -R5 ;  /* 0x000000ffff057224 */ /* 0x000fe400078e0a05 */
[----:B------:R-:W-:Y:S02]  /*0a80*/  IMAD.MOV.U32 R7, RZ, RZ, R12 ;  /* 0x000000ffff077224 */ /* 0x000fe400078e000c */
[----:B------:R-:W-:Y:S02]  /*0a90*/  IMAD R10, R11, R5, R10 ;  /* 0x000000050b0a7224 */ /* 0x000fe400078e020a */
[----:B------:R-:W-:-:S03]  /*0aa0*/  IMAD.HI.U32 R6, R4, R13, RZ ;  /* 0x0000000d04067227 */ /* 0x000fc600078e00ff */
[----:B------:R-:W-:Y:S01]  /*0ab0*/  ISETP.GT.U32.AND P0, PT, R11, R10, PT ;  /* 0x0000000a0b00720c */ /* 0x000fe20003f04070 */
[----:B------:R-:W-:-:S04]  /*0ac0*/  IMAD.HI.U32 R3, R4, R7, RZ ;  /* 0x0000000704037227 */ /* 0x000fc800078e00ff */
[----:B------:R-:W-:Y:S02]  /*0ad0*/  IMAD.MOV R6, RZ, RZ, -R6 ;  /* 0x000000ffff067224 */ /* 0x000fe400078e0a06 */
[----:B------:R-:W-:Y:S02]  /*0ae0*/  IMAD.MOV R3, RZ, RZ, -R3 ;  /* 0x000000ffff037224 */ /* 0x000fe400078e0a03 */
[C---:B------:R-:W-:Y:S02]  /*0af0*/  IMAD.SHL.U32 R5, R77.reuse, 0x10, RZ ;  /* 0x000000104d057824 */ /* 0x040fe400078e00ff */
[C---:B------:R-:W-:Y:S02]  /*0b00*/  IMAD R12, R2.reuse, R6, R13 ;  /* 0x00000006020c7224 */ /* 0x040fe400078e020d */
[----:B------:R-:W-:Y:S01]  /*0b10*/  IMAD R14, R2, R3, R7 ;  /* 0x00000003020e7224 */ /* 0x000fe200078e0207 */
[----:B------:R-:W-:Y:S01]  /*0b20*/  LOP3.LUT R3, R77, 0x40, RZ, 0xc0, !PT ;  /* 0x000000404d037812 */ /* 0x000fe200078ec0ff */
[C---:B------:R-:W-:Y:S01]  /*0b30*/  VIADD R17, R0.reuse, 0x2 ;  /* 0x0000000200117836 */ /* 0x040fe20000000000 */
[----:B------:R-:W-:Y:S01]  /*0b40*/  LOP3.LUT R6, R5, 0x70, RZ, 0xc0, !PT ;  /* 0x0000007005067812 */ /* 0x000fe200078ec0ff */
[----:B------:R-:W-:Y:S01]  /*0b50*/  VIADD R19, R0, 0x3 ;  /* 0x0000000300137836 */ /* 0x000fe20000000000 */
[----:B------:R-:W-:Y:S01]  /*0b60*/  ISETP.GT.U32.AND P2, PT, R2, R12, PT ;  /* 0x0000000c0200720c */ /* 0x000fe20003f44070 */
[----:B------:R-:W-:Y:S01]  /*0b70*/  @!P0 IMAD.IADD R10, R10, 0x1, -R11 ;  /* 0x000000010a0a8824 */ /* 0x000fe200078e0a0b */
[----:B------:R-:W-:Y:S01]  /*0b80*/  LEA.HI R3, R3, R6, RZ, 0x1c ;  /* 0x0000000603037211 */ /* 0x000fe200078fe0ff */
[C---:B------:R-:W-:Y:S01]  /*0b90*/  VIADD R6, R0.reuse, 0x6 ;  /* 0x0000000600067836 */ /* 0x040fe20000000000 */
[----:B------:R-:W-:Y:S01]  /*0ba0*/  IABS R7, R17 ;  /* 0x0000001100077213 */ /* 0x000fe20000000000 */
[----:B------:R-:W-:Y:S01]  /*0bb0*/  VIADD R21, R0, 0xd ;  /* 0x0000000d00157836 */ /* 0x000fe20000000000 */
[----:B------:R-:W-:Y:S01]  /*0bc0*/  ISETP.GT.U32.AND P1, PT, R2, R14, PT ;  /* 0x0000000e0200720c */ /* 0x000fe20003f24070 */
[----:B------:R1:W-:Y:S01]  /*0bd0*/  STL [R1+0x270], R3 ;  /* 0x0002700301007387 */ /* 0x0003e20000100800 */
[----:B------:R-:W-:Y:S01]  /*0be0*/  IABS R13, R19 ;  /* 0x00000013000d7213 */ /* 0x000fe20000000000 */
[C---:B------:R-:W-:Y:S01]  /*0bf0*/  VIADD R22, R0.reuse, 0x4f ;  /* 0x0000004f00167836 */ /* 0x040fe20000000000 */
[----:B------:R-:W-:Y:S01]  /*0c00*/  ISETP.GT.U32.AND P5, PT, R11, R10, PT ;  /* 0x0000000a0b00720c */ /* 0x000fe20003fa4070 */
[----:B------:R-:W-:Y:S01]  /*0c10*/  VIADD R27, R0, 0x74 ;  /* 0x00000074001b7836 */ /* 0x000fe20000000000 */
[----:B------:R-:W-:Y:S01]  /*0c20*/  ISETP.GE.AND P6, PT, R17, RZ, PT ;  /* 0x000000ff1100720c */ /* 0x000fe20003fc6270 */
[----:B------:R-:W-:-:S04]  /*0c30*/  IMAD.HI.U32 R5, R4, R13, RZ ;  /* 0x0000000d04057227 */ /* 0x000fc800078e00ff */
[----:B-1----:R-:W-:-:S04]  /*0c40*/  IMAD.HI.U32 R3, R4, R7, RZ ;  /* 0x0000000704037227 */ /* 0x002fc800078e00ff */
[----:B------:R-:W-:Y:S02]  /*0c50*/  IMAD.MOV R3, RZ, RZ, -R3 ;  /* 0x000000ffff037224 */ /* 0x000fe400078e0a03 */
[----:B------:R-:W-:Y:S02]  /*0c60*/  IMAD.MOV R5, RZ, RZ, -R5 ;  /* 0x000000ffff057224 */ /* 0x000fe400078e0a05 */
[----:B------:R-:W-:Y:S02]  /*0c70*/  IMAD R16, R2, R3, R7 ;  /* 0x0000000302107224 */ /* 0x000fe400078e0207 */
[--C-:B------:R-:W-:Y:S02]  /*0c80*/  @!P2 IMAD.IADD R12, R12, 0x1, -R2.reuse ;  /* 0x000000010c0ca824 */ /* 0x100fe400078e0a02 */
[--C-:B------:R-:W-:Y:S01]  /*0c90*/  @!P1 IMAD.IADD R14, R14, 0x1, -R2.reuse ;  /* 0x000000010e0e9824 */ /* 0x100fe200078e0a02 */
[C---:B------:R-:W-:Y:S01]  /*0ca0*/  ISETP.GT.U32.AND P2, PT, R2.reuse, R16, PT ;  /* 0x000000100200720c */ /* 0x040fe20003f44070 */
[C---:B------:R-:W-:Y:S01]  /*0cb0*/  IMAD R18, R2.reuse, R5, R13 ;  /* 0x0000000502127224 */ /* 0x040fe200078e020d */
[----:B------:R-:W-:Y:S01]  /*0cc0*/  ISETP.GT.U32.AND P0, PT, R2, R12, PT ;  /* 0x0000000c0200720c */ /* 0x000fe20003f04070 */
[----:B------:R-:W-:Y:S01]  /*0cd0*/  @!P5 IMAD.IADD R10, R10, 0x1, -R11 ;  /* 0x000000010a0ad824 */ /* 0x000fe200078e0a0b */
[----:B------:R-:W-:Y:S01]  /*0ce0*/  ISETP.GT.U32.AND P4, PT, R2, R14, PT ;  /* 0x0000000e0200720c */ /* 0x000fe20003f84070 */
[----:B------:R-:W-:Y:S01]  /*0cf0*/  VIADD R3, R0, 0x4 ;  /* 0x0000000400037836 */ /* 0x000fe20000000000 */
[----:B------:R-:W-:Y:S01]  /*0d00*/  ISETP.GT.U32.AND P5, PT, R2, R18, PT ;  /* 0x000000120200720c */ /* 0x000fe20003fa4070 */
[C---:B------:R-:W-:Y:S01]  /*0d10*/  VIADD R5, R0.reuse, 0x5 ;  /* 0x0000000500057836 */ /* 0x040fe20000000000 */
[----:B------:R-:W-:Y:S01]  /*0d20*/  ISETP.GE.AND P1, PT, R15, RZ, PT ;  /* 0x000000ff0f00720c */ /* 0x000fe20003f26270 */
[C---:B------:R-:W-:Y:S01]  /*0d30*/  VIADD R15, R0.reuse, 0x9 ;  /* 0x00000009000f7836 */ /* 0x040fe20000000000 */
[----:B------:R-:W-:Y:S01]  /*0d40*/  IABS R7, R3 ;  /* 0x0000000300077213 */ /* 0x000fe20000000000 */
[----:B------:R-:W-:Y:S01]  /*0d50*/  VIADD R17, R0, 0xb ;  /* 0x0000000b00117836 */ /* 0x000fe20000000000 */
[----:B------:R-:W-:Y:S01]  /*0d60*/  IABS R11, R5 ;  /* 0x00000005000b7213 */ /* 0x000fe20000000000 */
[--C-:B------:R-:W-:Y:S01]  /*0d70*/  @!P2 IMAD.IADD R16, R16, 0x1, -R2.reuse ;  /* 0x000000011010a824 */ /* 0x100fe200078e0a02 */
[----:B------:R-:W-:Y:S01]  /*0d80*/  ISETP.GE.AND P2, PT, R5, RZ, PT ;  /* 0x000000ff0500720c */ /* 0x000fe20003f46270 */
[--C-:B------:R-:W-:Y:S01]  /*0d90*/  @!P0 IMAD.IADD R12, R12, 0x1, -R2.reuse ;  /* 0x000000010c0c8824 */ /* 0x100fe200078e0a02 */
[----:B------:R-:W-:Y:S01]  /*0da0*/  ISETP.GE.AND P0, PT, R19, RZ, PT ;  /* 0x000000ff1300720c */ /* 0x000fe20003f06270 */
[--C-:B------:R-:W-:Y:S01]  /*0db0*/  @!P4 IMAD.IADD R14, R14, 0x1, -R2.reuse ;  /* 0x000000010e0ec824 */ /* 0x100fe200078e0a02 */
[----:B------:R-:W-:Y:S01]  /*0dc0*/  ISETP.GE.AND P4, PT, R3, RZ, PT ;  /* 0x000000ff0300720c */ /* 0x000fe20003f86270 */
[----:B------:R-:W-:Y:S01]  /*0dd0*/  @!P5 IMAD.IADD R18, R18, 0x1, -R2 ;  /* 0x000000011212d824 */ /* 0x000fe200078e0a02 */
[----:B------:R-:W-:Y:S01]  /*0de0*/  ISETP.GT.U32.AND P5, PT, R2, R16, PT ;  /* 0x000000100200720c */ /* 0x000fe20003fa4070 */
[----:B------:R-:W-:Y:S01]  /*0df0*/  IMAD.HI.U32 R3, R4, R7, RZ ;  /* 0x0000000704037227 */ /* 0x000fe200078e00ff */
[----:B------:R-:W-:-:S03]  /*0e00*/  IABS R13, R15 ;  /* 0x0000000f000d7213 */ /* 0x000fc60000000000 */
[----:B------:R-:W-:Y:S02]  /*0e10*/  IMAD.MOV R3, RZ, RZ, -R3 ;  /* 0x000000ffff037224 */ /* 0x000fe400078e0a03 */
[----:B------:R-:W-:-:S04]  /*0e20*/  IMAD.HI.U32 R5, R4, R11, RZ ;  /* 0x0000000b04057227 */ /* 0x000fc800078e00ff */
[C---:B------:R-:W-:Y:S02]  /*0e30*/  IMAD R20, R2.reuse, R3, R7 ;  /* 0x0000000302147224 */ /* 0x040fe400078e0207 */
[----:B------:R-:W-:Y:S01]  /*0e40*/  @!P3 IMAD.MOV R12, RZ, RZ, -R12 ;  /* 0x000000ffff0cb224 */ /* 0x000fe200078e0a0c */
[----:B------:R-:W-:Y:S01]  /*0e50*/  ISETP.GT.U32.AND P3, PT, R2, R18, PT ;  /* 0x000000120200720c */ /* 0x000fe20003f64070 */
[----:B------:R-:W-:Y:S01]  /*0e60*/  @!P5 IMAD.IADD R16, R16, 0x1, -R2 ;  /* 0x000000011010d824 */ /* 0x000fe200078e0a02 */
[----:B------:R-:W-:Y:S01]  /*0e70*/  ISETP.GT.U32.AND P5, PT, R2, R20, PT ;  /* 0x000000140200720c */ /* 0x000fe20003fa4070 */
[----:B------:R-:W-:Y:S02]  /*0e80*/  IMAD.MOV R5, RZ, RZ, -R5 ;  /* 0x000000ffff057224 */ /* 0x000fe400078e0a05 */
[----:B------:R-:W-:Y:S01]  /*0e90*/  @!P1 IMAD.MOV R14, RZ, RZ, -R14 ;  /* 0x000000ffff0e9224 */ /* 0x000fe200078e0a0e */
[----:B------:R-:W-:Y:S01]  /*0ea0*/  ISETP.GE.AND P1, PT, R6, RZ, PT ;  /* 0x000000ff0600720c */ /* 0x000fe20003f26270 */
[----:B------:R-:W-:Y:S01]  /*0eb0*/  IMAD R26, R2, R5, R11 ;  /* 0x00000005021a7224 */ /* 0x000fe200078e020b */
[----:B------:R-:W-:Y:S01]  /*0ec0*/  IABS R6, R6 ;  /* 0x0000000600067213 */ /* 0x000fe20000000000 */
[----:B------:R-:W-:-:S02]  /*0ed0*/  VIADD R3, R0, 0x7 ;  /* 0x0000000700037836 */ /* 0x000fc40000000000 */
[----:B------:R-:W-:Y:S01]  /*0ee0*/  @!P6 IMAD.MOV R16, RZ, RZ, -R16 ;  /* 0x000000ffff10e224 */ /* 0x000fe200078e0a10 */
[----:B------:R-:W-:Y:S01]  /*0ef0*/  ISETP.GT.U32.AND P6, PT, R2, R26, PT ;  /* 0x0000001a0200720c */ /* 0x000fe20003fc4070 */
[----:B------:R-:W-:Y:S01]  /*0f00*/  IMAD.MOV.U32 R5, RZ, RZ, R6 ;  /* 0x000000ffff057224 */ /* 0x000fe200078e0006 */
[----:B------:R-:W-:Y:S01]  /*0f10*/  IABS R7, R3 ;  /* 0x0000000300077213 */ /* 0x000fe20000000000 */
[--C-:B------:R-:W-:Y:S01]  /*0f20*/  @!P3 IMAD.IADD R18, R18, 0x1, -R2.reuse ;  /* 0x000000011212b824 */ /* 0x100fe200078e0a02 */
[----:B------:R-:W-:Y:S01]  /*0f30*/  ISETP.GE.AND P3, PT, R3, RZ, PT ;  /* 0x000000ff0300720c */ /* 0x000fe20003f66270 */
[----:B------:R-:W-:Y:S02]  /*0f40*/  @!P5 IMAD.IADD R20, R20, 0x1, -R2 ;  /* 0x000000011414d824 */ /* 0x000fe400078e0a02 */
[----:B------:R-:W-:-:S03]  /*0f50*/  IMAD.HI.U32 R3, R4, R5, RZ ;  /* 0x0000000504037227 */ /* 0x000fc600078e00ff */
[----:B------:R-:W-:Y:S01]  /*0f60*/  ISETP.GT.U32.AND P5, PT, R2, R20, PT ;  /* 0x000000140200720c */ /* 0x000fe20003fa4070 */
[----:B------:R-:W-:Y:S02]  /*0f70*/  VIADD R6, R0, 0x8 ;  /* 0x0000000800067836 */ /* 0x000fe40000000000 */
[----:B------:R-:W-:Y:S02]  /*0f80*/  IMAD.MOV R36, RZ, RZ, -R3 ;  /* 0x000000ffff247224 */ /* 0x000fe400078e0a03 */
[----:B------:R-:W-:Y:S01]  /*0f90*/  IMAD.HI.U32 R3, R4, R7, RZ ;  /* 0x0000000704037227 */ /* 0x000fe200078e00ff */
[----:B------:R-:W-:-:S03]  /*0fa0*/  IABS R11, R6 ;  /* 0x00000006000b7213 */ /* 0x000fc60000000000 */
[----:B------:R-:W-:Y:S02]  /*0fb0*/  @!P6 IMAD.IADD R26, R26, 0x1, -R2 ;  /* 0x000000011a1ae824 */ /* 0x000fe400078e0a02 */
[----:B------:R-:W-:Y:S02]  /*0fc0*/  IMAD.MOV R3, RZ, RZ, -R3 ;  /* 0x000000ffff037224 */ /* 0x000fe400078e0a03 */
[C---:B------:R-:W-:Y:S01]  /*0fd0*/  IMAD R36, R2.reuse, R36, R5 ;  /* 0x0000002402247224 */ /* 0x040fe200078e0205 */
[C---:B------:R-:W-:Y:S01]  /*0fe0*/  ISETP.GT.U32.AND P6, PT, R2.reuse, R26, PT ;  /* 0x0000001a0200720c */ /* 0x040fe20003fc4070 */
[----:B------:R-:W-:Y:S02]  /*0ff0*/  IMAD R42, R2, R3, R7 ;  /* 0x00000003022a7224 */ /* 0x000fe400078e0207 */
[----:B------:R-:W-:-:S04]  /*1000*/  IMAD.HI.U32 R3, R4, R11, RZ ;  /* 0x0000000b04037227 */ /* 0x000fc800078e00ff */
[----:B------:R-:W-:Y:S01]  /*1010*/  @!P5 IMAD.IADD R20, R20, 0x1, -R2 ;  /* 0x000000011414d824 */ /* 0x000fe200078e0a02 */
[----:B------:R-:W-:Y:S01]  /*1020*/  ISETP.GT.U32.AND P5, PT, R2, R36, PT ;  /* 0x000000240200720c */ /* 0x000fe20003fa4070 */
[----:B------:R-:W-:-:S04]  /*1030*/  IMAD.HI.U32 R5, R4, R13, RZ ;  /* 0x0000000d04057227 */ /* 0x000fc800078e00ff */
[----:B------:R-:W-:Y:S02]  /*1040*/  IMAD.MOV R3, RZ, RZ, -R3 ;  /* 0x000000ffff037224 */ /* 0x000fe400078e0a03 */
[----:B------:R-:W-:Y:S02]  /*1050*/  IMAD.MOV R5, RZ, RZ, -R5 ;  /* 0x000000ffff057224 */ /* 0x000fe400078e0a05 */
[----:B------:R-:W-:Y:S01]  /*1060*/  IMAD R40, R2, R3, R11 ;  /* 0x0000000302287224 */ /* 0x000fe200078e020b */
[----:B------:R-:W-:Y:S01]  /*1070*/  IABS R11, R21 ;  /* 0x00000015000b7213 */ /* 0x000fe20000000000 */
[----:B------:R-:W-:Y:S01]  /*1080*/  @!P0 IMAD.MOV R18, RZ, RZ, -R18 ;  /* 0x000000ffff128224 */ /* 0x000fe200078e0a12 */
[----:B------:R-:W-:Y:S01]  /*1090*/  ISETP.GE.AND P0, PT, R6, RZ, PT ;  /* 0x000000ff0600720c */ /* 0x000fe20003f06270 */
[----:B------:R-:W-:Y:S01]  /*10a0*/  IMAD R38, R2, R5, R13 ;  /* 0x0000000502267224 */ /* 0x000fe200078e020d */
[----:B------:R-:W-:Y:S01]  /*10b0*/  IABS R5, R17 ;  /* 0x0000001100057213 */ /* 0x000fe20000000000 */
[----:B------:R-:W-:Y:S01]  /*10c0*/  @!P6 IMAD.IADD R26, R26, 0x1, -R2 ;  /* 0x000000011a1ae824 */ /* 0x000fe200078e0a02 */
[----:B------:R-:W-:Y:S01]  /*10d0*/  ISETP.GT.U32.AND P6, PT, R2, R40, PT ;  /* 0x000000280200720c */ /* 0x000fe20003fc4070 */
[----:B------:R-:W-:-:S02]  /*10e0*/  VIADD R6, R0, 0xa ;  /* 0x0000000a00067836 */ /* 0x000fc40000000000 */
[----:B------:R-:W-:Y:S01]  /*10f0*/  @!P5 IMAD.IADD R36, R36, 0x1, -R2 ;  /* 0x000000012424d824 */ /* 0x000fe200078e0a02 */
[----:B------:R-:W-:Y:S01]  /*1100*/  ISETP.GT.U32.AND P5, PT, R2, R38, PT ;  /* 0x000000260200720c */ /* 0x000fe20003fa4070 */
[----:B------:R-:W-:Y:S01]  /*1110*/  @!P4 IMAD.MOV R20, RZ, RZ, -R20 ;  /* 0x000000ffff14c224 */ /* 0x000fe200078e0a14 */
[----:B------:R-:W-:Y:S01]  /*1120*/  IABS R7, R6 ;  /* 0x0000000600077213 */ /* 0x000fe20000000000 */
[----:B------:R-:W-:Y:S01]  /*1130*/  VIADD R19, R0, 0xc ;  /* 0x0000000c00137836 */ /* 0x000fe20000000000 */
[----:B------:R-:W-:Y:S01]  /*1140*/  ISETP.GT.U32.AND P4, PT, R2, R42, PT ;  /* 0x0000002a0200720c */ /* 0x000fe20003f84070 */
[----:B------:R-:W-:Y:S02]  /*1150*/  @!P2 IMAD.MOV R26, RZ, RZ, -R26 ;  /* 0x000000ffff1aa224 */ /* 0x000fe400078e0a1a */
[----:B------:R-:W-:-:S04]  /*1160*/  IMAD.HI.U32 R3, R4, R7, RZ ;  /* 0x0000000704037227 */ /* 0x000fc800078e00ff */
[--C-:B------:R-:W-:Y:S02]  /*1170*/  @!P6 IMAD.IADD R40, R40, 0x1, -R2.reuse ;  /* 0x000000012828e824 */ /* 0x100fe400078e0a02 */
[----:B------:R-:W-:Y:S02]  /*1180*/  IMAD.MOV R3, RZ, RZ, -R3 ;  /* 0x000000ffff037224 */ /* 0x000fe400078e0a03 */
[----:B------:R-:W-:Y:S01]  /*1190*/  @!P5 IMAD.IADD R38, R38, 0x1, -R2 ;  /* 0x000000012626d824 */ /* 0x000fe200078e0a02 */
[C---:B------:R-:W-:Y:S01]  /*11a0*/  ISETP.GT.U32.AND P5, PT, R2.reuse, R40, PT ;  /* 0x000000280200720c */ /* 0x040fe20003fa4070 */
[----:B------:R-:W-:Y:S01]  /*11b0*/  IMAD R198, R2, R3, R7 ;  /* 0x0000000302c67224 */ /* 0x000fe200078e0207 */
[----:B------:R-:W-:Y:S01]  /*11c0*/  IABS R7, R19 ;  /* 0x0000001300077213 */ /* 0x000fe20000000000 */
[----:B------:R-:W-:Y:S01]  /*11d0*/  IMAD.HI.U32 R3, R4, R5, RZ ;  /* 0x0000000504037227 */ /* 0x000fe200078e00ff */
[----:B------:R-:W-:-:S03]  /*11e0*/  ISETP.GT.U32.AND P2, PT, R2, R38, PT ;  /* 0x000000260200720c */ /* 0x000fc60003f44070 */
[--C-:B------:R-:W-:Y:S01]  /*11f0*/  @!P4 IMAD.IADD R42, R42, 0x1, -R2.reuse ;  /* 0x000000012a2ac824 */ /* 0x100fe200078e0a02 */
[----:B------:R-:W-:Y:S01]  /*1200*/  ISETP.GT.U32.AND P4, PT, R2, R36, PT ;  /* 0x000000240200720c */ /* 0x000fe20003f84070 */
[----:B------:R-:W-:Y:S02]  /*1210*/  IMAD.MOV R3, RZ, RZ, -R3 ;  /* 0x000000ffff037224 */ /* 0x000fe400078e0a03 */
[----:B------:R-:W-:Y:S01]  /*1220*/  VIADD R29, R0, 0x77 ;  /* 0x00000077001d7836 */ /* 0x000fe20000000000 */
[C---:B------:R-:W-:Y:S01]  /*1230*/  ISETP.GT.U32.AND P6, PT, R2.reuse, R42, PT ;  /* 0x0000002a0200720c */ /* 0x040fe20003fc4070 */
[----:B------:R-:W-:Y:S02]  /*1240*/  IMAD R200, R2, R3, R5 ;  /* 0x0000000302c87224 */ /* 0x000fe400078e0205 */
[----:B------:R-:W-:Y:S02]  /*1250*/  @!P5 IMAD.IADD R40, R40, 0x1, -R2 ;  /* 0x000000012828d824 */ /* 0x000fe400078e0a02 */
[----:B------:R-:W-:Y:S01]  /*1260*/  IMAD.HI.U32 R3, R4, R7, RZ ;  /* 0x0000000704037227 */ /* 0x000fe200078e00ff */
[----:B------:R-:W-:-:S03]  /*1270*/  ISETP.GT.U32.AND P5, PT, R2, R200, PT ;  /* 0x000000c80200720c */ /* 0x000fc60003fa4070 */
[----:B------:R-:W-:Y:S02]  /*1280*/  IMAD.MOV R3, RZ, RZ, -R3 ;  /* 0x000000ffff037224 */ /* 0x000fe400078e0a03 */
[--C-:B------:R-:W-:Y:S01]  /*1290*/  @!P4 IMAD.IADD R36, R36, 0x1, -R2.reuse ;  /* 0x000000012424c824 */ /* 0x100fe200078e0a02 */
[----:B------:R-:W-:Y:S01]  /*12a0*/  ISETP.GT.U32.AND P4, PT, R2, R198, PT ;  /* 0x000000c60200720c */ /* 0x000fe20003f84070 */
[--C-:B------:R-:W-:Y:S01]  /*12b0*/  @!P6 IMAD.IADD R42, R42, 0x1, -R2.reuse ;  /* 0x000000012a2ae824 */ /* 0x100fe200078e0a02 */
[----:B------:R-:W-:Y:S01]  /*12c0*/  ISETP.GE.AND P6, PT, R15, RZ, PT ;  /* 0x000000ff0f00720c */ /* 0x000fe20003fc6270 */
[----:B------:R-:W-:Y:S02]  /*12d0*/  VIADD R15, R0, 0xe ;  /* 0x0000000e000f7836 */ /* 0x000fe40000000000 */
[----:B------:R-:W-:Y:S02]  /*12e0*/  IMAD R202, R2, R3, R7 ;  /* 0x0000000302ca7224 */ /* 0x000fe400078e0207 */
[----:B------:R-:W-:Y:S01]  /*12f0*/  @!P5 IMAD.IADD R200, R200, 0x1, -R2 ;  /* 0x00000001c8c8d824 */ /* 0x000fe200078e0a02 */
[----:B------:R-:W-:Y:S01]  /*1300*/  IABS R13, R15 ;  /* 0x0000000f000d7213 */ /* 0x000fe20000000000 */
[----:B------:R-:W-:-:S03]  /*1310*/  IMAD.HI.U32 R5, R4, R11, RZ ;  /* 0x0000000b04057227 */ /* 0x000fc600078e00ff */
[----:B------:R-:W-:Y:S01]  /*1320*/  ISETP.GT.U32.AND P5, PT, R2, R200, PT ;  /* 0x000000c80200720c */ /* 0x000fe20003fa4070 */
[----:B------:R-:W-:-:S04]  /*1330*/  IMAD.HI.U32 R3, R4, R13, RZ ;  /* 0x0000000d04037227 */ /* 0x000fc800078e00ff */
[----:B------:R-:W-:Y:S02]  /*1340*/  IMAD.MOV R3, RZ, RZ, -R3 ;  /* 0x000000ffff037224 */ /* 0x000fe400078e0a03 */
[----:B------:R-:W-:Y:S02]  /*1350*/  IMAD.MOV R5, RZ, RZ, -R5 ;  /* 0x000000ffff057224 */ /* 0x000fe400078e0a05 */
[----:B------:R-:W-:Y:S02]  /*1360*/  IMAD R206, R2, R3, R13 ;  /* 0x0000000302ce7224 */ /* 0x000fe400078e020d */
[--C-:B------:R-:W-:Y:S01]  /*1370*/  @!P2 IMAD.IADD R38, R38, 0x1, -R2.reuse ;  /* 0x000000012626a824 */ /* 0x100fe200078e0a02 */
[----:B------:R-:W-:Y:S01]  /*1380*/  ISETP.GE.AND P2, PT, R6, RZ, PT ;  /* 0x000000ff0600720c */ /* 0x000fe20003f46270 */
[--C-:B------:R-:W-:Y:S01]  /*1390*/  @!P5 IMAD.IADD R200, R200, 0x1, -R2.reuse ;  /* 0x00000001c8c8d824 */ /* 0x100fe200078e0a02 */
[----:B------:R-:W-:Y:S01]  /*13a0*/  ISETP.GT.U32.AND P5, PT, R2, R206, PT ;  /* 0x000000ce0200720c */ /* 0x000fe20003fa4070 */
[----:B------:R-:W-:Y:S01]  /*13b0*/  @!P4 IMAD.IADD R198, R198, 0x1, -R2 ;  /* 0x00000001c6c6c824 */ /* 0x000fe200078e0a02 */
[----:B------:R-:W-:Y:S01]  /*13c0*/  ISETP.GE.AND P4, PT, R17, RZ, PT ;  /* 0x000000ff1100720c */ /* 0x000fe20003f86270 */
[----:B------:R-:W-:-:S02]  /*13d0*/  IMAD R204, R2, R5, R11 ;  /* 0x0000000502cc7224 */ /* 0x000fc400078e020b */
[----:B------:R-:W-:Y:S02]  /*13e0*/  VIADD R6, R0, 0xf ;  /* 0x0000000f00067836 */ /* 0x000fe40000000000 */
[----:B------:R-:W-:Y:S01]  /*13f0*/  @!P1 IMAD.MOV R36, RZ, RZ, -R36 ;  /* 0x000000ffff249224 */ /* 0x000fe200078e0a24 */
[C---:B------:R-:W-:Y:S01]  /*1400*/  ISETP.GT.U32.AND P1, PT, R2.reuse, R198, PT ;  /* 0x000000c60200720c */ /* 0x040fe20003f24070 */
[----:B------:R-:W-:Y:S01]  /*1410*/  @!P3 IMAD.MOV R42, RZ, RZ, -R42 ;  /* 0x000000ffff2ab224 */ /* 0x000fe200078e0a2a */
[C---:B------:R-:W-:Y:S01]  /*1420*/  ISETP.GT.U32.AND P3, PT, R2.reuse, R202, PT ;  /* 0x000000ca0200720c */ /* 0x040fe20003f64070 */
[----:B------:R-:W-:Y:S01]  /*1430*/  @!P6 IMAD.MOV R38, RZ, RZ, -R38 ;  /* 0x000000ffff26e224 */ /* 0x000fe200078e0a26 */
[----:B------:R-:W-:Y:S01]  /*1440*/  ISETP.GT.U32.AND P6, PT, R2, R204, PT ;  /* 0x000000cc0200720c */ /* 0x000fe20003fc4070 */
[----:B------:R-:W-:Y:S01]  /*1450*/  VIADD R17, R0, 0x10 ;  /* 0x0000001000117836 */ /* 0x000fe20000000000 */
[----:B------:R-:W-:Y:S01]  /*1460*/  IABS R5, R6 ;  /* 0x0000000600057213 */ /* 0x000fe20000000000 */
[----:B------:R-:W-:-:S02]  /*1470*/  @!P5 IMAD.IADD R206, R206, 0x1, -R2 ;  /* 0x00000001ceced824 */ /* 0x000fc400078e0a02 */
[----:B------:R-:W-:Y:S01]  /*1480*/  @!P0 IMAD.MOV R40, RZ, RZ, -R40 ;  /* 0x000000ffff288224 */ /* 0x000fe200078e0a28 */
[----:B------:R-:W-:Y:S01]  /*1490*/  IABS R7, R17 ;  /* 0x0000001100077213 */ /* 0x000fe20000000000 */
[----:B------:R-:W-:Y:S01]  /*14a0*/  IMAD.HI.U32 R3, R4, R5, RZ ;  /* 0x0000000504037227 */ /* 0x000fe200078e00ff */
[----:B------:R-:W-:Y:S02]  /*14b0*/  ISETP.GT.U32.AND P5, PT, R2, R206, PT ;  /* 0x000000ce0200720c */ /* 0x000fe40003fa4070 */
[----:B------:R-:W-:Y:S01]  /*14c0*/  ISETP.GE.AND P0, PT, R19, RZ, PT ;  /* 0x000000ff1300720c */ /* 0x000fe20003f06270 */
[----:B------:R-:W-:Y:S02]  /*14d0*/  IMAD.MOV R208, RZ, RZ, -R3 ;  /* 0x000000ffffd07224 */ /* 0x000fe400078e0a03 */
[----:B------:R-:W-:-:S04]  /*14e0*/  IMAD.HI.U32 R3, R4, R7, RZ ;  /* 0x0000000704037227 */ /* 0x000fc800078e00ff */
[--C-:B------:R-:W-:Y:S01]  /*14f0*/  @!P1 IMAD.IADD R198, R198, 0x1, -R2.reuse ;  /* 0x00000001c6c69824 */ /* 0x100fe200078e0a02 */
[----:B------:R-:W-:Y:S01]  /*1500*/  ISETP.GE.AND P1, PT, R21, RZ, PT ;  /* 0x000000ff1500720c */ /* 0x000fe20003f26270 */
[--C-:B------:R-:W-:Y:S01]  /*1510*/  @!P3 IMAD.IADD R202, R202, 0x1, -R2.reuse ;  /* 0x00000001cacab824 */ /* 0x100fe200078e0a02 */
[----:B------:R-:W-:Y:S01]  /*1520*/  ISETP.GE.AND P3, PT, R15, RZ, PT ;  /* 0x000000ff0f00720c */ /* 0x000fe20003f66270 */
[----:B------:R-:W-:Y:S02]  /*1530*/  @!P6 IMAD.IADD R204, R204, 0x1, -R2 ;  /* 0x00000001cccce824 */ /* 0x000fe400078e0a02 */
[----:B------:R-:W-:Y:S01]  /*1540*/  IMAD.MOV R3, RZ, RZ, -R3 ;  /* 0x000000ffff037224 */ /* 0x000fe200078e0a03 */
[C---:B------:R-:W-:Y:S01]  /*1550*/  ISETP.GT.U32.AND P6, PT, R2.reuse, R202, PT ;  /* 0x000000ca0200720c */ /* 0x040fe20003fc4070 */
[----:B------:R-:W-:Y:S01]  /*1560*/  @!P2 IMAD.MOV R198, RZ, RZ, -R198 ;  /* 0x000000ffffc6a224 */ /* 0x000fe200078e0ac6 */
[C---:B------:R-:W-:Y:S01]  /*1570*/  ISETP.GT.U32.AND P2, PT, R2.reuse, R204, PT ;  /* 0x000000cc0200720c */ /* 0x040fe20003f44070 */
[----:B------:R-:W-:-:S02]  /*1580*/  IMAD R210, R2, R3, R7 ;  /* 0x0000000302d27224 */ /* 0x000fc400078e0207 */
[----:B------:R-:W-:Y:S02]  /*1590*/  @!P5 IMAD.IADD R206, R206, 0x1, -R2 ;  /* 0x00000001ceced824 */ /* 0x000fe400078e0a02 */
[----:B------:R-:W-:Y:S01]  /*15a0*/  VIADD R15, R0, 0x11 ;  /* 0x00000011000f7836 */ /* 0x000fe20000000000 */
[C---:B------:R-:W-:Y:S01]  /*15b0*/  ISETP.GT.U32.AND P5, PT, R2.reuse, R210, PT ;  /* 0x000000d20200720c */ /* 0x040fe20003fa4070 */
[----:B------:R-:W-:Y:S02]  /*15c0*/  IMAD R208, R2, R208, R5 ;  /* 0x000000d002d07224 */ /* 0x000fe400078e0205 */
[----:B------:R-:W-:Y:S01]  /*15d0*/  @!P4 IMAD.MOV R200, RZ, RZ, -R200 ;  /* 0x000000ffffc8c224 */ /* 0x000fe200078e0ac8 */
[----:B------:R-:W-:Y:S01]  /*15e0*/  IABS R11, R15 ;  /* 0x0000000f000b7213 */ /* 0x000fe20000000000 */
[--C-:B------:R-:W-:Y:S01]  /*15f0*/  @!P6 IMAD.IADD R202, R202, 0x1, -R2.reuse ;  /* 0x00000001cacae824 */ /* 0x100fe200078e0a02 */
[----:B------:R-:W-:Y:S01]  /*1600*/  ISETP.GT.U32.AND P6, PT, R2, R208, PT ;  /* 0x000000d00200720c */ /* 0x000fe20003fc4070 */
[----:B------:R-:W-:Y:S01]  /*1610*/  @!P2 IMAD.IADD R204, R204, 0x1, -R2 ;  /* 0x00000001cccca824 */ /* 0x000fe200078e0a02 */
[----:B------:R-:W-:Y:S01]  /*1620*/  ISETP.GE.AND P2, PT, R6, RZ, PT ;  /* 0x000000ff0600720c */ /* 0x000fe20003f46270 */
[----:B------:R-:W-:-:S02]  /*1630*/  VIADD R6, R0, 0x13 ;  /* 0x0000001300067836 */ /* 0x000fc40000000000 */
[----:B------:R-:W-:-:S03]  /*1640*/  IMAD.HI.U32 R3, R4, R11, RZ ;  /* 0x0000000b04037227 */ /* 0x000fc600078e00ff */
[----:B------:R-:W-:Y:S01]  /*1650*/  IABS R7, R6 ;  /* 0x0000000600077213 */ /* 0x000fe20000000000 */
[----:B------:R-:W-:Y:S02]  /*1660*/  @!P5 IMAD.IADD R210, R210, 0x1, -R2 ;  /* 0x00000001d2d2d824 */ /* 0x000fe400078e0a02 */
[----:B------:R-:W-:Y:S02]  /*1670*/  IMAD.MOV R3, RZ, RZ, -R3 ;  /* 0x000000ffff037224 */ /* 0x000fe400078e0a03 */
[----:B------:R-:W-:Y:S01]  /*1680*/  VIADD R19, R0, 0x12 ;  /* 0x0000001200137836 */ /* 0x000fe20000000000 */
[C---:B------:R-:W-:Y:S01]  /*1690*/  ISETP.GT.U32.AND P4, PT, R2.reuse, R210, PT ;  /* 0x000000d20200720c */ /* 0x040fe20003f84070 */
[----:B------:R-:W-:Y:S02]  /*16a0*/  IMAD R212, R2, R3, R11 ;  /* 0x0000000302d47224 */ /* 0x000fe400078e020b */
[----:B------:R-:W-:Y:S01]  /*16b0*/  IMAD.HI.U32 R3, R4, R7, RZ ;  /* 0x0000000704037227 */ /* 0x000fe200078e00ff */
[----:B------:R-:W-:-:S03]  /*16c0*/  IABS R13, R19 ;  /* 0x00000013000d7213 */ /* 0x000fc60000000000 */
[----:B------:R-:W-:Y:S01]  /*16d0*/  @!P6 IMAD.IADD R208, R208, 0x1, -R2 ;  /* 0x00000001d0d0e824 */ /* 0x000fe200078e0a02 */
[----:B------:R-:W-:Y:S01]  /*16e0*/  ISETP.GE.AND P6, PT, R17, RZ, PT ;  /* 0x000000ff1100720c */ /* 0x000fe20003fc6270 */
[----:B------:R-:W-:Y:S02]  /*16f0*/  IMAD.MOV R3, RZ, RZ, -R3 ;  /* 0x000000ffff037224 */ /* 0x000fe400078e0a03 */
[----:B------:R-:W-:Y:S01]  /*1700*/  @!P0 IMAD.MOV R202, RZ, RZ, -R202 ;  /* 0x000000ffffca8224 */ /* 0x000fe200078e0aca */
[C---:B------:R-:W-:Y:S01]  /*1710*/  ISETP.GT.U32.AND P5, PT, R2.reuse, R208, PT ;  /* 0x000000d00200720c */ /* 0x040fe20003fa4070 */
[C---:B------:R-:W-:Y:S01]  /*1720*/  IMAD R216, R2.reuse, R3, R7 ;  /* 0x0000000302d87224 */ /* 0x040fe200078e0207 */
[----:B------:R-:W-:Y:S01]  /*1730*/  ISETP.GT.U32.AND P0, PT, R2, R212, PT ;  /* 0x000000d40200720c */ /* 0x000fe20003f04070 */
[----:B------:R-:W-:-:S04]  /*1740*/  IMAD.HI.U32 R5, R4, R13, RZ ;  /* 0x0000000d04057227 */ /* 0x000fc800078e00ff */
[--C-:B------:R-:W-:Y:S01]  /*1750*/  @!P4 IMAD.IADD R210, R210, 0x1, -R2.reuse ;  /* 0x00000001d2d2c824 */ /* 0x100fe200078e0a02 */
[----:B------:R-:W-:Y:S01]  /*1760*/  ISETP.GT.U32.AND P4, PT, R2, R216, PT ;  /* 0x000000d80200720c */ /* 0x000fe20003f84070 */
[----:B------:R-:W-:Y:S02]  /*1770*/  IMAD.MOV R5, RZ, RZ, -R5 ;  /* 0x000000ffff057224 */ /* 0x000fe400078e0a05 */
[----:B------:R-:W-:Y:S02]  /*1780*/  VIADD R17, R0, 0x14 ;  /* 0x0000001400117836 */ /* 0x000fe40000000000 */
[----:B------:R-:W-:Y:S02]  /*1790*/  IMAD R214, R2, R5, R13 ;  /* 0x0000000502d67224 */ /* 0x000fe400078e020d */
[--C-:B------:R-:W-:Y:S01]  /*17a0*/  @!P5 IMAD.IADD R208, R208, 0x1, -R2.reuse ;  /* 0x00000001d0d0d824 */ /* 0x100fe200078e0a02 */
[----:B------:R-:W-:Y:S01]  /*17b0*/  IABS R5, R17 ;  /* 0x0000001100057213 */ /* 0x000fe20000000000 */
[----:B------:R-:W-:Y:S01]  /*17c0*/  @!P0 IMAD.IADD R212, R212, 0x1, -R2 ;  /* 0x00000001d4d48824 */ /* 0x000fe200078e0a02 */
[----:B------:R-:W-:Y:S01]  /*17d0*/  ISETP.GE.AND P0, PT, R6, RZ, PT ;  /* 0x000000ff0600720c */ /* 0x000fe20003f06270 */
[----:B------:R-:W-:Y:S01]  /*17e0*/  VIADD R11, R0, 0x15 ;  /* 0x00000015000b7836 */ /* 0x000fe20000000000 */
[----:B------:R-:W-:Y:S01]  /*17f0*/  ISETP.GE.AND P5, PT, R19, RZ, PT ;  /* 0x000000ff1300720c */ /* 0x000fe20003fa6270 */
[----:B------:R-:W-:Y:S01]  /*1800*/  @!P3 IMAD.MOV R206, RZ, RZ, -R206 ;  /* 0x000000ffffceb224 */ /* 0x000fe200078e0ace */
[----:B------:R-:W-:Y:S01]  /*1810*/  ISETP.GT.U32.AND P3, PT, R2, R214, PT ;  /* 0x000000d60200720c */ /* 0x000fe20003f64070 */
[----:B------:R-:W-:Y:S01]  /*1820*/  IMAD.HI.U32 R3, R4, R5, RZ ;  /* 0x0000000504037227 */ /* 0x000fe200078e00ff */
[----:B------:R-:W-:-:S03]  /*1830*/  IABS R7, R11 ;  /* 0x0000000b00077213 */ /* 0x000fc60000000000 */
[----:B------:R-:W-:Y:S01]  /*1840*/  @!P2 IMAD.MOV R208, RZ, RZ, -R208 ;  /* 0x000000ffffd0a224 */ /* 0x000fe200078e0ad0 */
[----:B------:R-:W-:Y:S01]  /*1850*/  ISETP.GT.U32.AND P2, PT, R2, R212, PT ;  /* 0x000000d40200720c */ /* 0x000fe20003f44070 */
[----:B------:R-:W-:Y:S02]  /*1860*/  @!P4 IMAD.IADD R216, R216, 0x1, -R2 ;  /* 0x00000001d8d8c824 */ /* 0x000fe400078e0a02 */
[----:B------:R-:W-:Y:S02]  /*1870*/  IMAD.MOV R3, RZ, RZ, -R3 ;  /* 0x000000ffff037224 */ /* 0x000fe400078e0a03 */
[----:B------:R-:W-:Y:S01]  /*1880*/  @!P1 IMAD.MOV R204, RZ, RZ, -R204 ;  /* 0x000000ffffcc9224 */ /* 0x000fe200078e0acc */
[C---:B------:R-:W-:Y:S01]  /*1890*/  ISETP.GT.U32.AND P4, PT, R2.reuse, R216, PT ;  /* 0x000000d80200720c */ /* 0x040fe20003f84070 */
[----:B------:R-:W-:Y:S01]  /*18a0*/  IMAD R218, R2, R3, R5 ;  /* 0x0000000302da7224 */ /* 0x000fe200078e0205 */
[----:B------:R-:W-:Y:S01]  /*18b0*/  ISETP.GE.AND P1, PT, R15, RZ, PT ;  /* 0x000000ff0f00720c */ /* 0x000fe20003f26270 */
[----:B------:R-:W-:-:S04]  /*18c0*/  IMAD.HI.U32 R3, R4, R7, RZ ;  /* 0x0000000704037227 */ /* 0x000fc800078e00ff */
[----:B------:R-:W-:Y:S02]  /*18d0*/  IMAD.MOV R3, RZ, RZ, -R3 ;  /* 0x000000ffff037224 */ /* 0x000fe400078e0a03 */
[--C-:B------:R-:W-:Y:S02]  /*18e0*/  @!P3 IMAD.IADD R214, R214, 0x1, -R2.reuse ;  /* 0x00000001d6d6b824 */ /* 0x100fe400078e0a02 */
[--C-:B------:R-:W-:Y:S01]  /*18f0*/  @!P2 IMAD.IADD R212, R212, 0x1, -R2.reuse ;  /* 0x00000001d4d4a824 */ /* 0x100fe200078e0a02 */
[C---:B------:R-:W-:Y:S01]  /*1900*/  ISETP.GT.U32.AND P2, PT, R2.reuse, R218, PT ;  /* 0x000000da0200720c */ /* 0x040fe20003f44070 */
[C---:B------:R-:W-:Y:S01]  /*1910*/  IMAD R220, R2.reuse, R3, R7 ;  /* 0x0000000302dc7224 */ /* 0x040fe200078e0207 */
[----:B------:R-:W-:Y:S01]  /*1920*/  ISETP.GT.U32.AND P3, PT, R2, R214, PT ;  /* 0x000000d60200720c */ /* 0x000fe20003f64070 */
[----:B------:R-:W-:Y:S02]  /*1930*/  VIADD R6, R0, 0x16 ;  /* 0x0000001600067836 */ /* 0x000fe40000000000 */
[----:B------:R-:W-:Y:S01]  /*1940*/  @!P4 IMAD.IADD R216, R216, 0x1, -R2 ;  /* 0x00000001d8d8c824 */ /* 0x000fe200078e0a02 */
[----:B------:R-:W-:Y:S01]  /*1950*/  ISETP.GT.U32.AND P4, PT, R2, R220, PT ;  /* 0x000000dc0200720c */ /* 0x000fe20003f84070 */
[C---:B------:R-:W-:Y:S01]  /*1960*/  VIADD R15, R0.reuse, 0x18 ;  /* 0x00000018000f7836 */ /* 0x040fe20000000000 */
[----:B------:R-:W-:Y:S01]  /*1970*/  IABS R5, R6 ;  /* 0x0000000600057213 */ /* 0x000fe20000000000 */
[----:B------:R-:W-:-:S02]  /*1980*/  VIADD R13, R0, 0x17 ;  /* 0x00000017000d7836 */ /* 0x000fc40000000000 */
[----:B------:R-:W-:Y:S02]  /*1990*/  @!P1 IMAD.MOV R212, RZ, RZ, -R212 ;  /* 0x000000ffffd49224 */ /* 0x000fe400078e0ad4 */
[----:B------:R-:W-:Y:S01]  /*19a0*/  IMAD.HI.U32 R3, R4, R5, RZ ;  /* 0x0000000504037227 */ /* 0x000fe200078e00ff */
[----:B------:R-:W-:-:S03]  /*19b0*/  IABS R7, R13 ;  /* 0x0000000d00077213 */ /* 0x000fc60000000000 */
[--C-:B------:R-:W-:Y:S01]  /*19c0*/  @!P2 IMAD.IADD R218, R218, 0x1, -R2.reuse ;  /* 0x00000001dadaa824 */ /* 0x100fe200078e0a02 */
[----:B------:R-:W-:Y:S01]  /*19d0*/  ISETP.GE.AND P2, PT, R6, RZ, PT ;  /* 0x000000ff0600720c */ /* 0x000fe20003f46270 */
[--C-:B------:R-:W-:Y:S01]  /*19e0*/  @!P3 IMAD.IADD R214, R214, 0x1, -R2.reuse ;  /* 0x00000001d6d6b824 */ /* 0x100fe200078e0a02 */
[----:B------:R-:W-:Y:S01]  /*19f0*/  ISETP.GE.AND P3, PT, R11, RZ, PT ;  /* 0x000000ff0b00720c */ /* 0x000fe20003f66270 */
[----:B------:R-:W-:Y:S01]  /*1a00*/  IMAD.MOV R3, RZ, RZ, -R3 ;  /* 0x000000ffff037224 */ /* 0x000fe200078e0a03 */
[----:B------:R-:W-:Y:S01]  /*1a10*/  IABS R11, R15 ;  /* 0x0000000f000b7213 */ /* 0x000fe20000000000 */
[----:B------:R-:W-:Y:S01]  /*1a20*/  @!P4 IMAD.IADD R220, R220, 0x1, -R2 ;  /* 0x00000001dcdcc824 */ /* 0x000fe200078e0a02 */
[C---:B------:R-:W-:Y:S01]  /*1a30*/  ISETP.GT.U32.AND P1, PT, R2.reuse, R218, PT ;  /* 0x000000da0200720c */ /* 0x040fe20003f24070 */
[----:B------:R-:W-:Y:S01]  /*1a40*/  @!P6 IMAD.MOV R210, RZ, RZ, -R210 ;  /* 0x000000ffffd2e224 */ /* 0x000fe200078e0ad2 */
[----:B------:R-:W-:Y:S01]  /*1a50*/  ISETP.GE.AND P6, PT, R17, RZ, PT ;  /* 0x000000ff1100720c */ /* 0x000fe20003fc6270 */
[C---:B------:R-:W-:Y:S01]  /*1a60*/  IMAD R222, R2.reuse, R3, R5 ;  /* 0x0000000302de7224 */ /* 0x040fe200078e0205 */
[----:B------:R-:W-:Y:S01]  /*1a70*/  ISETP.GT.U32.AND P4, PT, R2, R220, PT ;  /* 0x000000dc0200720c */ /* 0x000fe20003f84070 */
[----:B------:R-:W-:-:S04]  /*1a80*/  IMAD.HI.U32 R5, R4, R11, RZ ;  /* 0x0000000b04057227 */ /* 0x000fc800078e00ff */
[----:B------:R-:W-:-:S04]  /*1a90*/  IMAD.HI.U32 R3, R4, R7, RZ ;  /* 0x0000000704037227 */ /* 0x000fc800078e00ff */
[----:B------:R-:W-:Y:S01]  /*1aa0*/  @!P5 IMAD.MOV R214, RZ, RZ, -R214 ;  /* 0x000000ffffd6d224 */ /* 0x000fe200078e0ad6 */
[----:B------:R-:W-:Y:S01]  /*1ab0*/  ISETP.GT.U32.AND P5, PT, R2, R222, PT ;  /* 0x000000de0200720c */ /* 0x000fe20003fa4070 */
[----:B------:R-:W-:Y:S02]  /*1ac0*/  IMAD.MOV R5, RZ, RZ, -R5 ;  /* 0x000000ffff057224 */ /* 0x000fe400078e0a05 */
[----:B------:R-:W-:Y:S02]  /*1ad0*/  IMAD.MOV R3, RZ, RZ, -R3 ;  /* 0x000000ffff037224 */ /* 0x000fe400078e0a03 */
[----:B------:R-:W-:Y:S01]  /*1ae0*/  @!P1 IMAD.IADD R218, R218, 0x1, -R2 ;  /* 0x00000001dada9824 */ /* 0x000fe200078e0a02 */
[----:B------:R-:W-:Y:S01]  /*1af0*/  ISETP.GE.AND P1, PT, R15, RZ, PT ;  /* 0x000000ff0f00720c */ /* 0x000fe20003f26270 */
[C---:B------:R-:W-:Y:S02]  /*1b00*/  IMAD R226, R2.reuse, R5, R11 ;  /* 0x0000000502e27224 */ /* 0x040fe400078e020b */
[----:B------:R-:W-:-:S02]  /*1b10*/  IMAD R224, R2, R3, R7 ;  /* 0x0000000302e07224 */ /* 0x000fc400078e0207 */
[----:B------:R-:W-:Y:S01]  /*1b20*/  @!P6 IMAD.MOV R218, RZ, RZ, -R218 ;  /* 0x000000ffffdae224 */ /* 0x000fe200078e0ada */
[----:B------:R-:W-:Y:S01]  /*1b30*/  ISETP.GT.U32.AND P6, PT, R2, R226, PT ;  /* 0x000000e20200720c */ /* 0x000fe20003fc4070 */
[--C-:B------:R-:W-:Y:S01]  /*1b40*/  @!P4 IMAD.IADD R220, R220, 0x1, -R2.reuse ;  /* 0x00000001dcdcc824 */ /* 0x100fe200078e0a02 */
[----:B------:R-:W-:Y:S01]  /*1b50*/  ISETP.GT.U32.AND P4, PT, R2, R224, PT ;  /* 0x000000e00200720c */ /* 0x000fe20003f84070 */
[----:B------:R-:W-:Y:S02]  /*1b60*/  @!P5 IMAD.IADD R222, R222, 0x1, -R2 ;  /* 0x00000001deded824 */ /* 0x000fe400078e0a02 */
[C---:B------:R-:W-:Y:S02]  /*1b70*/  VIADD R6, R0.reuse, 0x19 ;  /* 0x0000001900067836 */ /* 0x040fe40000000000 */
[----:B------:R-:W-:Y:S01]  /*1b80*/  VIADD R15, R0, 0x1b ;  /* 0x0000001b000f7836 */ /* 0x000fe20000000000 */
[----:B------:R-:W-:Y:S01]  /*1b90*/  ISETP.GT.U32.AND P5, PT, R2, R222, PT ;  /* 0x000000de0200720c */ /* 0x000fe20003fa4070 */
[----:B------:R-:W-:Y:S01]  /*1ba0*/  @!P0 IMAD.MOV R216, RZ, RZ, -R216 ;  /* 0x000000ffffd88224 */ /* 0x000fe200078e0ad8 */
[----:B------:R-:W-:Y:S01]  /*1bb0*/  IABS R7, R6 ;  /* 0x0000000600077213 */ /* 0x000fe20000000000 */
[----:B------:R-:W-:Y:S01]  /*1bc0*/  VIADD R5, R0, 0x1a ;  /* 0x0000001a00057836 */ /* 0x000fe20000000000 */
[----:B------:R-:W-:Y:S01]  /*1bd0*/  ISETP.GE.AND P0, PT, R13, RZ, PT ;  /* 0x000000ff0d00720c */ /* 0x000fe20003f06270 */
[--C-:B------:R-:W-:Y:S01]  /*1be0*/  @!P6 IMAD.IADD R226, R226, 0x1, -R2.reuse ;  /* 0x00000001e2e2e824 */ /* 0x100fe200078e0a02 */
[----:B------:R-:W-:Y:S01]  /*1bf0*/  IABS R13, R15 ;  /* 0x0000000f000d7213 */ /* 0x000fe20000000000 */
[----:B------:R-:W-:Y:S01]  /*1c00*/  @!P4 IMAD.IADD R224, R224, 0x1, -R2 ;  /* 0x00000001e0e0c824 */ /* 0x000fe200078e0a02 */
[----:B------:R-:W-:Y:S01]  /*1c10*/  IABS R11, R5 ;  /* 0x00000005000b7213 */ /* 0x000fe20000000000 */
[----:B------:R-:W-:Y:S01]  /*1c20*/  IMAD.HI.U32 R3, R4, R7, RZ ;  /* 0x0000000704037227 */ /* 0x000fe200078e00ff */
[----:B------:R-:W-:-:S02]  /*1c30*/  ISETP.GT.U32.AND P6, PT, R2, R226, PT ;  /* 0x000000e20200720c */ /* 0x000fc40003fc4070 */
[----:B------:R-:W-:Y:S01]  /*1c40*/  ISETP.GT.U32.AND P4, PT, R2, R224, PT ;  /* 0x000000e00200720c */ /* 0x000fe20003f84070 */
[----:B------:R-:W-:Y:S01]  /*1c50*/  @!P5 IMAD.IADD R222, R222, 0x1, -R2 ;  /* 0x00000001deded824 */ /* 0x000fe200078e0a02 */
[----:B------:R-:W-:Y:S01]  /*1c60*/  ISETP.GE.AND P5, PT, R5, RZ, PT ;  /* 0x000000ff0500720c */ /* 0x000fe20003fa6270 */
[----:B------:R-:W-:-:S04]  /*1c70*/  IMAD.HI.U32 R5, R4, R13, RZ ;  /* 0x0000000d04057227 */ /* 0x000fc800078e00ff */
[----:B------:R-:W-:Y:S02]  /*1c80*/  IMAD.MOV R228, RZ, RZ, -R3 ;  /* 0x000000ffffe47224 */ /* 0x000fe400078e0a03 */
[----:B------:R-:W-:Y:S02]  /*1c90*/  IMAD.MOV R5, RZ, RZ, -R5 ;  /* 0x000000ffff057224 */ /* 0x000fe400078e0a05 */
[C---:B------:R-:W-:Y:S02]  /*1ca0*/  IMAD R228, R2.reuse, R228, R7 ;  /* 0x000000e402e47224 */ /* 0x040fe400078e0207 */
[----:B------:R-:W-:Y:S02]  /*1cb0*/  IMAD R232, R2, R5, R13 ;  /* 0x0000000502e87224 */ /* 0x000fe400078e020d */
[--C-:B------:R-:W-:Y:S02]  /*1cc0*/  @!P6 IMAD.IADD R226, R226, 0x1, -R2.reuse ;  /* 0x00000001e2e2e824 */ /* 0x100fe400078e0a02 */
[----:B------:R-:W-:Y:S01]  /*1cd0*/  @!P4 IMAD.IADD R224, R224, 0x1, -R2 ;  /* 0x00000001e0e0c824 */ /* 0x000fe200078e0a02 */
[C---:B------:R-:W-:Y:S01]  /*1ce0*/  ISETP.GT.U32.AND P4, PT, R2.reuse, R228, PT ;  /* 0x000000e40200720c */ /* 0x040fe20003f84070 */
[----:B------:R-:W-:Y:S01]  /*1cf0*/  @!P1 IMAD.MOV R226, RZ, RZ, -R226 ;  /* 0x000000ffffe29224 */ /* 0x000fe200078e0ae2 */
[----:B------:R-:W-:Y:S01]  /*1d00*/  ISETP.GT.U32.AND P1, PT, R2, R232, PT ;  /* 0x000000e80200720c */ /* 0x000fe20003f24070 */
[----:B------:R-:W-:-:S04]  /*1d10*/  IMAD.HI.U32 R3, R4, R11, RZ ;  /* 0x0000000b04037227 */ /* 0x000fc800078e00ff */
[----:B------:R-:W-:Y:S01]  /*1d20*/  @!P3 IMAD.MOV R220, RZ, RZ, -R220 ;  /* 0x000000ffffdcb224 */ /* 0x000fe200078e0adc */
[----:B------:R-:W-:Y:S01]  /*1d30*/  ISETP.GE.AND P3, PT, R6, RZ, PT ;  /* 0x000000ff0600720c */ /* 0x000fe20003f66270 */
[----:B------:R-:W-:Y:S02]  /*1d40*/  IMAD.MOV R3, RZ, RZ, -R3 ;  /* 0x000000ffff037224 */ /* 0x000fe400078e0a03 */
[----:B------:R-:W-:Y:S02]  /*1d50*/  VIADD R6, R0, 0x1d ;  /* 0x0000001d00067836 */ /* 0x000fe40000000000 */
[----:B------:R-:W-:Y:S02]  /*1d60*/  IMAD R230, R2, R3, R11 ;  /* 0x0000000302e67224 */ /* 0x000fe400078e020b */
[----:B------:R-:W-:Y:S01]  /*1d70*/  @!P4 IMAD.IADD R228, R228, 0x1, -R2 ;  /* 0x00000001e4e4c824 */ /* 0x000fe200078e0a02 */
[----:B------:R-:W-:Y:S01]  /*1d80*/  IABS R11, R6 ;  /* 0x00000006000b7213 */ /* 0x000fe20000000000 */
[----:B------:R-:W-:-:S02]  /*1d90*/  VIADD R19, R0, 0x1f ;  /* 0x0000001f00137836 */ /* 0x000fc40000000000 */
[----:B------:R-:W-:Y:S01]  /*1da0*/  @!P1 IMAD.IADD R232, R232, 0x1, -R2 ;  /* 0x00000001e8e89824 */ /* 0x000fe200078e0a02 */
[----:B------:R-:W-:Y:S01]  /*1db0*/  ISETP.GT.U32.AND P4, PT, R2, R228, PT ;  /* 0x000000e40200720c */ /* 0x000fe20003f84070 */
[----:B------:R-:W-:-:S03]  /*1dc0*/  IMAD.HI.U32 R5, R4, R11, RZ ;  /* 0x0000000b04057227 */ /* 0x000fc600078e00ff */
[C---:B------:R-:W-:Y:S01]  /*1dd0*/  ISETP.GT.U32.AND P1, PT, R2.reuse, R232, PT ;  /* 0x000000e80200720c */ /* 0x040fe20003f24070 */
[----:B------:R-:W-:Y:S01]  /*1de0*/  @!P0 IMAD.MOV R224, RZ, RZ, -R224 ;  /* 0x000000ffffe08224 */ /* 0x000fe200078e0ae0 */
[----:B------:R-:W-:Y:S01]  /*1df0*/  ISETP.GT.U32.AND P0, PT, R2, R230, PT ;  /* 0x000000e60200720c */ /* 0x000fe20003f04070 */
[----:B------:R-:W-:Y:S01]  /*1e00*/  @!P2 IMAD.MOV R222, RZ, RZ, -R222 ;  /* 0x000000ffffdea224 */ /* 0x000fe200078e0ade */
[----:B------:R-:W-:Y:S01]  /*1e10*/  ISETP.GE.AND P2, PT, R15, RZ, PT ;  /* 0x000000ff0f00720c */ /* 0x000fe20003f46270 */
[----:B------:R-:W-:Y:S01]  /*1e20*/  IMAD.MOV R5, RZ, RZ, -R5 ;  /* 0x000000ffff057224 */ /* 0x000fe200078e0a05 */
[----:B------:R-:W-:Y:S01]  /*1e30*/  IABS R15, R19 ;  /* 0x00000013000f7213 */ /* 0x000fe20000000000 */
[----:B------:R-:W-:Y:S02]  /*1e40*/  VIADD R3, R0, 0x1c ;  /* 0x0000001c00037836 */ /* 0x000fe40000000000 */
[----:B------:R-:W-:Y:S02]  /*1e50*/  IMAD R236, R2, R5, R11 ;  /* 0x0000000502ec7224 */ /* 0x000fe400078e020b */
[----:B------:R-:W-:Y:S01]  /*1e60*/  IMAD.HI.U32 R5, R4, R15, RZ ;  /* 0x0000000f04057227 */ /* 0x000fe200078e00ff */
[----:B------:R-:W-:-:S02]  /*1e70*/  IABS R7, R3 ;  /* 0x0000000300077213 */ /* 0x000fc40000000000 */
[----:B------:R-:W-:Y:S01]  /*1e80*/  ISETP.GE.AND P6, PT, R3, RZ, PT ;  /* 0x000000ff0300720c */ /* 0x000fe20003fc6270 */
[----:B------:R-:W-:Y:S02]  /*1e90*/  VIADD R17, R0, 0x1e ;  /* 0x0000001e00117836 */ /* 0x000fe40000000000 */
[----:B------:R-:W-:Y:S02]  /*1ea0*/  IMAD.MOV R5, RZ, RZ, -R5 ;  /* 0x000000ffff057224 */ /* 0x000fe400078e0a05 */
[--C-:B------:R-:W-:Y:S01]  /*1eb0*/  @!P0 IMAD.IADD R230, R230, 0x1, -R2.reuse ;  /* 0x00000001e6e68824 */ /* 0x100fe200078e0a02 */
[----:B------:R-:W-:Y:S01]  /*1ec0*/  IABS R13, R17 ;  /* 0x00000011000d7213 */ /* 0x000fe20000000000 */
[----:B------:R-:W-:Y:S01]  /*1ed0*/  @!P4 IMAD.IADD R228, R228, 0x1, -R2 ;  /* 0x00000001e4e4c824 */ /* 0x000fe200078e0a02 */
[----:B------:R-:W-:Y:S01]  /*1ee0*/  ISETP.GE.AND P4, PT, R6, RZ, PT ;  /* 0x000000ff0600720c */ /* 0x000fe20003f86270 */
[----:B------:R-:W-:Y:S01]  /*1ef0*/  IMAD.HI.U32 R3, R4, R7, RZ ;  /* 0x0000000704037227 */ /* 0x000fe200078e00ff */
[----:B------:R-:W-:-:S03]  /*1f00*/  ISETP.GT.U32.AND P0, PT, R2, R230, PT ;  /* 0x000000e60200720c */ /* 0x000fc60003f04070 */
[----:B------:R-:W-:Y:S02]  /*1f10*/  IMAD R240, R2, R5, R15 ;  /* 0x0000000502f07224 */ /* 0x000fe400078e020f */
[----:B------:R-:W-:Y:S02]  /*1f20*/  @!P1 IMAD.IADD R232, R232, 0x1, -R2 ;  /* 0x00000001e8e89824 */ /* 0x000fe400078e0a02 */
[----:B------:R-:W-:Y:S01]  /*1f30*/  @!P3 IMAD.MOV R228, RZ, RZ, -R228 ;  /* 0x000000ffffe4b224 */ /* 0x000fe200078e0ae4 */
[C---:B------:R-:W-:Y:S01]  /*1f40*/  ISETP.GT.U32.AND P3, PT, R2.reuse, R236, PT ;  /* 0x000000ec0200720c */ /* 0x040fe20003f64070 */
[----:B------:R-:W-:Y:S02]  /*1f50*/  IMAD.MOV R234, RZ, RZ, -R3 ;  /* 0x000000ffffea7224 */ /* 0x000fe400078e0a03 */
[----:B------:R-:W-:Y:S01]  /*1f60*/  @!P2 IMAD.MOV R232, RZ, RZ, -R232 ;  /* 0x000000ffffe8a224 */ /* 0x000fe200078e0ae8 */
[----:B------:R-:W-:Y:S01]  /*1f70*/  ISETP.GT.U32.AND P2, PT, R2, R240, PT ;  /* 0x000000f00200720c */ /* 0x000fe20003f44070 */
[----:B------:R-:W-:-:S04]  /*1f80*/  IMAD.HI.U32 R3, R4, R13, RZ ;  /* 0x0000000d04037227 */ /* 0x000fc800078e00ff */
[----:B------:R-:W-:Y:S02]  /*1f90*/  VIADD R6, R0, 0x20 ;  /* 0x0000002000067836 */ /* 0x000fe40000000000 */
[----:B------:R-:W-:Y:S02]  /*1fa0*/  IMAD.MOV R3, RZ, RZ, -R3 ;  /* 0x000000ffff037224 */ /* 0x000fe400078e0a03 */
[C---:B------:R-:W-:Y:S01]  /*1fb0*/  IMAD R234, R2.reuse, R234, R7 ;  /* 0x000000ea02ea7224 */ /* 0x040fe200078e0207 */
[----:B------:R-:W-:Y:S01]  /*1fc0*/  IABS R5, R6 ;  /* 0x0000000600057213 */ /* 0x000fe20000000000 */
[----:B------:R-:W-:Y:S02]  /*1fd0*/  IMAD R238, R2, R3, R13 ;  /* 0x0000000302ee7224 */ /* 0x000fe400078e020d */
[----:B------:R-:W-:Y:S02]  /*1fe0*/  VIADD R13, R0, 0x21 ;  /* 0x00000021000d7836 */ /* 0x000fe40000000000 */
[----:B------:R-:W-:Y:S01]  /*1ff0*/  IMAD.HI.U32 R3, R4, R5, RZ ;  /* 0x0000000504037227 */ /* 0x000fe200078e00ff */
[----:B------:R-:W-:-:S02]  /*2000*/  ISETP.GT.U32.AND P1, PT, R2, R238, PT ;  /* 0x000000ee0200720c */ /* 0x000fc40003f24070 */
[----:B------:R-:W-:Y:S01]  /*2010*/  IABS R7, R13 ;  /* 0x0000000d00077213 */ /* 0x000fe20000000000 */
[--C-:B------:R-:W-:Y:S01]  /*2020*/  @!P0 IMAD.IADD R230, R230, 0x1, -R2.reuse ;  /* 0x00000001e6e68824 */ /* 0x100fe200078e0a02 */
[----:B------:R-:W-:Y:S01]  /*2030*/  ISETP.GT.U32.AND P0, PT, R2, R234, PT ;  /* 0x000000ea0200720c */ /* 0x000fe20003f04070 */
[--C-:B------:R-:W-:Y:S02]  /*2040*/  @!P3 IMAD.IADD R236, R236, 0x1, -R2.reuse ;  /* 0x00000001ececb824 */ /* 0x100fe400078e0a02 */
[----:B------:R-:W-:Y:S02]  /*2050*/  @!P2 IMAD.IADD R240, R240, 0x1, -R2 ;  /* 0x00000001f0f0a824 */ /* 0x000fe400078e0a02 */
[----:B------:R-:W-:Y:S01]  /*2060*/  IMAD.MOV R3, RZ, RZ, -R3 ;  /* 0x000000ffff037224 */ /* 0x000fe200078e0a03 */
[----:B------:R-:W-:Y:S01]  /*2070*/  ISETP.GT.U32.AND P3, PT, R2, R236, PT ;  /* 0x000000ec0200720c */ /* 0x000fe20003f64070 */
[----:B------:R-:W-:Y:S01]  /*2080*/  VIADD R15, R0, 0x22 ;  /* 0x00000022000f7836 */ /* 0x000fe20000000000 */
[C---:B------:R-:W-:Y:S01]  /*2090*/  ISETP.GT.U32.AND P2, PT, R2.reuse, R240, PT ;  /* 0x000000f00200720c */ /* 0x040fe20003f44070 */
[----:B------:R-:W-:-:S02]  /*20a0*/  IMAD R242, R2, R3, R5 ;  /* 0x0000000302f27224 */ /* 0x000fc400078e0205 */
[----:B------:R-:W-:Y:S01]  /*20b0*/  IMAD.HI.U32 R3, R4, R7, RZ ;  /* 0x0000000704037227 */ /* 0x000fe200078e00ff */
[----:B------:R-:W-:-:S03]  /*20c0*/  IABS R11, R15 ;  /* 0x0000000f000b7213 */ /* 0x000fc60000000000 */
[----:B------:R-:W-:Y:S02]  /*20d0*/  IMAD.MOV R3, RZ, RZ, -R3 ;  /* 0x000000ffff037224 */ /* 0x000fe400078e0a03 */
[--C-:B------:R-:W-:Y:S02]  /*20e0*/  @!P0 IMAD.IADD R234, R234, 0x1, -R2.reuse ;  /* 0x00000001eaea8824 */ /* 0x100fe400078e0a02 */
[--C-:B------:R-:W-:Y:S02]  /*20f0*/  @!P1 IMAD.IADD R238, R238, 0x1, -R2.reuse ;  /* 0x00000001eeee9824 */ /* 0x100fe400078e0a02 */
[C---:B------:R-:W-:Y:S01]  /*2100*/  IMAD R244, R2.reuse, R3, R7 ;  /* 0x0000000302f47224 */ /* 0x040fe200078e0207 */
[----:B------:R-:W-:Y:S01]  /*2110*/  ISETP.GT.U32.AND P0, PT, R2, R234, PT ;  /* 0x000000ea0200720c */ /* 0x000fe20003f04070 */
[--C-:B------:R-:W-:Y:S01]  /*2120*/  @!P3 IMAD.IADD R236, R236, 0x1, -R2.reuse ;  /* 0x00000001ececb824 */ /* 0x100fe200078e0a02 */
[----:B------:R-:W-:Y:S01]  /*2130*/  ISETP.GT.U32.AND P3, PT, R2, R242, PT ;  /* 0x000000f20200720c */ /* 0x000fe20003f64070 */
[----:B------:R-:W-:Y:S01]  /*2140*/  @!P2 IMAD.IADD R240, R240, 0x1, -R2 ;  /* 0x00000001f0f0a824 */ /* 0x000fe200078e0a02 */
[C---:B------:R-:W-:Y:S01]  /*2150*/  ISETP.GT.U32.AND P1, PT, R2.reuse, R238, PT ;  /* 0x000000ee0200720c */ /* 0x040fe20003f24070 */
[----:B------:R-:W-:Y:S01]  /*2160*/  @!P5 IMAD.MOV R230, RZ, RZ, -R230 ;  /* 0x000000ffffe6d224 */ /* 0x000fe200078e0ae6 */
[----:B------:R-:W-:Y:S01]  /*2170*/  ISETP.GT.U32.AND P2, PT, R2, R244, PT ;  /* 0x000000f40200720c */ /* 0x000fe20003f44070 */
[----:B------:R-:W-:Y:S01]  /*2180*/  IMAD.HI.U32 R5, R4, R11, RZ ;  /* 0x0000000b04057227 */ /* 0x000fe200078e00ff */
[----:B------:R-:W-:-:S03]  /*2190*/  ISETP.GE.AND P5, PT, R17, RZ, PT ;  /* 0x000000ff1100720c */ /* 0x000fc60003fa6270 */
[----:B------:R-:W-:Y:S02]  /*21a0*/  VIADD R3, R0, 0x23 ;  /* 0x0000002300037836 */ /* 0x000fe40000000000 */
[--C-:B------:R-:W-:Y:S01]  /*21b0*/  @!P0 IMAD.IADD R234, R234, 0x1, -R2.reuse ;  /* 0x00000001eaea8824 */ /* 0x100fe200078e0a02 */
[----:B------:R-:W-:Y:S01]  /*21c0*/  ISETP.GE.AND P0, PT, R19, RZ, PT ;  /* 0x000000ff1300720c */ /* 0x000fe20003f06270 */
[--C-:B------:R-:W-:Y:S01]  /*21d0*/  @!P3 IMAD.IADD R242, R242, 0x1, -R2.reuse ;  /* 0x00000001f2f2b824 */ /* 0x100fe200078e0a02 */
[----:B------:R-:W-:Y:S01]  /*21e0*/  IABS R7, R3 ;  /* 0x0000000300077213 */ /* 0x000fe20000000000 */
[----:B------:R-:W-:Y:S02]  /*21f0*/  IMAD.MOV R5, RZ, RZ, -R5 ;  /* 0x000000ffff057224 */ /* 0x000fe400078e0a05 */
[--C-:B------:R-:W-:Y:S01]  /*2200*/  @!P1 IMAD.IADD R238, R238, 0x1, -R2.reuse ;  /* 0x00000001eeee9824 */ /* 0x100fe200078e0a02 */
[----:B------:R-:W-:Y:S01]  /*2210*/  ISETP.GT.U32.AND P3, PT, R2, R242, PT ;  /* 0x000000f20200720c */ /* 0x000fe20003f64070 */
[----:B------:R-:W-:Y:S01]  /*2220*/  @!P2 IMAD.IADD R244, R244, 0x1, -R2 ;  /* 0x00000001f4f4a824 */ /* 0x000fe200078e0a02 */
[----:B------:R-:W-:Y:S01]  /*2230*/  ISETP.GE.AND P1, PT, R15, RZ, PT ;  /* 0x000000ff0f00720c */ /* 0x000fe20003f26270 */
[----:B------:R-:W-:-:S02]  /*2240*/  IMAD R246, R2, R5, R11 ;  /* 0x0000000502f67224 */ /* 0x000fc400078e020b */
[----:B------:R-:W-:Y:S01]  /*2250*/  VIADD R5, R0, 0x24 ;  /* 0x0000002400057836 */ /* 0x000fe20000000000 */
[----:B------:R-:W-:Y:S01]  /*2260*/  ISETP.GT.U32.AND P2, PT, R2, R244, PT ;  /* 0x000000f40200720c */ /* 0x000fe20003f44070 */
[----:B------:R-:W-:Y:S01]  /*2270*/  @!P5 IMAD.MOV R238, RZ, RZ, -R238 ;  /* 0x000000ffffeed224 */ /* 0x000fe200078e0aee */
[----:B------:R-:W-:Y:S01]  /*2280*/  ISETP.GE.AND P5, PT, R3, RZ, PT ;  /* 0x000000ff0300720c */ /* 0x000fe20003fa6270 */
[----:B------:R-:W-:Y:S01]  /*2290*/  IMAD.HI.U32 R3, R4, R7, RZ ;  /* 0x0000000704037227 */ /* 0x000fe200078e00ff */
[----:B------:R-:W-:-:S03]  /*22a0*/  IABS R11, R5 ;  /* 0x00000005000b7213 */ /* 0x000fc60000000000 */
[----:B------:R-:W-:Y:S02]  /*22b0*/  IMAD.MOV R3, RZ, RZ, -R3 ;  /* 0x000000ffff037224 */ /* 0x000fe400078e0a03 */
[----:B------:R-:W-:Y:S01]  /*22c0*/  @!P6 IMAD.MOV R234, RZ, RZ, -R234 ;  /* 0x000000ffffeae224 */ /* 0x000fe200078e0aea */
[----:B------:R-:W-:Y:S01]  /*22d0*/  ISETP.GE.AND P6, PT, R6, RZ, PT ;  /* 0x000000ff0600720c */ /* 0x000fe20003fc6270 */
[----:B------:R-:W-:Y:S01]  /*22e0*/  @!P0 IMAD.MOV R240, RZ, RZ, -R240 ;  /* 0x000000fffff08224 */ /* 0x000fe200078e0af0 */
[----:B------:R-:W-:Y:S01]  /*22f0*/  ISETP.GE.AND P0, PT, R5, RZ, PT ;  /* 0x000000ff0500720c */ /* 0x000fe20003f06270 */
[----:B------:R-:W-:-:S04]  /*2300*/  IMAD.HI.U32 R5, R4, R11, RZ ;  /* 0x0000000b04057227 */ /* 0x000fc800078e00ff */
[----:B------:R-:W-:Y:S02]  /*2310*/  IMAD R248, R2, R3, R7 ;  /* 0x0000000302f87224 */ /* 0x000fe400078e0207 */
[--C-:B------:R-:W-:Y:S01]  /*2320*/  @!P3 IMAD.IADD R242, R242, 0x1, -R2.reuse ;  /* 0x00000001f2f2b824 */ /* 0x100fe200078e0a02 */
[----:B------:R-:W-:Y:S01]  /*2330*/  ISETP.GT.U32.AND P3, PT, R2, R246, PT ;  /* 0x000000f60200720c */ /* 0x000fe20003f64070 */
[----:B------:R-:W-:Y:S02]  /*2340*/  IMAD.MOV R5, RZ, RZ, -R5 ;  /* 0x000000ffff057224 */ /* 0x000fe400078e0a05 */
[----:B------:R-:W-:Y:S01]  /*2350*/  @!P2 IMAD.IADD R244, R244, 0x1, -R2 ;  /* 0x00000001f4f4a824 */ /* 0x000fe200078e0a02 */
[C---:B------:R-:W-:Y:S01]  /*2360*/  ISETP.GT.U32.AND P2, PT, R2.reuse, R248, PT ;  /* 0x000000f80200720c */ /* 0x040fe20003f44070 */
[----:B------:R-:W-:Y:S02]  /*2370*/  IMAD R250, R2, R5, R11 ;  /* 0x0000000502fa7224 */ /* 0x000fe400078e020b */
[----:B------:R-:W-:-:S02]  /*2380*/  @!P6 IMAD.MOV R242, RZ, RZ, -R242 ;  /* 0x000000fffff2e224 */ /* 0x000fc400078e0af2 */
[----:B------:R-:W-:Y:S01]  /*2390*/  VIADD R6, R0, 0x25 ;  /* 0x0000002500067836 */ /* 0x000fe20000000000 */
[----:B------:R-:W-:Y:S01]  /*23a0*/  ISETP.GT.U32.AND P6, PT, R2, R250, PT ;  /* 0x000000fa0200720c */ /* 0x000fe20003fc4070 */
[----:B------:R-:W-:Y:S01]  /*23b0*/  @!P4 IMAD.MOV R236, RZ, RZ, -R236 ;  /* 0x000000ffffecc224 */ /* 0x000fe200078e0aec */
[----:B------:R-:W-:Y:S01]  /*23c0*/  ISETP.GE.AND P4, PT, R13, RZ, PT ;  /* 0x000000ff0d00720c */ /* 0x000fe20003f86270 */
[--C-:B------:R-:W-:Y:S01]  /*23d0*/  @!P3 IMAD.IADD R246, R246, 0x1, -R2.reuse ;  /* 0x00000001f6f6b824 */ /* 0x100fe200078e0a02 */
[----:B------:R-:W-:Y:S01]  /*23e0*/  IABS R53, R6 ;  /* 0x0000000600357213 */ /* 0x000fe20000000000 */
[----:B------:R-:W-:Y:S02]  /*23f0*/  VIADD R13, R0, 0x26 ;  /* 0x00000026000d7836 */ /* 0x000fe40000000000 */
[----:B------:R-:W-:Y:S01]  /*2400*/  @!P2 IMAD.IADD R248, R248, 0x1, -R2 ;  /* 0x00000001f8f8a824 */ /* 0x000fe200078e0a02 */
[----:B------:R-:W-:Y:S01]  /*2410*/  ISETP.GT.U32.AND P3, PT, R2, R246, PT ;  /* 0x000000f60200720c */ /* 0x000fe20003f64070 */
[----:B------:R-:W-:Y:S01]  /*2420*/  IMAD.HI.U32 R3, R4, R53, RZ ;  /* 0x0000003504037227 */ /* 0x000fe200078e00ff */
[----:B------:R-:W-:-:S02]  /*2430*/  IABS R55, R13 ;  /* 0x0000000d00377213 */ /* 0x000fc40000000000 */
[----:B------:R-:W-:Y:S01]  /*2440*/  ISETP.GT.U32.AND P2, PT, R2, R248, PT ;  /* 0x000000f80200720c */ /* 0x000fe20003f44070 */
[----:B------:R-:W-:Y:S02]  /*2450*/  @!P6 IMAD.IADD R250, R250, 0x1, -R2 ;  /* 0x00000001fafae824 */ /* 0x000fe400078e0a02 */
[----:B------:R-:W-:Y:S02]  /*2460*/  IMAD.MOV R3, RZ, RZ, -R3 ;  /* 0x000000ffff037224 */ /* 0x000fe400078e0a03 */
[----:B------:R-:W-:Y:S01]  /*2470*/  VIADD R11, R0, 0x27 ;  /* 0x00000027000b7836 */ /* 0x000fe20000000000 */
[----:B------:R-:W-:Y:S01]  /*2480*/  ISETP.GT.U32.AND P6, PT, R2, R250, PT ;  /* 0x000000fa0200720c */ /* 0x000fe20003fc4070 */
[----:B------:R-:W-:-:S03]  /*2490*/  IMAD.HI.U32 R5, R4, R55, RZ ;  /* 0x0000003704057227 */ /* 0x000fc600078e00ff */
[----:B------:R-:W-:Y:S01]  /*24a0*/  IABS R57, R11 ;  /* 0x0000000b00397213 */ /* 0x000fe20000000000 */
[----:B------:R-:W-:Y:S02]  /*24b0*/  IMAD R53, R2, R3, R53 ;  /* 0x0000000302357224 */ /* 0x000fe400078e0235 */
[--C-:B------:R-:W-:Y:S01]  /*24c0*/  @!P3 IMAD.IADD R246, R246, 0x1, -R2.reuse ;  /* 0x00000001f6f6b824 */ /* 0x100fe200078e0a02 */
[----:B------:R-:W-:Y:S01]  /*24d0*/  ISETP.GE.AND P3, PT, R13, RZ, PT ;  /* 0x000000ff0d00720c */ /* 0x000fe20003f66270 */
[----:B------:R-:W-:Y:S02]  /*24e0*/  IMAD.MOV R5, RZ, RZ, -R5 ;  /* 0x000000ffff057224 */ /* 0x000fe400078e0a05 */
[----:B------:R-:W-:Y:S02]  /*24f0*/  VIADD R13, R0, 0x28 ;  /* 0x00000028000d7836 */ /* 0x000fe40000000000 */
[----:B------:R-:W-:Y:S01]  /*2500*/  @!P2 IMAD.IADD R248, R248, 0x1, -R2 ;  /* 0x00000001f8f8a824 */ /* 0x000fe200078e0a02 */
[----:B------:R-:W-:Y:S01]  /*2510*/  ISETP.GT.U32.AND P2, PT, R2, R53, PT ;  /* 0x000000350200720c */ /* 0x000fe20003f44070 */
[----:B------:R-:W-:Y:S01]  /*2520*/  IMAD.HI.U32 R3, R4, R57, RZ ;  /* 0x0000003904037227 */ /* 0x000fe200078e00ff */
[----:B------:R-:W-:-:S03]  /*2530*/  IABS R59, R13 ;  /* 0x0000000d003b7213 */ /* 0x000fc60000000000 */
[----:B------:R-:W-:Y:S01]  /*2540*/  @!P4 IMAD.MOV R244, RZ, RZ, -R244 ;  /* 0x000000fffff4c224 */ /* 0x000fe200078e0af4 */
[----:B------:R-:W-:Y:S01]  /*2550*/  ISETP.GE.AND P4, PT, R6, RZ, PT ;  /* 0x000000ff0600720c */ /* 0x000fe20003f86270 */
[----:B------:R-:W-:Y:S02]  /*2560*/  IMAD R55, R2, R5, R55 ;  /* 0x0000000502377224 */ /* 0x000fe400078e0237 */
[----:B------:R-:W-:Y:S02]  /*2570*/  IMAD.MOV R6, RZ, RZ, -R3 ;  /* 0x000000ffff067224 */ /* 0x000fe400078e0a03 */
[----:B------:R-:W-:Y:S01]  /*2580*/  @!P6 IMAD.IADD R250, R250, 0x1, -R2 ;  /* 0x00000001fafae824 */ /* 0x000fe200078e0a02 */
[----:B------:R-:W-:Y:S01]  /*2590*/  ISETP.GT.U32.AND P6, PT, R2, R55, PT ;  /* 0x000000370200720c */ /* 0x000fe20003fc4070 */
[----:B------:R-:W-:-:S04]  /*25a0*/  IMAD.HI.U32 R3, R4, R59, RZ ;  /* 0x0000003b04037227 */ /* 0x000fc800078e00ff */
[C---:B------:R-:W-:Y:S02]  /*25b0*/  IMAD R57, R2.reuse, R6, R57 ;  /* 0x0000000602397224 */ /* 0x040fe400078e0239 */
[----:B------:R-:W-:Y:S02]  /*25c0*/  IMAD.MOV R7, RZ, RZ, -R3 ;  /* 0x000000ffff077224 */ /* 0x000fe400078e0a03 */
[--C-:B------:R-:W-:Y:S01]  /*25d0*/  @!P2 IMAD.IADD R53, R53, 0x1, -R2.reuse ;  /* 0x000000013535a824 */ /* 0x100fe200078e0a02 */
[C---:B------:R-:W-:Y:S01]  /*25e0*/  ISETP.GT.U32.AND P2, PT, R2.reuse, R57, PT ;  /* 0x000000390200720c */ /* 0x040fe20003f44070 */
[----:B------:R-:W-:Y:S02]  /*25f0*/  IMAD R59, R2, R7, R59 ;  /* 0x00000007023b7224 */ /* 0x000fe400078e023b */
[----:B------:R-:W-:Y:S02]  /*2600*/  @!P6 IMAD.IADD R55, R55, 0x1, -R2 ;  /* 0x000000013737e824 */ /* 0x000fe400078e0a02 */
[----:B------:R-:W-:Y:S01]  /*2610*/  VIADD R19, R0, 0x2b ;  /* 0x0000002b00137836 */ /* 0x000fe20000000000 */
[----:B------:R-:W-:Y:S01]  /*2620*/  ISETP.GT.U32.AND P6, PT, R2, R59, PT ;  /* 0x0000003b0200720c */ /* 0x000fe20003fc4070 */
[----:B------:R-:W-:-:S02]  /*2630*/  VIADD R17, R0, 0x2a ;  /* 0x0000002a00117836 */ /* 0x000fc40000000000 */
[----:B------:R-:W-:Y:S01]  /*2640*/  VIADD R15, R0, 0x29 ;  /* 0x00000029000f7836 */ /* 0x000fe20000000000 */
[----:B------:R-:W-:Y:S01]  /*2650*/  IABS R65, R19 ;  /* 0x0000001300417213 */ /* 0x000fe20000000000 */
[----:B------:R-:W-:Y:S01]  /*2660*/  @!P5 IMAD.MOV R248, RZ, RZ, -R248 ;  /* 0x000000fffff8d224 */ /* 0x000fe200078e0af8 */
[----:B------:R-:W-:Y:S01]  /*2670*/  IABS R63, R17 ;  /* 0x00000011003f7213 */ /* 0x000fe20000000000 */
[--C-:B------:R-:W-:Y:S01]  /*2680*/  @!P2 IMAD.IADD R57, R57, 0x1, -R2.reuse ;  /* 0x000000013939a824 */ /* 0x100fe200078e0a02 */
[----:B------:R-:W-:Y:S01]  /*2690*/  IABS R61, R15 ;  /* 0x0000000f003d7213 */ /* 0x000fe20000000000 */
[----:B------:R-:W-:Y:S01]  /*26a0*/  IMAD.HI.U32 R3, R4, R65, RZ ;  /* 0x0000004104037227 */ /* 0x000fe200078e00ff */
[C---:B------:R-:W-:Y:S02]  /*26b0*/  ISETP.GT.U32.AND P2, PT, R2.reuse, R53, PT ;  /* 0x000000350200720c */ /* 0x040fe40003f44070 */
[----:B------:R-:W-:Y:S01]  /*26c0*/  ISETP.GT.U32.AND P5, PT, R2, R57, PT ;  /* 0x000000390200720c */ /* 0x000fe20003fa4070 */
[----:B------:R-:W-:-:S02]  /*26d0*/  @!P6 IMAD.IADD R59, R59, 0x1, -R2 ;  /* 0x000000013b3be824 */ /* 0x000fc400078e0a02 */
[----:B------:R-:W-:-:S03]  /*26e0*/  IMAD.HI.U32 R6, R4, R63, RZ ;  /* 0x0000003f04067227 */ /* 0x000fc600078e00ff */
[----:B------:R-:W-:Y:S01]  /*26f0*/  ISETP.GT.U32.AND P6, PT, R2, R59, PT ;  /* 0x0000003b0200720c */ /* 0x000fe20003fc4070 */
[----:B------:R-:W-:-:S04]  /*2700*/  IMAD.HI.U32 R5, R4, R61, RZ ;  /* 0x0000003d04057227 */ /* 0x000fc800078e00ff */
[----:B------:R-:W-:Y:S02]  /*2710*/  IMAD.MOV R3, RZ, RZ, -R3 ;  /* 0x000000ffff037224 */ /* 0x000fe400078e0a03 */
[----:B------:R-:W-:Y:S01]  /*2720*/  @!P1 IMAD.MOV R246, RZ, RZ, -R246 ;  /* 0x000000fffff69224 */ /* 0x000fe200078e0af6 */
[----:B------:R-:W-:Y:S01]  /*2730*/  ISETP.GT.U32.AND P1, PT, R2, R55, PT ;  /* 0x000000370200720c */ /* 0x000fe20003f24070 */
[----:B------:R-:W-:Y:S02]  /*2740*/  IMAD.MOV R6, RZ, RZ, -R6 ;  /* 0x000000ffff067224 */ /* 0x000fe400078e0a06 */
[----:B------:R-:W-:Y:S02]  /*2750*/  VIADD R7, R0, 0x2d ;  /* 0x0000002d00077836 */ /* 0x000fe40000000000 */
[----:B------:R-:W-:Y:S02]  /*2760*/  IMAD.MOV R5, RZ, RZ, -R5 ;  /* 0x000000ffff057224 */ /* 0x000fe400078e0a05 */
[C---:B------:R-:W-:Y:S01]  /*2770*/  IMAD R65, R2.reuse, R3, R65 ;  /* 0x0000000302417224 */ /* 0x040fe200078e0241 */
[----:B------:R-:W-:Y:S01]  /*2780*/  IABS R69, R7 ;  /* 0x0000000700457213 */ /* 0x000fe20000000000 */
[----:B------:R-:W-:-:S02]  /*2790*/  IMAD R63, R2, R6, R63 ;  /* 0x00000006023f7224 */ /* 0x000fc400078e023f */
[----:B------:R-:W-:Y:S02]  /*27a0*/  IMAD R61, R2, R5, R61 ;  /* 0x00000005023d7224 */ /* 0x000fe400078e023d */
[----:B------:R-:W-:Y:S02]  /*27b0*/  VIADD R6, R0, 0x2c ;  /* 0x0000002c00067836 */ /* 0x000fe40000000000 */
[----:B------:R-:W-:Y:S01]  /*27c0*/  @!P5 IMAD.IADD R57, R57, 0x1, -R2 ;  /* 0x000000013939d824 */ /* 0x000fe200078e0a02 */
[----:B------:R-:W-:Y:S01]  /*27d0*/  ISETP.GT.U32.AND P5, PT, R2, R65, PT ;  /* 0x000000410200720c */ /* 0x000fe20003fa4070 */
[----:B------:R-:W-:Y:S01]  /*27e0*/  @!P0 IMAD.MOV R250, RZ, RZ, -R250 ;  /* 0x000000fffffa8224 */ /* 0x000fe200078e0afa */
[----:B------:R-:W-:Y:S01]  /*27f0*/  IABS R67, R6 ;  /* 0x0000000600437213 */ /* 0x000fe20000000000 */
[----:B------:R-:W-:Y:S01]  /*2800*/  IMAD.HI.U32 R5, R4, R69, RZ ;  /* 0x0000004504057227 */ /* 0x000fe200078e00ff */
[----:B------:R-:W-:-:S03]  /*2810*/  ISETP.GT.U32.AND P0, PT, R2, R61, PT ;  /* 0x0000003d0200720c */ /* 0x000fc60003f04070 */
[--C-:B------:R-:W-:Y:S01]  /*2820*/  @!P1 IMAD.IADD R55, R55, 0x1, -R2.reuse ;  /* 0x0000000137379824 */ /* 0x100fe200078e0a02 */
[----:B------:R-:W-:Y:S01]  /*2830*/  ISETP.GE.AND P1, PT, R11, RZ, PT ;  /* 0x000000ff0b00720c */ /* 0x000fe20003f26270 */
[----:B------:R-:W-:Y:S01]  /*2840*/  @!P6 IMAD.IADD R59, R59, 0x1, -R2 ;  /* 0x000000013b3be824 */ /* 0x000fe200078e0a02 */
[----:B------:R-:W-:Y:S01]  /*2850*/  ISETP.GE.AND P6, PT, R13, RZ, PT ;  /* 0x000000ff0d00720c */ /* 0x000fe20003fc6270 */
[----:B------:R-:W-:Y:S02]  /*2860*/  IMAD.MOV R5, RZ, RZ, -R5 ;  /* 0x000000ffff057224 */ /* 0x000fe400078e0a05 */
[----:B------:R-:W-:-:S04]  /*2870*/  IMAD.HI.U32 R3, R4, R67, RZ ;  /* 0x0000004304037227 */ /* 0x000fc800078e00ff */
[----:B------:R-:W-:Y:S02]  /*2880*/  IMAD R69, R2, R5, R69 ;  /* 0x0000000502457224 */ /* 0x000fe400078e0245 */
[----:B------:R-:W-:Y:S02]  /*2890*/  IMAD.MOV R3, RZ, RZ, -R3 ;  /* 0x000000ffff037224 */ /* 0x000fe400078e0a03 */
[----:B------:R-:W-:Y:S02]  /*28a0*/  VIADD R5, R0, 0x2e ;  /* 0x0000002e00057836 */ /* 0x000fe40000000000 */
[--C-:B------:R-:W-:Y:S02]  /*28b0*/  @!P5 IMAD.IADD R65, R65, 0x1, -R2.reuse ;  /* 0x000000014141d824 */ /* 0x100fe400078e0a02 */
[--C-:B------:R-:W-:Y:S01]  /*28c0*/  @!P2 IMAD.IADD R53, R53, 0x1, -R2.reuse ;  /* 0x000000013535a824 */ /* 0x100fe200078e0a02 */
[----:B------:R-:W-:Y:S01]  /*28d0*/  IABS R71, R5 ;  /* 0x0000000500477213 */ /* 0x000fe20000000000 */
[----:B------:R-:W-:Y:S01]  /*28e0*/  @!P0 IMAD.IADD R61, R61, 0x1, -R2 ;  /* 0x000000013d3d8824 */ /* 0x000fe200078e0a02 */
[C---:B------:R-:W-:Y:S01]  /*28f0*/  ISETP.GT.U32.AND P5, PT, R2.reuse, R65, PT ;  /* 0x000000410200720c */ /* 0x040fe20003fa4070 */
[C---:B------:R-:W-:Y:S01]  /*2900*/  IMAD R67, R2.reuse, R3, R67 ;  /* 0x0000000302437224 */ /* 0x040fe200078e0243 */
[----:B------:R-:W-:Y:S01]  /*2910*/  ISETP.GE.AND P0, PT, R15, RZ, PT ;  /* 0x000000ff0f00720c */ /* 0x000fe20003f06270 */
[----:B------:R-:W-:Y:S01]  /*2920*/  @!P4 IMAD.MOV R53, RZ, RZ, -R53 ;  /* 0x000000ffff35c224 */ /* 0x000fe200078e0a35 */
[C---:B------:R-:W-:Y:S01]  /*2930*/  ISETP.GT.U32.AND P4, PT, R2.reuse, R61, PT ;  /* 0x0000003d0200720c */ /* 0x040fe20003f84070 */
[----:B------:R-:W-:Y:S01]  /*2940*/  @!P1 IMAD.MOV R57, RZ, RZ, -R57 ;  /* 0x000000ffff399224 */ /* 0x000fe200078e0a39 */
[----:B------:R-:W-:Y:S01]  /*2950*/  ISETP.GT.U32.AND P1, PT, R2, R67, PT ;  /* 0x000000430200720c */ /* 0x000fe20003f24070 */
[----:B------:R-:W-:Y:S01]  /*2960*/  @!P6 IMAD.MOV R59, RZ, RZ, -R59 ;  /* 0x000000ffff3be224 */ /* 0x000fe200078e0a3b */
[----:B------:R-:W-:Y:S01]  /*2970*/  ISETP.GE.AND P6, PT, R19, RZ, PT ;  /* 0x000000ff1300720c */ /* 0x000fe20003fc6270 */
[----:B------:R-:W-:Y:S01]  /*2980*/  IMAD.HI.U32 R3, R4, R71, RZ ;  /* 0x0000004704037227 */ /* 0x000fe200078e00ff */
[----:B------:R-:W-:-:S03]  /*2990*/  ISETP.GT.U32.AND P2, PT, R2, R63, PT ;  /* 0x0000003f0200720c */ /* 0x000fc60003f44070 */
[----:B------:R-:W-:Y:S02]  /*29a0*/  IMAD.MOV R3, RZ, RZ, -R3 ;  /* 0x000000ffff037224 */ /* 0x000fe400078e0a03 */
[--C-:B------:R-:W-:Y:S01]  /*29b0*/  @!P5 IMAD.IADD R65, R65, 0x1, -R2.reuse ;  /* 0x000000014141d824 */ /* 0x100fe200078e0a02 */
[----:B------:R-:W-:Y:S01]  /*29c0*/  ISETP.GE.AND P5, PT, R7, RZ, PT ;  /* 0x000000ff0700720c */ /* 0x000fe20003fa6270 */
[C---:B------:R-:W-:Y:S02]  /*29d0*/  IMAD R71, R2.reuse, R3, R71 ;  /* 0x0000000302477224 */ /* 0x040fe400078e0247 */
[--C-:B------:R-:W-:Y:S01]  /*29e0*/  @!P4 IMAD.IADD R61, R61, 0x1, -R2.reuse ;  /* 0x000000013d3dc824 */ /* 0x100fe200078e0a02 */
[C---:B------:R-:W-:Y:S01]  /*29f0*/  ISETP.GT.U32.AND P4, PT, R2.reuse, R69, PT ;  /* 0x000000450200720c */ /* 0x040fe20003f84070 */
[--C-:B------:R-:W-:Y:S01]  /*2a00*/  @!P1 IMAD.IADD R67, R67, 0x1, -R2.reuse ;  /* 0x0000000143439824 */ /* 0x100fe200078e0a02 */
[----:B------:R-:W-:Y:S01]  /*2a10*/  ISETP.GE.AND P1, PT, R5, RZ, PT ;  /* 0x000000ff0500720c */ /* 0x000fe20003f26270 */
[----:B------:R-:W-:Y:S01]  /*2a20*/  @!P6 IMAD.MOV R65, RZ, RZ, -R65 ;  /* 0x000000ffff41e224 */ /* 0x000fe200078e0a41 */
[C---:B------:R-:W-:Y:S01]  /*2a30*/  ISETP.GT.U32.AND P6, PT, R2.reuse, R71, PT ;  /* 0x000000470200720c */ /* 0x040fe20003fc4070 */
[----:B------:R-:W-:Y:S01]  /*2a40*/  @!P0 IMAD.MOV R61, RZ, RZ, -R61 ;  /* 0x000000ffff3d8224 */ /* 0x000fe200078e0a3d */
[----:B------:R-:W-:Y:S01]  /*2a50*/  ISETP.GT.U32.AND P0, PT, R2, R67, PT ;  /* 0x000000430200720c */ /* 0x000fe20003f04070 */
[----:B------:R-:W-:Y:S01]  /*2a60*/  @!P2 IMAD.IADD R63, R63, 0x1, -R2 ;  /* 0x000000013f3fa824 */ /* 0x000fe200078e0a02 */
[----:B------:R-:W-:Y:S01]  /*2a70*/  ISETP.GE.AND P2, PT, R17, RZ, PT ;  /* 0x000000ff1100720c */ /* 0x000fe20003f46270 */
[----:B------:R-:W-:-:S02]  /*2a80*/  VIADD R3, R0, 0x30 ;  /* 0x0000003000037836 */ /* 0x000fc40000000000 */
[----:B------:R-:W-:Y:S01]  /*2a90*/  @!P3 IMAD.MOV R55, RZ, RZ, -R55 ;  /* 0x000000ffff37b224 */ /* 0x000fe200078e0a37 */
[----:B------:R-:W-:Y:S01]  /*2aa0*/  ISETP.GT.U32.AND P3, PT, R2, R63, PT ;  /* 0x0000003f0200720c */ /* 0x000fe20003f64070 */
[C---:B------:R-:W-:Y:S01]  /*2ab0*/  VIADD R11, R0.reuse, 0x2f ;  /* 0x0000002f000b7836 */ /* 0x040fe20000000000 */
[----:B------:R-:W-:Y:S01]  /*2ac0*/  IABS R75, R3 ;  /* 0x00000003004b7213 */ /* 0x000fe20000000000 */
[----:B------:R-:W-:Y:S02]  /*2ad0*/  VIADD R13, R0, 0x32 ;  /* 0x00000032000d7836 */ /* 0x000fe40000000000 */
[--C-:B------:R-:W-:Y:S01]  /*2ae0*/  @!P6 IMAD.IADD R71, R71, 0x1, -R2.reuse ;  /* 0x000000014747e824 */ /* 0x100fe200078e0a02 */
[----:B------:R-:W-:Y:S01]  /*2af0*/  IABS R73, R11 ;  /* 0x0000000b00497213 */ /* 0x000fe20000000000 */
[----:B------:R-:W-:Y:S01]  /*2b00*/  @!P0 IMAD.IADD R67, R67, 0x1, -R2 ;  /* 0x0000000143438824 */ /* 0x000fe200078e0a02 */
[----:B------:R-:W-:Y:S01]  /*2b10*/  ISETP.GE.AND P0, PT, R3, RZ, PT ;  /* 0x000000ff0300720c */ /* 0x000fe20003f06270 */
[----:B------:R-:W-:Y:S01]  /*2b20*/  IMAD.HI.U32 R3, R4, R75, RZ ;  /* 0x0000004b04037227 */ /* 0x000fe200078e00ff */
[----:B------:R-:W-:-:S03]  /*2b30*/  ISETP.GT.U32.AND P6, PT, R2, R71, PT ;  /* 0x000000470200720c */ /* 0x000fc60003fc4070 */
[----:B------:R-:W-:-:S04]  /*2b40*/  IMAD.HI.U32 R5, R4, R73, RZ ;  /* 0x0000004904057227 */ /* 0x000fc800078e00ff */
[----:B------:R-:W-:Y:S02]  /*2b50*/  IMAD.MOV R3, RZ, RZ, -R3 ;  /* 0x000000ffff037224 */ /* 0x000fe400078e0a03 */
[--C-:B------:R-:W-:Y:S01]  /*2b60*/  @!P3 IMAD.IADD R63, R63, 0x1, -R2.reuse ;  /* 0x000000013f3fb824 */ /* 0x100fe200078e0a02 */
[----:B------:R-:W-:Y:S01]  /*2b70*/  ISETP.GE.AND P3, PT, R6, RZ, PT ;  /* 0x000000ff0600720c */ /* 0x000fe20003f66270 */
[----:B------:R-:W-:Y:S01]  /*2b80*/  @!P4 IMAD.IADD R69, R69, 0x1, -R2 ;  /* 0x000000014545c824 */ /* 0x000fe200078e0a02 */
[----:B------:R-:W-:Y:S01]  /*2b90*/  ISETP.GE.AND P4, PT, R11, RZ, PT ;  /* 0x000000ff0b00720c */ /* 0x000fe20003f86270 */
[----:B------:R-:W-:Y:S01]  /*2ba0*/  IMAD.MOV R5, RZ, RZ, -R5 ;  /* 0x000000ffff057224 */ /* 0x000fe200078e0a05 */
[----:B------:R-:W-:Y:S01]  /*2bb0*/  IABS R11, R13 ;  /* 0x0000000d000b7213 */ /* 0x000fe20000000000 */
[C---:B------:R-:W-:Y:S02]  /*2bc0*/  IMAD R75, R2.reuse, R3, R75 ;  /* 0x00000003024b7224 */ /* 0x040fe400078e024b */
[----:B------:R-:W-:-:S02]  /*2bd0*/  IMAD R73, R2, R5, R73 ;  /* 0x0000000502497224 */ /* 0x000fc400078e0249 */
[----:B------:R-:W-:Y:S01]  /*2be0*/  @!P6 IMAD.IADD R71, R71, 0x1, -R2 ;  /* 0x000000014747e824 */ /* 0x000fe200078e0a02 */
[----:B------:R-:W-:Y:S01]  /*2bf0*/  ISETP.GT.U32.AND P6, PT, R2, R75, PT ;  /* 0x0000004b0200720c */ /* 0x000fe20003fc4070 */
[----:B------:R-:W-:Y:S02]  /*2c00*/  VIADD R5, R0, 0x31 ;  /* 0x0000003100057836 */ /* 0x000fe40000000000 */
[----:B------:R-:W-:-:S03]  /*2c10*/  IMAD.HI.U32 R6, R4, R11, RZ ;  /* 0x0000000b04067227 */ /* 0x000fc600078e00ff */
[----:B------:R-:W-:Y:S01]  /*2c20*/  IABS R7, R5 ;  /* 0x0000000500077213 */ /* 0x000fe20000000000 */
[----:B------:R-:W-:Y:S01]  /*2c30*/  @!P2 IMAD.MOV R63, RZ, RZ, -R63 ;  /* 0x000000ffff3fa224 */ /* 0x000fe200078e0a3f */
[C---:B------:R-:W-:Y:S01]  /*2c40*/  ISETP.GT.U32.AND P2, PT, R2.reuse, R69, PT ;  /* 0x000000450200720c */ /* 0x040fe20003f44070 */
[----:B------:R-:W-:Y:S02]  /*2c50*/  IMAD.MOV R6, RZ, RZ, -R6 ;  /* 0x000000ffff067224 */ /* 0x000fe400078e0a06 */
[----:B------:R-:W-:Y:S01]  /*2c60*/  @!P3 IMAD.MOV R67, RZ, RZ, -R67 ;  /* 0x000000ffff43b224 */ /* 0x000fe200078e0a43 */
[----:B------:R-:W-:Y:S01]  /*2c70*/  ISETP.GE.AND P3, PT, R5, RZ, PT ;  /* 0x000000ff0500720c */ /* 0x000fe20003f66270 */
[----:B------:R-:W-:Y:S02]  /*2c80*/  IMAD R194, R2, R6, R11 ;  /* 0x0000000602c27224 */ /* 0x000fe400078e020b */
[----:B------:R-:W-:-:S04]  /*2c90*/  IMAD.HI.U32 R5, R4, R7, RZ ;  /* 0x0000000704057227 */ /* 0x000fc800078e00ff */
[--C-:B------:R-:W-:Y:S01]  /*2ca0*/  @!P6 IMAD.IADD R75, R75, 0x1, -R2.reuse ;  /* 0x000000014b4be824 */ /* 0x100fe200078e0a02 */
[----:B------:R-:W-:Y:S01]  /*2cb0*/  ISETP.GT.U32.AND P6, PT, R2, R194, PT ;  /* 0x000000c20200720c */ /* 0x000fe20003fc4070 */
[----:B------:R-:W-:Y:S02]  /*2cc0*/  IMAD.MOV R5, RZ, RZ, -R5 ;  /* 0x000000ffff057224 */ /* 0x000fe400078e0a05 */
[----:B------:R-:W-:Y:S02]  /*2cd0*/  VIADD R15, R0, 0x33 ;  /* 0x00000033000f7836 */ /* 0x000fe40000000000 */
[----:B------:R-:W-:Y:S01]  /*2ce0*/  @!P2 IMAD.IADD R69, R69, 0x1, -R2 ;  /* 0x000000014545a824 */ /* 0x000fe200078e0a02 */
[C---:B------:R-:W-:Y:S01]  /*2cf0*/  ISETP.GT.U32.AND P2, PT, R2.reuse, R73, PT ;  /* 0x000000490200720c */ /* 0x040fe20003f44070 */
[----:B------:R-:W-:Y:S01]  /*2d00*/  IMAD R196, R2, R5, R7 ;  /* 0x0000000502c47224 */ /* 0x000fe200078e0207 */
[----:B------:R-:W-:Y:S01]  /*2d10*/  IABS R5, R15 ;  /* 0x0000000f00057213 */ /* 0x000fe20000000000 */
[----:B------:R-:W-:-:S02]  /*2d20*/  VIADD R19, R0, 0x35 ;  /* 0x0000003500137836 */ /* 0x000fc40000000000 */
[----:B------:R-:W-:Y:S02]  /*2d30*/  VIADD R21, R0, 0x36 ;  /* 0x0000003600157836 */ /* 0x000fe40000000000 */
[----:B------:R-:W-:Y:S01]  /*2d40*/  IMAD.HI.U32 R3, R4, R5, RZ ;  /* 0x0000000504037227 */ /* 0x000fe200078e00ff */
[----:B------:R-:W-:-:S03]  /*2d50*/  IABS R11, R19 ;  /* 0x00000013000b7213 */ /* 0x000fc60000000000 */
[--C-:B------:R-:W-:Y:S02]  /*2d60*/  @!P6 IMAD.IADD R194, R194, 0x1, -R2.reuse ;  /* 0x00000001c2c2e824 */ /* 0x100fe400078e0a02 */
[----:B------:R-:W-:Y:S02]  /*2d70*/  IMAD.MOV R3, RZ, RZ, -R3 ;  /* 0x000000ffff037224 */ /* 0x000fe400078e0a03 */
[----:B------:R-:W-:Y:S01]  /*2d80*/  @!P5 IMAD.MOV R69, RZ, RZ, -R69 ;  /* 0x000000ffff45d224 */ /* 0x000fe200078e0a45 */
[----:B------:R-:W-:Y:S01]  /*2d90*/  ISETP.GE.AND P5, PT, R13, RZ, PT ;  /* 0x000000ff0d00720c */ /* 0x000fe20003fa6270 */
[----:B------:R-:W-:Y:S01]  /*2da0*/  @!P2 IMAD.IADD R73, R73, 0x1, -R2 ;  /* 0x000000014949a824 */ /* 0x000fe200078e0a02 */
[----:B------:R-:W-:Y:S01]  /*2db0*/  IABS R13, R21 ;  /* 0x00000015000d7213 */ /* 0x000fe20000000000 */
[----:B------:R-:W-:Y:S01]  /*2dc0*/  @!P1 IMAD.MOV R71, RZ, RZ, -R71 ;  /* 0x000000ffff479224 */ /* 0x000fe200078e0a47 */
[C---:B------:R-:W-:Y:S01]  /*2dd0*/  ISETP.GT.U32.AND P1, PT, R2.reuse, R75, PT ;  /* 0x0000004b0200720c */ /* 0x040fe20003f24070 */
[C---:B------:R-:W-:Y:S01]  /*2de0*/  IMAD R192, R2.reuse, R3, R5 ;  /* 0x0000000302c07224 */ /* 0x040fe200078e0205 */
[----:B------:R-:W-:Y:S01]  /*2df0*/  ISETP.GT.U32.AND P6, PT, R2, R194, PT ;  /* 0x000000c20200720c */ /* 0x000fe20003fc4070 */
[----:B------:R-:W-:Y:S01]  /*2e00*/  IMAD.HI.U32 R5, R4, R11, RZ ;  /* 0x0000000b04057227 */ /* 0x000fe200078e00ff */
[----:B------:R-:W-:-:S03]  /*2e10*/  ISETP.GT.U32.AND P2, PT, R2, R73, PT ;  /* 0x000000490200720c */ /* 0x000fc60003f44070 */
[----:B------:R-:W-:Y:S02]  /*2e20*/  VIADD R17, R0, 0x34 ;  /* 0x0000003400117836 */ /* 0x000fe40000000000 */
[----:B------:R-:W-:-:S03]  /*2e30*/  IMAD.HI.U32 R6, R4, R13, RZ ;  /* 0x0000000d04067227 */ /* 0x000fc600078e00ff */
[----:B------:R-:W-:Y:S01]  /*2e40*/  IABS R7, R17 ;  /* 0x0000001100077213 */ /* 0x000fe20000000000 */
[----:B------:R-:W-:Y:S02]  /*2e50*/  IMAD.MOV R5, RZ, RZ, -R5 ;  /* 0x000000ffff057224 */ /* 0x000fe400078e0a05 */
[----:B------:R-:W-:Y:S02]  /*2e60*/  IMAD.MOV R6, RZ, RZ, -R6 ;  /* 0x000000ffff067224 */ /* 0x000fe400078e0a06 */
[C---:B------:R-:W-:Y:S02]  /*2e70*/  IMAD R188, R2.reuse, R5, R11 ;  /* 0x0000000502bc7224 */ /* 0x040fe400078e020b */
[--C-:B------:R-:W-:Y:S01]  /*2e80*/  @!P1 IMAD.IADD R75, R75, 0x1, -R2.reuse ;  /* 0x000000014b4b9824 */ /* 0x100fe200078e0a02 */
[C---:B------:R-:W-:Y:S01]  /*2e90*/  ISETP.GT.U32.AND P1, PT, R2.reuse, R192, PT ;  /* 0x000000c00200720c */ /* 0x040fe20003f24070 */
[----:B------:R-:W-:Y:S02]  /*2ea0*/  IMAD R186, R2, R6, R13 ;  /* 0x0000000602ba7224 */ /* 0x000fe400078e020d */
[----:B------:R-:W-:Y:S01]  /*2eb0*/  @!P6 IMAD.IADD R194, R194, 0x1, -R2 ;  /* 0x00000001c2c2e824 */ /* 0x000fe200078e0a02 */
[----:B------:R-:W-:Y:S01]  /*2ec0*/  ISETP.GT.U32.AND P6, PT, R2, R188, PT ;  /* 0x000000bc0200720c */ /* 0x000fe20003fc4070 */
[----:B------:R-:W-:-:S02]  /*2ed0*/  VIADD R11, R0, 0x37 ;  /* 0x00000037000b7836 */ /* 0x000fc40000000000 */
[----:B------:R-:W-:-:S03]  /*2ee0*/  IMAD.HI.U32 R3, R4, R7, RZ ;  /* 0x0000000704037227 */ /* 0x000fc600078e00ff */
[----:B------:R-:W-:Y:S01]  /*2ef0*/  IABS R5, R11 ;  /* 0x0000000b00057213 */ /* 0x000fe20000000000 */
[----:B------:R-:W-:Y:S01]  /*2f00*/  @!P2 IMAD.IADD R73, R73, 0x1, -R2 ;  /* 0x000000014949a824 */ /* 0x000fe200078e0a02 */
[C---:B------:R-:W-:Y:S01]  /*2f10*/  ISETP.GT.U32.AND P2, PT, R2.reuse, R196, PT ;  /* 0x000000c40200720c */ /* 0x040fe20003f44070 */
[----:B------:R-:W-:Y:S01]  /*2f20*/  @!P5 IMAD.MOV R194, RZ, RZ, -R194 ;  /* 0x000000ffffc2d224 */ /* 0x000fe200078e0ac2 */
[----:B------:R-:W-:Y:S01]  /*2f30*/  ISETP.GT.U32.AND P5, PT, R2, R186, PT ;  /* 0x000000ba0200720c */ /* 0x000fe20003fa4070 */
[----:B------:R-:W-:Y:S02]  /*2f40*/  IMAD.MOV R3, RZ, RZ, -R3 ;  /* 0x000000ffff037224 */ /* 0x000fe400078e0a03 */
[----:B------:R-:W-:Y:S02]  /*2f50*/  VIADD R6, R0, 0x38 ;  /* 0x0000003800067836 */ /* 0x000fe40000000000 */
[----:B------:R-:W-:Y:S02]  /*2f60*/  IMAD R190, R2, R3, R7 ;  /* 0x0000000302be7224 */ /* 0x000fe400078e0207 */
[----:B------:R-:W-:Y:S01]  /*2f70*/  IMAD.HI.U32 R3, R4, R5, RZ ;  /* 0x0000000504037227 */ /* 0x000fe200078e00ff */
[----:B------:R-:W-:-:S03]  /*2f80*/  IABS R7, R6 ;  /* 0x0000000600077213 */ /* 0x000fc60000000000 */
[--C-:B------:R-:W-:Y:S02]  /*2f90*/  @!P1 IMAD.IADD R192, R192, 0x1, -R2.reuse ;  /* 0x00000001c0c09824 */ /* 0x100fe400078e0a02 */
[--C-:B------:R-:W-:Y:S02]  /*2fa0*/  @!P6 IMAD.IADD R188, R188, 0x1, -R2.reuse ;  /* 0x00000001bcbce824 */ /* 0x100fe400078e0a02 */
[----:B------:R-:W-:Y:S01]  /*2fb0*/  IMAD.MOV R3, RZ, RZ, -R3 ;  /* 0x000000ffff037224 */ /* 0x000fe200078e0a03 */
[----:B------:R-:W-:Y:S01]  /*2fc0*/  ISETP.GT.U32.AND P1, PT, R2, R192, PT ;  /* 0x000000c00200720c */ /* 0x000fe20003f24070 */
[--C-:B------:R-:W-:Y:S02]  /*2fd0*/  @!P2 IMAD.IADD R196, R196, 0x1, -R2.reuse ;  /* 0x00000001c4c4a824 */ /* 0x100fe400078e0a02 */
[----:B------:R-:W-:Y:S01]  /*2fe0*/  @!P5 IMAD.IADD R186, R186, 0x1, -R2 ;  /* 0x00000001babad824 */ /* 0x000fe200078e0a02 */
[C---:B------:R-:W-:Y:S01]  /*2ff0*/  ISETP.GT.U32.AND P5, PT, R2.reuse, R188, PT ;  /* 0x000000bc0200720c */ /* 0x040fe20003fa4070 */
[C---:B------:R-:W-:Y:S01]  /*3000*/  IMAD R184, R2.reuse, R3, R5 ;  /* 0x0000000302b87224 */ /* 0x040fe200078e0205 */
[----:B------:R-:W-:Y:S01]  /*3010*/  ISETP.GT.U32.AND P2, PT, R2, R196, PT ;  /* 0x000000c40200720c */ /* 0x000fe20003f44070 */
[----:B------:R-:W-:-:S04]  /*3020*/  IMAD.HI.U32 R3, R4, R7, RZ ;  /* 0x0000000704037227 */ /* 0x000fc800078e00ff */
[----:B------:R-:W-:Y:S01]  /*3030*/  @!P4 IMAD.MOV R73, RZ, RZ, -R73 ;  /* 0x000000ffff49c224 */ /* 0x000fe200078e0a49 */
[----:B------:R-:W-:Y:S01]  /*3040*/  ISETP.GE.AND P4, PT, R15, RZ, PT ;  /* 0x000000ff0f00720c */ /* 0x000fe20003f86270 */
[----:B------:R-:W-:Y:S02]  /*3050*/  IMAD.MOV R3, RZ, RZ, -R3 ;  /* 0x000000ffff037224 */ /* 0x000fe400078e0a03 */
[----:B------:R-:W-:Y:S01]  /*3060*/  @!P0 IMAD.MOV R75, RZ, RZ, -R75 ;  /* 0x000000ffff4b8224 */ /* 0x000fe200078e0a4b */
[C---:B------:R-:W-:Y:S01]  /*3070*/  ISETP.GT.U32.AND P0, PT, R2.reuse, R190, PT ;  /* 0x000000be0200720c */ /* 0x040fe20003f04070 */
[----:B------:R-:W-:Y:S02]  /*3080*/  IMAD R182, R2, R3, R7 ;  /* 0x0000000302b67224 */ /* 0x000fe400078e0207 */
[--C-:B------:R-:W-:Y:S01]  /*3090*/  @!P1 IMAD.IADD R192, R192, 0x1, -R2.reuse ;  /* 0x00000001c0c09824 */ /* 0x100fe200078e0a02 */
[----:B------:R-:W-:Y:S01]  /*30a0*/  ISETP.GE.AND P1, PT, R21, RZ, PT ;  /* 0x000000ff1500720c */ /* 0x000fe20003f26270 */
[--C-:B------:R-:W-:Y:S01]  /*30b0*/  @!P5 IMAD.IADD R188, R188, 0x1, -R2.reuse ;  /* 0x00000001bcbcd824 */ /* 0x100fe200078e0a02 */
[----:B------:R-:W-:Y:S01]  /*30c0*/  ISETP.GT.U32.AND P5, PT, R2, R182, PT ;  /* 0x000000b60200720c */ /* 0x000fe20003fa4070 */
[----:B------:R-:W-:Y:S01]  /*30d0*/  @!P2 IMAD.IADD R196, R196, 0x1, -R2 ;  /* 0x00000001c4c4a824 */ /* 0x000fe200078e0a02 */
[----:B------:R-:W-:Y:S01]  /*30e0*/  ISETP.GE.AND P2, PT, R17, RZ, PT ;  /* 0x000000ff1100720c */ /* 0x000fe20003f46270 */
[----:B------:R-:W-:Y:S01]  /*30f0*/  @!P4 IMAD.MOV R192, RZ, RZ, -R192 ;  /* 0x000000ffffc0c224 */ /* 0x000fe200078e0ac0 */
[----:B------:R-:W-:Y:S01]  /*3100*/  ISETP.GT.U32.AND P4, PT, R2, R186, PT ;  /* 0x000000ba0200720c */ /* 0x000fe20003f84070 */
[----:B------:R-:W-:-:S02]  /*3110*/  VIADD R15, R0, 0x39 ;  /* 0x00000039000f7836 */ /* 0x000fc40000000000 */
[----:B------:R-:W-:Y:S02]  /*3120*/  VIADD R17, R0, 0x3a ;  /* 0x0000003a00117836 */ /* 0x000fe40000000000 */
[----:B------:R-:W-:Y:S01]  /*3130*/  @!P3 IMAD.MOV R196, RZ, RZ, -R196 ;  /* 0x000000ffffc4b224 */ /* 0x000fe200078e0ac4 */
[----:B------:R-:W-:Y:S01]  /*3140*/  ISETP.GE.AND P3, PT, R19, RZ, PT ;  /* 0x000000ff1300720c */ /* 0x000fe20003f66270 */
[--C-:B------:R-:W-:Y:S01]  /*3150*/  @!P0 IMAD.IADD R190, R190, 0x1, -R2.reuse ;  /* 0x00000001bebe8824 */ /* 0x100fe200078e0a02 */
[----:B------:R-:W-:Y:S01]  /*3160*/  ISETP.GE.AND P0, PT, R11, RZ, PT ;  /* 0x000000ff0b00720c */ /* 0x000fe20003f06270 */
[----:B------:R-:W-:Y:S01]  /*3170*/  VIADD R19, R0, 0x3b ;  /* 0x0000003b00137836 */ /* 0x000fe20000000000 */
[----:B------:R-:W-:Y:S01]  /*3180*/  IABS R5, R15 ;  /* 0x0000000f00057213 */ /* 0x000fe20000000000 */
[--C-:B------:R-:W-:Y:S01]  /*3190*/  @!P5 IMAD.IADD R182, R182, 0x1, -R2.reuse ;  /* 0x00000001b6b6d824 */ /* 0x100fe200078e0a02 */
[----:B------:R-:W-:Y:S01]  /*31a0*/  IABS R11, R17 ;  /* 0x00000011000b7213 */ /* 0x000fe20000000000 */
[----:B------:R-:W-:Y:S01]  /*31b0*/  @!P4 IMAD.IADD R186, R186, 0x1, -R2 ;  /* 0x00000001babac824 */ /* 0x000fe200078e0a02 */
[----:B------:R-:W-:Y:S01]  /*31c0*/  IABS R13, R19 ;  /* 0x00000013000d7213 */ /* 0x000fe20000000000 */
[----:B------:R-:W-:Y:S01]  /*31d0*/  IMAD.MOV.U32 R7, RZ, RZ, R5 ;  /* 0x000000ffff077224 */ /* 0x000fe200078e0005 */
[----:B------:R-:W-:Y:S01]  /*31e0*/  ISETP.GE.AND P4, PT, R6, RZ, PT ;  /* 0x000000ff0600720c */ /* 0x000fe20003f86270 */
[----:B------:R-:W-:Y:S01]  /*31f0*/  IMAD.HI.U32 R5, R4, R11, RZ ;  /* 0x0000000b04057227 */ /* 0x000fe200078e00ff */
[----:B------:R-:W-:-:S02]  /*3200*/  ISETP.GT.U32.AND P5, PT, R2, R182, PT ;  /* 0x000000b60200720c */ /* 0x000fc40003fa4070 */
[----:B------:R-:W-:Y:S01]  /*3210*/  ISETP.GT.U32.AND P6, PT, R2, R190, PT ;  /* 0x000000be0200720c */ /* 0x000fe20003fc4070 */
[----:B------:R-:W-:-:S04]  /*3220*/  IMAD.HI.U32 R6, R4, R13, RZ ;  /* 0x0000000d04067227 */ /* 0x000fc800078e00ff */
[----:B------:R-:W-:Y:S02]  /*3230*/  IMAD.MOV R5, RZ, RZ, -R5 ;  /* 0x000000ffff057224 */ /* 0x000fe400078e0a05 */
[----:B------:R-:W-:Y:S02]  /*3240*/  IMAD.MOV R6, RZ, RZ, -R6 ;  /* 0x000000ffff067224 */ /* 0x000fe400078e0a06 */
[C---:B------:R-:W-:Y:S02]  /*3250*/  IMAD R178, R2.reuse, R5, R11 ;  /* 0x0000000502b27224 */ /* 0x040fe400078e020b */
[C---:B------:R-:W-:Y:S02]  /*3260*/  IMAD R176, R2.reuse, R6, R13 ;  /* 0x0000000602b07224 */ /* 0x040fe400078e020d */
[----:B------:R-:W-:Y:S01]  /*3270*/  @!P1 IMAD.MOV R186, RZ, RZ, -R186 ;  /* 0x000000ffffba9224 */ /* 0x000fe200078e0aba */
[----:B------:R-:W-:Y:S01]  /*3280*/  ISETP.GT.U32.AND P1, PT, R2, R178, PT ;  /* 0x000000b20200720c */ /* 0x000fe20003f24070 */
[----:B------:R-:W-:-:S04]  /*3290*/  IMAD.HI.U32 R3, R4, R7, RZ ;  /* 0x0000000704037227 */ /* 0x000fc800078e00ff */
[--C-:B------:R-:W-:Y:S01]  /*32a0*/  @!P5 IMAD.IADD R182, R182, 0x1, -R2.reuse ;  /* 0x00000001b6b6d824 */ /* 0x100fe200078e0a02 */
[----:B------:R-:W-:Y:S01]  /*32b0*/  ISETP.GT.U32.AND P5, PT, R2, R176, PT ;  /* 0x000000b00200720c */ /* 0x000fe20003fa4070 */
[----:B------:R-:W-:Y:S01]  /*32c0*/  @!P6 IMAD.IADD R190, R190, 0x1, -R2 ;  /* 0x00000001bebee824 */ /* 0x000fe200078e0a02 */
[----:B------:R-:W-:Y:S01]  /*32d0*/  ISETP.GT.U32.AND P6, PT, R2, R184, PT ;  /* 0x000000b80200720c */ /* 0x000fe20003fc4070 */
[----:B------:R-:W-:Y:S02]  /*32e0*/  IMAD.MOV R3, RZ, RZ, -R3 ;  /* 0x000000ffff037224 */ /* 0x000fe400078e0a03 */
[----:B------:R-:W-:Y:S02]  /*32f0*/  VIADD R6, R0, 0x3c ;  /* 0x0000003c00067836 */ /* 0x000fe40000000000 */
[----:B------:R-:W-:Y:S02]  /*3300*/  IMAD R180, R2, R3, R7 ;  /* 0x0000000302b47224 */ /* 0x000fe400078e0207 */
[----:B------:R-:W-:Y:S01]  /*3310*/  VIADD R11, R0, 0x3d ;  /* 0x0000003d000b7836 */ /* 0x000fe20000000000 */
[----:B------:R-:W-:Y:S01]  /*3320*/  IABS R5, R6 ;  /* 0x0000000600057213 */ /* 0x000fe20000000000 */
[----:B------:R-:W-:Y:S01]  /*3330*/  @!P3 IMAD.MOV R188, RZ, RZ, -R188 ;  /* 0x000000ffffbcb224 */ /* 0x000fe200078e0abc */
[----:B------:R-:W-:Y:S01]  /*3340*/  ISETP.GT.U32.AND P3, PT, R2, R180, PT ;  /* 0x000000b40200720c */ /* 0x000fe20003f64070 */
[----:B------:R-:W-:Y:S01]  /*3350*/  @!P1 IMAD.IADD R178, R178, 0x1, -R2 ;  /* 0x00000001b2b29824 */ /* 0x000fe200078e0a02 */
[----:B------:R-:W-:Y:S01]  /*3360*/  IABS R7, R11 ;  /* 0x0000000b00077213 */ /* 0x000fe20000000000 */
[----:B------:R-:W-:-:S04]  /*3370*/  IMAD.HI.U32 R3, R4, R5, RZ ;  /* 0x0000000504037227 */ /* 0x000fc800078e00ff */
[--C-:B------:R-:W-:Y:S01]  /*3380*/  @!P5 IMAD.IADD R176, R176, 0x1, -R2.reuse ;  /* 0x00000001b0b0d824 */ /* 0x100fe200078e0a02 */
[----:B------:R-:W-:Y:S01]  /*3390*/  ISETP.GT.U32.AND P5, PT, R2, R178, PT ;  /* 0x000000b20200720c */ /* 0x000fe20003fa4070 */
[----:B------:R-:W-:Y:S01]  /*33a0*/  @!P6 IMAD.IADD R184, R184, 0x1, -R2 ;  /* 0x00000001b8b8e824 */ /* 0x000fe200078e0a02 */
[----:B------:R-:W-:Y:S01]  /*33b0*/  ISETP.GE.AND P6, PT, R15, RZ, PT ;  /* 0x000000ff0f00720c */ /* 0x000fe20003fc6270 */
[----:B------:R-:W-:Y:S02]  /*33c0*/  IMAD.MOV R174, RZ, RZ, -R3 ;  /* 0x000000ffffae7224 */ /* 0x000fe400078e0a03 */
[----:B------:R-:W-:-:S04]  /*33d0*/  IMAD.HI.U32 R3, R4, R7, RZ ;  /* 0x0000000704037227 */ /* 0x000fc800078e00ff */
[----:B------:R-:W-:Y:S01]  /*33e0*/  @!P2 IMAD.MOV R190, RZ, RZ, -R190 ;  /* 0x000000ffffbea224 */ /* 0x000fe200078e0abe */
[----:B------:R-:W-:Y:S01]  /*33f0*/  ISETP.GT.U32.AND P2, PT, R2, R184, PT ;  /* 0x000000b80200720c */ /* 0x000fe20003f44070 */
[----:B------:R-:W-:Y:S02]  /*3400*/  IMAD.MOV R3, RZ, RZ, -R3 ;  /* 0x000000ffff037224 */ /* 0x000fe400078e0a03 */
[--C-:B------:R-:W-:Y:S01]  /*3410*/  @!P3 IMAD.IADD R180, R180, 0x1, -R2.reuse ;  /* 0x00000001b4b4b824 */ /* 0x100fe200078e0a02 */
[----:B------:R-:W-:Y:S01]  /*3420*/  ISETP.GE.AND P3, PT, R19, RZ, PT ;  /* 0x000000ff1300720c */ /* 0x000fe20003f66270 */
[----:B------:R-:W-:Y:S02]  /*3430*/  IMAD R172, R2, R3, R7 ;  /* 0x0000000302ac7224 */ /* 0x000fe400078e0207 */
[----:B------:R-:W-:Y:S01]  /*3440*/  @!P5 IMAD.IADD R178, R178, 0x1, -R2 ;  /* 0x00000001b2b2d824 */ /* 0x000fe200078e0a02 */
[----:B------:R-:W-:Y:S01]  /*3450*/  ISETP.GT.U32.AND P1, PT, R2, R180, PT ;  /* 0x000000b40200720c */ /* 0x000fe20003f24070 */
[----:B------:R-:W-:Y:S01]  /*3460*/  VIADD R13, R0, 0x3e ;  /* 0x0000003e000d7836 */ /* 0x000fe20000000000 */
[C---:B------:R-:W-:Y:S01]  /*3470*/  ISETP.GT.U32.AND P5, PT, R2.reuse, R172, PT ;  /* 0x000000ac0200720c */ /* 0x040fe20003fa4070 */
[----:B------:R-:W-:-:S02]  /*3480*/  IMAD R174, R2, R174, R5 ;  /* 0x000000ae02ae7224 */ /* 0x000fc400078e0205 */
[----:B------:R-:W-:Y:S01]  /*3490*/  @!P2 IMAD.IADD R184, R184, 0x1, -R2 ;  /* 0x00000001b8b8a824 */ /* 0x000fe200078e0a02 */
[----:B------:R-:W-:Y:S01]  /*34a0*/  IABS R5, R13 ;  /* 0x0000000d00057213 */ /* 0x000fe20000000000 */
[----:B------:R-:W-:Y:S01]  /*34b0*/  VIADD R15, R0, 0x3f ;  /* 0x0000003f000f7836 */ /* 0x000fe20000000000 */
[----:B------:R-:W-:Y:S01]  /*34c0*/  ISETP.GE.AND P2, PT, R17, RZ, PT ;  /* 0x000000ff1100720c */ /* 0x000fe20003f46270 */
[----:B------:R-:W-:Y:S01]  /*34d0*/  @!P0 IMAD.MOV R184, RZ, RZ, -R184 ;  /* 0x000000ffffb88224 */ /* 0x000fe200078e0ab8 */
[----:B------:R-:W-:Y:S01]  /*34e0*/  ISETP.GT.U32.AND P0, PT, R2, R176, PT ;  /* 0x000000b00200720c */ /* 0x000fe20003f04070 */
[----:B------:R-:W-:Y:S01]  /*34f0*/  IMAD.HI.U32 R3, R4, R5, RZ ;  /* 0x0000000504037227 */ /* 0x000fe200078e00ff */
[----:B------:R-:W-:-:S03]  /*3500*/  IABS R7, R15 ;  /* 0x0000000f00077213 */ /* 0x000fc60000000000 */
[--C-:B------:R-:W-:Y:S01]  /*3510*/  @!P1 IMAD.IADD R180, R180, 0x1, -R2.reuse ;  /* 0x00000001b4b49824 */ /* 0x100fe200078e0a02 */
[----:B------:R-:W-:Y:S01]  /*3520*/  ISETP.GT.U32.AND P1, PT, R2, R174, PT ;  /* 0x000000ae0200720c */ /* 0x000fe20003f24070 */
[----:B------:R-:W-:Y:S02]  /*3530*/  @!P5 IMAD.IADD R172, R172, 0x1, -R2 ;  /* 0x00000001acacd824 */ /* 0x000fe400078e0a02 */
[----:B------:R-:W-:Y:S02]  /*3540*/  IMAD.MOV R170, RZ, RZ, -R3 ;  /* 0x000000ffffaa7224 */ /* 0x000fe400078e0a03 */
[----:B------:R-:W-:Y:S01]  /*3550*/  VIADD R17, R0, 0x40 ;  /* 0x0000004000117836 */ /* 0x000fe20000000000 */
[----:B------:R-:W-:Y:S01]  /*3560*/  ISETP.GT.U32.AND P5, PT, R2, R172, PT ;  /* 0x000000ac0200720c */ /* 0x000fe20003fa4070 */
[----:B------:R-:W-:-:S04]  /*3570*/  IMAD.HI.U32 R3, R4, R7, RZ ;  /* 0x0000000704037227 */ /* 0x000fc800078e00ff */
[--C-:B------:R-:W-:Y:S01]  /*3580*/  @!P0 IMAD.IADD R176, R176, 0x1, -R2.reuse ;  /* 0x00000001b0b08824 */ /* 0x100fe200078e0a02 */
[----:B------:R-:W-:Y:S01]  /*3590*/  ISETP.GE.AND P0, PT, R6, RZ, PT ;  /* 0x000000ff0600720c */ /* 0x000fe20003f06270 */
[----:B------:R-:W-:Y:S01]  /*35a0*/  IMAD.MOV R168, RZ, RZ, -R3 ;  /* 0x000000ffffa87224 */ /* 0x000fe200078e0a03 */
[----:B------:R-:W-:Y:S01]  /*35b0*/  IABS R6, R17 ;  /* 0x0000001100067213 */ /* 0x000fe20000000000 */
[----:B------:R-:W-:Y:S01]  /*35c0*/  @!P1 IMAD.IADD R174, R174, 0x1, -R2 ;  /* 0x00000001aeae9824 */ /* 0x000fe200078e0a02 */
[----:B------:R-:W-:Y:S01]  /*35d0*/  ISETP.GE.AND P1, PT, R11, RZ, PT ;  /* 0x000000ff0b00720c */ /* 0x000fe20003f26270 */
[C---:B------:R-:W-:Y:S02]  /*35e0*/  IMAD R168, R2.reuse, R168, R7 ;  /* 0x000000a802a87224 */ /* 0x040fe400078e0207 */
[----:B------:R-:W-:Y:S02]  /*35f0*/  IMAD R170, R2, R170, R5 ;  /* 0x000000aa02aa7224 */ /* 0x000fe400078e0205 */
[----:B------:R-:W-:-:S02]  /*3600*/  IMAD.MOV.U32 R5, RZ, RZ, R6 ;  /* 0x000000ffff057224 */ /* 0x000fc400078e0006 */
[----:B------:R-:W-:Y:S01]  /*3610*/  @!P4 IMAD.MOV R182, RZ, RZ, -R182 ;  /* 0x000000ffffb6c224 */ /* 0x000fe200078e0ab6 */
[----:B------:R-:W-:Y:S01]  /*3620*/  ISETP.GT.U32.AND P4, PT, R2, R174, PT ;  /* 0x000000ae0200720c */ /* 0x000fe20003f84070 */
[----:B------:R-:W-:Y:S01]  /*3630*/  @!P5 IMAD.IADD R172, R172, 0x1, -R2 ;  /* 0x00000001acacd824 */ /* 0x000fe200078e0a02 */
[----:B------:R-:W-:Y:S01]  /*3640*/  ISETP.GT.U32.AND P5, PT, R2, R168, PT ;  /* 0x000000a80200720c */ /* 0x000fe20003fa4070 */
[----:B------:R-:W-:Y:S02]  /*3650*/  VIADD R7, R0, 0x41 ;  /* 0x0000004100077836 */ /* 0x000fe40000000000 */
[----:B------:R-:W-:-:S03]  /*3660*/  IMAD.HI.U32 R3, R4, R5, RZ ;  /* 0x0000000504037227 */ /* 0x000fc600078e00ff */
[----:B------:R-:W-:Y:S01]  /*3670*/  IABS R6, R7 ;  /* 0x0000000700067213 */ /* 0x000fe20000000000 */
[----:B------:R-:W-:Y:S02]  /*3680*/  IMAD.MOV R3, RZ, RZ, -R3 ;  /* 0x000000ffff037224 */ /* 0x000fe400078e0a03 */
[----:B------:R-:W-:Y:S01]  /*3690*/  @!P6 IMAD.MOV R180, RZ, RZ, -R180 ;  /* 0x000000ffffb4e224 */ /* 0x000fe200078e0ab4 */
[C---:B------:R-:W-:Y:S01]  /*36a0*/  ISETP.GT.U32.AND P6, PT, R2.reuse, R170, PT ;  /* 0x000000aa0200720c */ /* 0x040fe20003fc4070 */
[----:B------:R-:W-:Y:S02]  /*36b0*/  IMAD R166, R2, R3, R5 ;  /* 0x0000000302a67224 */ /* 0x000fe400078e0205 */
[----:B------:R-:W-:Y:S02]  /*36c0*/  IMAD.MOV.U32 R5, RZ, RZ, R6 ;  /* 0x000000ffff057224 */ /* 0x000fe400078e0006 */
[----:B------:R-:W-:Y:S01]  /*36d0*/  @!P4 IMAD.IADD R174, R174, 0x1, -R2 ;  /* 0x00000001aeaec824 */ /* 0x000fe200078e0a02 */
[----:B------:R-:W-:Y:S01]  /*36e0*/  ISETP.GE.AND P4, PT, R17, RZ, PT ;  /* 0x000000ff1100720c */ /* 0x000fe20003f86270 */
[----:B------:R-:W-:-:S02]  /*36f0*/  VIADD R6, R0, 0x42 ;  /* 0x0000004200067836 */ /* 0x000fc40000000000 */
[----:B------:R-:W-:Y:S02]  /*3700*/  @!P5 IMAD.IADD R168, R168, 0x1, -R2 ;  /* 0x00000001a8a8d824 */ /* 0x000fe400078e0a02 */
[----:B------:R-:W-:-:S03]  /*3710*/  IMAD.HI.U32 R3, R4, R5, RZ ;  /* 0x0000000504037227 */ /* 0x000fc600078e00ff */
[----:B------:R-:W-:Y:S01]  /*3720*/  ISETP.GT.U32.AND P5, PT, R2, R168, PT ;  /* 0x000000a80200720c */ /* 0x000fe20003fa4070 */
[----:B------:R-:W-:Y:S01]  /*3730*/  @!P0 IMAD.MOV R174, RZ, RZ, -R174 ;  /* 0x000000ffffae8224 */ /* 0x000fe200078e0aae */
[----:B------:R-:W-:Y:S01]  /*3740*/  ISETP.GE.AND P0, PT, R7, RZ, PT ;  /* 0x000000ff0700720c */ /* 0x000fe20003f06270 */
[----:B------:R-:W-:Y:S01]  /*3750*/  IMAD.MOV R3, RZ, RZ, -R3 ;  /* 0x000000ffff037224 */ /* 0x000fe200078e0a03 */
[----:B------:R-:W-:Y:S01]  /*3760*/  IABS R7, R6 ;  /* 0x0000000600077213 */ /* 0x000fe20000000000 */
[----:B------:R-:W-:Y:S01]  /*3770*/  @!P3 IMAD.MOV R176, RZ, RZ, -R176 ;  /* 0x000000ffffb0b224 */ /* 0x000fe200078e0ab0 */
[----:B------:R-:W-:Y:S01]  /*3780*/  ISETP.GE.AND P3, PT, R15, RZ, PT ;  /* 0x000000ff0f00720c */ /* 0x000fe20003f66270 */
[----:B------:R-:W-:Y:S02]  /*3790*/  @!P6 IMAD.IADD R170, R170, 0x1, -R2 ;  /* 0x00000001aaaae824 */ /* 0x000fe400078e0a02 */
[----:B------:R-:W-:Y:S02]  /*37a0*/  IMAD R164, R2, R3, R5 ;  /* 0x0000000302a47224 */ /* 0x000fe400078e0205 */
[----:B------:R-:W-:Y:S01]  /*37b0*/  IMAD.HI.U32 R3, R4, R7, RZ ;  /* 0x0000000704037227 */ /* 0x000fe200078e00ff */
[----:B------:R-:W-:-:S03]  /*37c0*/  ISETP.GT.U32.AND P6, PT, R2, R170, PT ;  /* 0x000000aa0200720c */ /* 0x000fc60003fc4070 */
[----:B------:R-:W-:Y:S02]  /*37d0*/  IMAD.MOV R162, RZ, RZ, -R3 ;  /* 0x000000ffffa27224 */ /* 0x000fe400078e0a03 */
[----:B------:R-:W-:Y:S02]  /*37e0*/  VIADD R11, R0, 0x43 ;  /* 0x00000043000b7836 */ /* 0x000fe40000000000 */
[----:B------:R-:W-:Y:S02]  /*37f0*/  @!P5 IMAD.IADD R168, R168, 0x1, -R2 ;  /* 0x00000001a8a8d824 */ /* 0x000fe400078e0a02 */
[C---:B------:R-:W-:Y:S01]  /*3800*/  IMAD R162, R2.reuse, R162, R7 ;  /* 0x000000a202a27224 */ /* 0x040fe200078e0207 */
[----:B------:R-:W-:Y:S01]  /*3810*/  IABS R5, R11 ;  /* 0x0000000b00057213 */ /* 0x000fe20000000000 */
[----:B------:R-:W-:Y:S01]  /*3820*/  @!P2 IMAD.MOV R178, RZ, RZ, -R178 ;  /* 0x000000ffffb2a224 */ /* 0x000fe200078e0ab2 */
[----:B------:R-:W-:Y:S01]  /*3830*/  ISETP.GE.AND P2, PT, R13, RZ, PT ;  /* 0x000000ff0d00720c */ /* 0x000fe20003f46270 */
[----:B------:R-:W-:Y:S01]  /*3840*/  @!P3 IMAD.MOV R168, RZ, RZ, -R168 ;  /* 0x000000ffffa8b224 */ /* 0x000fe200078e0aa8 */
[----:B------:R-:W-:Y:S01]  /*3850*/  ISETP.GT.U32.AND P3, PT, R2, R162, PT ;  /* 0x000000a20200720c */ /* 0x000fe20003f64070 */
[----:B------:R-:W-:Y:S01]  /*3860*/  VIADD R13, R0, 0x44 ;  /* 0x00000044000d7836 */ /* 0x000fe20000000000 */
[----:B------:R-:W-:Y:S01]  /*3870*/  ISETP.GE.AND P5, PT, R11, RZ, PT ;  /* 0x000000ff0b00720c */ /* 0x000fe20003fa6270 */
[----:B------:R-:W-:Y:S01]  /*3880*/  @!P1 IMAD.MOV R172, RZ, RZ, -R172 ;  /* 0x000000ffffac9224 */ /* 0x000fe200078e0aac */
[----:B------:R-:W-:Y:S01]  /*3890*/  ISETP.GT.U32.AND P1, PT, R2, R166, PT ;  /* 0x000000a60200720c */ /* 0x000fe20003f24070 */
[----:B------:R-:W-:Y:S01]  /*38a0*/  @!P6 IMAD.IADD R170, R170, 0x1, -R2 ;  /* 0x00000001aaaae824 */ /* 0x000fe200078e0a02 */
[----:B------:R-:W-:Y:S01]  /*38b0*/  ISETP.GE.AND P6, PT, R6, RZ, PT ;  /* 0x000000ff0600720c */ /* 0x000fe20003fc6270 */
[----:B------:R-:W-:Y:S01]  /*38c0*/  IMAD.HI.U32 R3, R4, R5, RZ ;  /* 0x0000000504037227 */ /* 0x000fe200078e00ff */
[----:B------:R-:W-:-:S03]  /*38d0*/  IABS R6, R13 ;  /* 0x0000000d00067213 */ /* 0x000fc60000000000 */
[----:B------:R-:W-:Y:S02]  /*38e0*/  VIADD R15, R0, 0x45 ;  /* 0x00000045000f7836 */ /* 0x000fe40000000000 */
[----:B------:R-:W-:Y:S02]  /*38f0*/  IMAD.MOV R3, RZ, RZ, -R3 ;  /* 0x000000ffff037224 */ /* 0x000fe400078e0a03 */
[----:B------:R-:W-:Y:S02]  /*3900*/  IMAD.MOV.U32 R7, RZ, RZ, R6 ;  /* 0x000000ffff077224 */ /* 0x000fe400078e0006 */
[----:B------:R-:W-:Y:S01]  /*3910*/  IMAD R160, R2, R3, R5 ;  /* 0x0000000302a07224 */ /* 0x000fe200078e0205 */
[----:B------:R-:W-:Y:S01]  /*3920*/  IABS R5, R15 ;  /* 0x0000000f00057213 */ /* 0x000fe20000000000 */
[----:B------:R-:W-:Y:S02]  /*3930*/  @!P3 IMAD.IADD R162, R162, 0x1, -R2 ;  /* 0x00000001a2a2b824 */ /* 0x000fe400078e0a02 */
[----:B------:R-:W-:-:S03]  /*3940*/  IMAD.HI.U32 R3, R4, R7, RZ ;  /* 0x0000000704037227 */ /* 0x000fc600078e00ff */
[----:B------:R-:W-:Y:S01]  /*3950*/  ISETP.GT.U32.AND P3, PT, R2, R162, PT ;  /* 0x000000a20200720c */ /* 0x000fe20003f64070 */
[----:B------:R-:W-:Y:S02]  /*3960*/  @!P1 IMAD.IADD R166, R166, 0x1, -R2 ;  /* 0x00000001a6a69824 */ /* 0x000fe400078e0a02 */
[----:B------:R-:W-:Y:S01]  /*3970*/  @!P2 IMAD.MOV R170, RZ, RZ, -R170 ;  /* 0x000000ffffaaa224 */ /* 0x000fe200078e0aaa */
[C---:B------:R-:W-:Y:S01]  /*3980*/  ISETP.GT.U32.AND P2, PT, R2.reuse, R164, PT ;  /* 0x000000a40200720c */ /* 0x040fe20003f44070 */
[----:B------:R-:W-:Y:S01]  /*3990*/  IMAD.MOV R158, RZ, RZ, -R3 ;  /* 0x000000ffff9e7224 */ /* 0x000fe200078e0a03 */
[----:B------:R-:W-:Y:S01]  /*39a0*/  ISETP.GT.U32.AND P1, PT, R2, R166, PT ;  /* 0x000000a60200720c */ /* 0x000fe20003f24070 */
[----:B------:R-:W-:-:S04]  /*39b0*/  IMAD.HI.U32 R3, R4, R5, RZ ;  /* 0x0000000504037227 */ /* 0x000fc800078e00ff */
[----:B------:R-:W-:Y:S02]  /*39c0*/  IMAD.MOV R3, RZ, RZ, -R3 ;  /* 0x000000ffff037224 */ /* 0x000fe400078e0a03 */
[--C-:B------:R-:W-:Y:S02]  /*39d0*/  @!P3 IMAD.IADD R162, R162, 0x1, -R2.reuse ;  /* 0x00000001a2a2b824 */ /* 0x100fe400078e0a02 */
[----:B------:R-:W-:Y:S02]  /*39e0*/  IMAD R156, R2, R3, R5 ;  /* 0x00000003029c7224 */ /* 0x000fe400078e0205 */
[--C-:B------:R-:W-:Y:S02]  /*39f0*/  @!P2 IMAD.IADD R164, R164, 0x1, -R2.reuse ;  /* 0x00000001a4a4a824 */ /* 0x100fe400078e0a02 */
[----:B------:R-:W-:Y:S01]  /*3a00*/  VIADD R6, R0, 0x46 ;  /* 0x0000004600067836 */ /* 0x000fe20000000000 */
[----:B------:R-:W-:Y:S01]  /*3a10*/  ISETP.GT.U32.AND P3, PT, R2, R156, PT ;  /* 0x0000009c0200720c */ /* 0x000fe20003f64070 */
[----:B------:R-:W-:Y:S01]  /*3a20*/  @!P1 IMAD.IADD R166, R166, 0x1, -R2 ;  /* 0x00000001a6a69824 */ /* 0x000fe200078e0a02 */
[C---:B------:R-:W-:Y:S01]  /*3a30*/  ISETP.GT.U32.AND P2, PT, R2.reuse, R164, PT ;  /* 0x000000a40200720c */ /* 0x040fe20003f44070 */
[C---:B------:R-:W-:Y:S01]  /*3a40*/  IMAD R158, R2.reuse, R158, R7 ;  /* 0x0000009e029e7224 */ /* 0x040fe200078e0207 */
[----:B------:R-:W-:Y:S01]  /*3a50*/  IABS R7, R6 ;  /* 0x0000000600077213 */ /* 0x000fe20000000000 */
[----:B------:R-:W-:Y:S01]  /*3a60*/  @!P4 IMAD.MOV R166, RZ, RZ, -R166 ;  /* 0x000000ffffa6c224 */ /* 0x000fe200078e0aa6 */
[----:B------:R-:W-:Y:S01]  /*3a70*/  ISETP.GT.U32.AND P4, PT, R2, R160, PT ;  /* 0x000000a00200720c */ /* 0x000fe20003f84070 */
[C---:B------:R-:W-:Y:S01]  /*3a80*/  VIADD R17, R0.reuse, 0x48 ;  /* 0x0000004800117836 */ /* 0x040fe20000000000 */
[----:B------:R-:W-:Y:S01]  /*3a90*/  ISETP.GE.AND P1, PT, R13, RZ, PT ;  /* 0x000000ff0d00720c */ /* 0x000fe20003f26270 */
[----:B------:R-:W-:-:S02]  /*3aa0*/  VIADD R13, R0, 0x47 ;  /* 0x00000047000d7836 */ /* 0x000fc40000000000 */
[----:B------:R-:W-:Y:S01]  /*3ab0*/  IMAD.HI.U32 R3, R4, R7, RZ ;  /* 0x0000000704037227 */ /* 0x000fe200078e00ff */
[----:B------:R-:W-:Y:S02]  /*3ac0*/  IABS R5, R17 ;  /* 0x0000001100057213 */ /* 0x000fe40000000000 */
[----:B------:R-:W-:Y:S01]  /*3ad0*/  IABS R11, R13 ;  /* 0x0000000d000b7213 */ /* 0x000fe20000000000 */
[--C-:B------:R-:W-:Y:S02]  /*3ae0*/  @!P3 IMAD.IADD R156, R156, 0x1, -R2.reuse ;  /* 0x000000019c9cb824 */ /* 0x100fe400078e0a02 */
[----:B------:R-:W-:Y:S02]  /*3af0*/  IMAD.MOV R3, RZ, RZ, -R3 ;  /* 0x000000ffff037224 */ /* 0x000fe400078e0a03 */
[--C-:B------:R-:W-:Y:S01]  /*3b00*/  @!P2 IMAD.IADD R164, R164, 0x1, -R2.reuse ;  /* 0x00000001a4a4a824 */ /* 0x100fe200078e0a02 */
[C---:B------:R-:W-:Y:S01]  /*3b10*/  ISETP.GT.U32.AND P2, PT, R2.reuse, R158, PT ;  /* 0x0000009e0200720c */ /* 0x040fe20003f44070 */
[C---:B------:R-:W-:Y:S01]  /*3b20*/  IMAD R154, R2.reuse, R3, R7 ;  /* 0x00000003029a7224 */ /* 0x040fe200078e0207 */
[----:B------:R-:W-:Y:S01]  /*3b30*/  ISETP.GT.U32.AND P3, PT, R2, R156, PT ;  /* 0x0000009c0200720c */ /* 0x000fe20003f64070 */
[----:B------:R-:W-:-:S02]  /*3b40*/  @!P4 IMAD.IADD R160, R160, 0x1, -R2 ;  /* 0x00000001a0a0c824 */ /* 0x000fc400078e0a02 */
[----:B------:R-:W-:-:S03]  /*3b50*/  IMAD.HI.U32 R3, R4, R11, RZ ;  /* 0x0000000b04037227 */ /* 0x000fc600078e00ff */
[C---:B------:R-:W-:Y:S01]  /*3b60*/  ISETP.GT.U32.AND P4, PT, R2.reuse, R160, PT ;  /* 0x000000a00200720c */ /* 0x040fe20003f84070 */
[----:B------:R-:W-:Y:S02]  /*3b70*/  IMAD.MOV R3, RZ, RZ, -R3 ;  /* 0x000000ffff037224 */ /* 0x000fe400078e0a03 */
[----:B------:R-:W-:Y:S02]  /*3b80*/  IMAD.MOV.U32 R7, RZ, RZ, R5 ;  /* 0x000000ffff077224 */ /* 0x000fe400078e0005 */
[----:B------:R-:W-:Y:S02]  /*3b90*/  IMAD R152, R2, R3, R11 ;  /* 0x0000000302987224 */ /* 0x000fe400078e020b */
[----:B------:R-:W-:-:S04]  /*3ba0*/  IMAD.HI.U32 R5, R4, R7, RZ ;  /* 0x0000000704057227 */ /* 0x000fc800078e00ff */
[--C-:B------:R-:W-:Y:S02]  /*3bb0*/  @!P2 IMAD.IADD R158, R158, 0x1, -R2.reuse ;  /* 0x000000019e9ea824 */ /* 0x100fe400078e0a02 */
[----:B------:R-:W-:Y:S01]  /*3bc0*/  @!P3 IMAD.IADD R156, R156, 0x1, -R2 ;  /* 0x000000019c9cb824 */ /* 0x000fe200078e0a02 */
[C---:B------:R-:W-:Y:S01]  /*3bd0*/  ISETP.GT.U32.AND P3, PT, R2.reuse, R152, PT ;  /* 0x000000980200720c */ /* 0x040fe20003f64070 */
[----:B------:R-:W-:Y:S01]  /*3be0*/  IMAD.MOV R5, RZ, RZ, -R5 ;  /* 0x000000ffff057224 */ /* 0x000fe200078e0a05 */
[----:B------:R-:W-:Y:S01]  /*3bf0*/  ISETP.GT.U32.AND P2, PT, R2, R158, PT ;  /* 0x0000009e0200720c */ /* 0x000fe20003f44070 */
[----:B------:R-:W-:Y:S01]  /*3c00*/  @!P6 IMAD.MOV R162, RZ, RZ, -R162 ;  /* 0x000000ffffa2e224 */ /* 0x000fe200078e0aa2 */
[----:B------:R-:W-:Y:S01]  /*3c10*/  ISETP.GE.AND P6, PT, R6, RZ, PT ;  /* 0x000000ff0600720c */ /* 0x000fe20003fc6270 */
[----:B------:R-:W-:Y:S01]  /*3c20*/  @!P4 IMAD.IADD R160, R160, 0x1, -R2 ;  /* 0x00000001a0a0c824 */ /* 0x000fe200078e0a02 */
[----:B------:R-:W-:Y:S01]  /*3c30*/  ISETP.GT.U32.AND P4, PT, R2, R154, PT ;  /* 0x0000009a0200720c */ /* 0x000fe20003f84070 */
[----:B------:R-:W-:-:S02]  /*3c40*/  VIADD R6, R0, 0x49 ;  /* 0x0000004900067836 */ /* 0x000fc40000000000 */
[----:B------:R-:W-:Y:S02]  /*3c50*/  IMAD R150, R2, R5, R7 ;  /* 0x0000000502967224 */ /* 0x000fe400078e0207 */
[----:B------:R-:W-:Y:S01]  /*3c60*/  @!P0 IMAD.MOV R164, RZ, RZ, -R164 ;  /* 0x000000ffffa48224 */ /* 0x000fe200078e0aa4 */
[----:B------:R-:W-:Y:S01]  /*3c70*/  ISETP.GE.AND P0, PT, R15, RZ, PT ;  /* 0x000000ff0f00720c */ /* 0x000fe20003f06270 */
[----:B------:R-:W-:Y:S01]  /*3c80*/  @!P5 IMAD.MOV R160, RZ, RZ, -R160 ;  /* 0x000000ffffa0d224 */ /* 0x000fe200078e0aa0 */
[----:B------:R-:W-:Y:S01]  /*3c90*/  IABS R3, R6 ;  /* 0x0000000600037213 */ /* 0x000fe20000000000 */
[--C-:B------:R-:W-:Y:S01]  /*3ca0*/  @!P3 IMAD.IADD R152, R152, 0x1, -R2.reuse ;  /* 0x000000019898b824 */ /* 0x100fe200078e0a02 */
[----:B------:R-:W-:Y:S01]  /*3cb0*/  ISETP.GT.U32.AND P5, PT, R2, R150, PT ;  /* 0x000000960200720c */ /* 0x000fe20003fa4070 */
[----:B------:R-:W-:Y:S01]  /*3cc0*/  @!P2 IMAD.IADD R158, R158, 0x1, -R2 ;  /* 0x000000019e9ea824 */ /* 0x000fe200078e0a02 */
[----:B------:R-:W-:Y:S01]  /*3cd0*/  ISETP.GE.AND P2, PT, R13, RZ, PT ;  /* 0x000000ff0d00720c */ /* 0x000fe20003f46270 */
[----:B------:R-:W-:Y:S01]  /*3ce0*/  IMAD.MOV.U32 R7, RZ, RZ, R3 ;  /* 0x000000ffff077224 */ /* 0x000fe200078e0003 */
[----:B------:R-:W-:Y:S01]  /*3cf0*/  ISETP.GT.U32.AND P3, PT, R2, R152, PT ;  /* 0x000000980200720c */ /* 0x000fe20003f64070 */
[----:B------:R-:W-:-:S02]  /*3d00*/  VIADD R13, R0, 0x4a ;  /* 0x0000004a000d7836 */ /* 0x000fc40000000000 */
[----:B------:R-:W-:-:S03]  /*3d10*/  IMAD.HI.U32 R3, R4, R7, RZ ;  /* 0x0000000704037227 */ /* 0x000fc600078e00ff */
[----:B------:R-:W-:Y:S01]  /*3d20*/  IABS R11, R13 ;  /* 0x0000000d000b7213 */ /* 0x000fe20000000000 */
[----:B------:R-:W-:Y:S02]  /*3d30*/  VIADD R15, R0, 0x4b ;  /* 0x0000004b000f7836 */ /* 0x000fe40000000000 */
[----:B------:R-:W-:Y:S01]  /*3d40*/  @!P0 IMAD.MOV R156, RZ, RZ, -R156 ;  /* 0x000000ffff9c8224 */ /* 0x000fe200078e0a9c */
[----:B------:R-:W-:Y:S01]  /*3d50*/  ISETP.GE.AND P0, PT, R6, RZ, PT ;  /* 0x000000ff0600720c */ /* 0x000fe20003f06270 */
[----:B------:R-:W-:Y:S01]  /*3d60*/  IMAD.MOV R3, RZ, RZ, -R3 ;  /* 0x000000ffff037224 */ /* 0x000fe200078e0a03 */
[----:B------:R-:W-:Y:S01]  /*3d70*/  IABS R6, R15 ;  /* 0x0000000f00067213 */ /* 0x000fe20000000000 */
[----:B------:R-:W-:Y:S02]  /*3d80*/  @!P5 IMAD.IADD R150, R150, 0x1, -R2 ;  /* 0x000000019696d824 */ /* 0x000fe400078e0a02 */
[----:B------:R-:W-:Y:S02]  /*3d90*/  IMAD R148, R2, R3, R7 ;  /* 0x0000000302947224 */ /* 0x000fe400078e0207 */
[----:B------:R-:W-:Y:S01]  /*3da0*/  IMAD.HI.U32 R5, R4, R11, RZ ;  /* 0x0000000b04057227 */ /* 0x000fe200078e00ff */
[----:B------:R-:W-:-:S03]  /*3db0*/  ISETP.GT.U32.AND P5, PT, R2, R150, PT ;  /* 0x000000960200720c */ /* 0x000fc60003fa4070 */
[----:B------:R-:W-:Y:S01]  /*3dc0*/  IMAD.MOV.U32 R7, RZ, RZ, R6 ;  /* 0x000000ffff077224 */ /* 0x000fe200078e0006 */
[----:B------:R-:W-:Y:S01]  /*3dd0*/  IABS R6, R22 ;  /* 0x0000001600067213 */ /* 0x000fe20000000000 */
[----:B------:R-:W-:Y:S01]  /*3de0*/  @!P3 IMAD.IADD R152, R152, 0x1, -R2 ;  /* 0x000000019898b824 */ /* 0x000fe200078e0a02 */
[----:B------:R-:W-:Y:S01]  /*3df0*/  ISETP.GT.U32.AND P3, PT, R2, R148, PT ;  /* 0x000000940200720c */ /* 0x000fe20003f64070 */
[----:B------:R-:W-:Y:S02]  /*3e00*/  IMAD.MOV R5, RZ, RZ, -R5 ;  /* 0x000000ffff057224 */ /* 0x000fe400078e0a05 */
[----:B------:R-:W-:-:S04]  /*3e10*/  IMAD.HI.U32 R3, R4, R7, RZ ;  /* 0x0000000704037227 */ /* 0x000fc800078e00ff */
[----:B------:R-:W-:Y:S02]  /*3e20*/  IMAD R146, R2, R5, R11 ;  /* 0x0000000502927224 */ /* 0x000fe400078e020b */
[----:B------:R-:W-:Y:S02]  /*3e30*/  IMAD.MOV R3, RZ, RZ, -R3 ;  /* 0x000000ffff037224 */ /* 0x000fe400078e0a03 */
[----:B------:R-:W-:Y:S01]  /*3e40*/  @!P1 IMAD.MOV R158, RZ, RZ, -R158 ;  /* 0x000000ffff9e9224 */ /* 0x000fe200078e0a9e */
[----:B------:R-:W-:Y:S01]  /*3e50*/  ISETP.GE.AND P1, PT, R17, RZ, PT ;  /* 0x000000ff1100720c */ /* 0x000fe20003f26270 */
[--C-:B------:R-:W-:Y:S02]  /*3e60*/  @!P4 IMAD.IADD R154, R154, 0x1, -R2.reuse ;  /* 0x000000019a9ac824 */ /* 0x100fe400078e0a02 */
[----:B------:R-:W-:Y:S01]  /*3e70*/  @!P5 IMAD.IADD R150, R150, 0x1, -R2 ;  /* 0x000000019696d824 */ /* 0x000fe200078e0a02 */
[C---:B------:R-:W-:Y:S01]  /*3e80*/  ISETP.GT.U32.AND P5, PT, R2.reuse, R146, PT ;  /* 0x000000920200720c */ /* 0x040fe20003fa4070 */
[C---:B------:R-:W-:Y:S01]  /*3e90*/  IMAD R144, R2.reuse, R3, R7 ;  /* 0x0000000302907224 */ /* 0x040fe200078e0207 */
[----:B------:R-:W-:Y:S01]  /*3ea0*/  ISETP.GT.U32.AND P4, PT, R2, R154, PT ;  /* 0x0000009a0200720c */ /* 0x000fe20003f84070 */
[----:B------:R-:W-:-:S02]  /*3eb0*/  VIADD R17, R0, 0x4c ;  /* 0x0000004c00117836 */ /* 0x000fc40000000000 */
[----:B------:R-:W-:Y:S01]  /*3ec0*/  @!P3 IMAD.IADD R148, R148, 0x1, -R2 ;  /* 0x000000019494b824 */ /* 0x000fe200078e0a02 */
[----:B------:R-:W-:Y:S01]  /*3ed0*/  ISETP.GT.U32.AND P3, PT, R2, R144, PT ;  /* 0x000000900200720c */ /* 0x000fe20003f64070 */
[C---:B------:R-:W-:Y:S01]  /*3ee0*/  VIADD R21, R0.reuse, 0x4e ;  /* 0x0000004e00157836 */ /* 0x040fe20000000000 */
[----:B------:R-:W-:Y:S01]  /*3ef0*/  IABS R11, R17 ;  /* 0x00000011000b7213 */ /* 0x000fe20000000000 */
[----:B------:R-:W-:Y:S02]  /*3f00*/  VIADD R19, R0, 0x4d ;  /* 0x0000004d00137836 */ /* 0x000fe40000000000 */
[----:B------:R-:W-:Y:S01]  /*3f10*/  @!P2 IMAD.MOV R152, RZ, RZ, -R152 ;  /* 0x000000ffff98a224 */ /* 0x000fe200078e0a98 */
[----:B------:R-:W-:Y:S01]  /*3f20*/  IABS R5, R21 ;  /* 0x0000001500057213 */ /* 0x000fe20000000000 */
[----:B------:R-:W-:-:S04]  /*3f30*/  IMAD.HI.U32 R3, R4, R11, RZ ;  /* 0x0000000b04037227 */ /* 0x000fc800078e00ff */
[--C-:B------:R-:W-:Y:S01]  /*3f40*/  @!P5 IMAD.IADD R146, R146, 0x1, -R2.reuse ;  /* 0x000000019292d824 */ /* 0x100fe200078e0a02 */
[----:B------:R-:W-:Y:S01]  /*3f50*/  ISETP.GE.AND P5, PT, R15, RZ, PT ;  /* 0x000000ff0f00720c */ /* 0x000fe20003fa6270 */
[----:B------:R-:W-:Y:S02]  /*3f60*/  IMAD.MOV R3, RZ, RZ, -R3 ;  /* 0x000000ffff037224 */ /* 0x000fe400078e0a03 */
[----:B------:R-:W-:Y:S02]  /*3f70*/  IMAD.MOV.U32 R7, RZ, RZ, R5 ;  /* 0x000000ffff077224 */ /* 0x000fe400078e0005 */
[--C-:B------:R-:W-:Y:S01]  /*3f80*/  @!P4 IMAD.IADD R154, R154, 0x1, -R2.reuse ;  /* 0x000000019a9ac824 */ /* 0x100fe200078e0a02 */
[----:B------:R-:W-:Y:S01]  /*3f90*/  ISETP.GE.AND P4, PT, R13, RZ, PT ;  /* 0x000000ff0d00720c */ /* 0x000fe20003f86270 */
[----:B------:R-:W-:Y:S01]  /*3fa0*/  @!P3 IMAD.IADD R144, R144, 0x1, -R2 ;  /* 0x000000019090b824 */ /* 0x000fe200078e0a02 */
[C---:B------:R-:W-:Y:S01]  /*3fb0*/  ISETP.GT.U32.AND P3, PT, R2.reuse, R146, PT ;  /* 0x000000920200720c */ /* 0x040fe20003f64070 */
[----:B------:R-:W-:Y:S01]  /*3fc0*/  IMAD R142, R2, R3, R11 ;  /* 0x00000003028e7224 */ /* 0x000fe200078e020b */
[----:B------:R-:W-:Y:S01]  /*3fd0*/  IABS R13, R19 ;  /* 0x00000013000d7213 */ /* 0x000fe20000000000 */
[----:B------:R-:W-:Y:S01]  /*3fe0*/  IMAD.HI.U32 R3, R4, R7, RZ ;  /* 0x0000000704037227 */ /* 0x000fe200078e00ff */
[----:B------:R-:W-:-:S03]  /*3ff0*/  ISETP.GT.U32.AND P2, PT, R2, R144, PT ;  /* 0x000000900200720c */ /* 0x000fc60003f44070 */
[----:B------:R-:W-:Y:S02]  /*4000*/  IMAD.MOV R3, RZ, RZ, -R3 ;  /* 0x000000ffff037224 */ /* 0x000fe400078e0a03 */
[----:B------:R-:W-:-:S04]  /*4010*/  IMAD.HI.U32 R5, R4, R13, RZ ;  /* 0x0000000d04057227 */ /* 0x000fc800078e00ff */
[----:B------:R-:W-:Y:S02]  /*4020*/  IMAD R138, R2, R3, R7 ;  /* 0x00000003028a7224 */ /* 0x000fe400078e0207 */
[----:B------:R-:W-:Y:S02]  /*4030*/  IMAD.MOV R5, RZ, RZ, -R5 ;  /* 0x000000ffff057224 */ /* 0x000fe400078e0a05 */
[----:B------:R-:W-:Y:S01]  /*4040*/  @!P3 IMAD.IADD R146, R146, 0x1, -R2 ;  /* 0x000000019292b824 */ /* 0x000fe200078e0a02 */
[C---:B------:R-:W-:Y:S01]  /*4050*/  ISETP.GT.U32.AND P3, PT, R2.reuse, R138, PT ;  /* 0x0000008a0200720c */ /* 0x040fe20003f64070 */
[C---:B------:R-:W-:Y:S02]  /*4060*/  IMAD R140, R2.reuse, R5, R13 ;  /* 0x00000005028c7224 */ /* 0x040fe400078e020d */
[----:B------:R-:W-:Y:S02]  /*4070*/  IMAD.MOV.U32 R5, RZ, RZ, R6 ;  /* 0x000000ffff057224 */ /* 0x000fe400078e0006 */
[----:B------:R-:W-:Y:S01]  /*4080*/  @!P1 IMAD.MOV R150, RZ, RZ, -R150 ;  /* 0x000000ffff969224 */ /* 0x000fe200078e0a96 */
[----:B------:R-:W-:Y:S01]  /*4090*/  ISETP.GT.U32.AND P1, PT, R2, R140, PT ;  /* 0x0000008c0200720c */ /* 0x000fe20003f24070 */
[----:B------:R-:W-:-:S04]  /*40a0*/  IMAD.HI.U32 R3, R4, R5, RZ ;  /* 0x0000000504037227 */ /* 0x000fc800078e00ff */
[----:B------:R-:W-:Y:S02]  /*40b0*/  IMAD.MOV R3, RZ, RZ, -R3 ;  /* 0x000000ffff037224 */ /* 0x000fe400078e0a03 */
[----:B------:R-:W-:Y:S02]  /*40c0*/  VIADD R6, R0, 0x50 ;  /* 0x0000005000067836 */ /* 0x000fe40000000000 */
[----:B------:R-:W-:Y:S01]  /*40d0*/  @!P6 IMAD.MOV R154, RZ, RZ, -R154 ;  /* 0x000000ffff9ae224 */ /* 0x000fe200078e0a9a */
[C---:B------:R-:W-:Y:S01]  /*40e0*/  ISETP.GT.U32.AND P6, PT, R2.reuse, R148, PT ;  /* 0x000000940200720c */ /* 0x040fe20003fc4070 */
[----:B------:R-:W-:Y:S01]  /*40f0*/  IMAD R136, R2, R3, R5 ;  /* 0x0000000302887224 */ /* 0x000fe200078e0205 */
[----:B------:R-:W-:Y:S01]  /*4100*/  IABS R5, R6 ;  /* 0x0000000600057213 */ /* 0x000fe20000000000 */
[--C-:B------:R-:W-:Y:S02]  /*4110*/  @!P3 IMAD.IADD R138, R138, 0x1, -R2.reuse ;  /* 0x000000018a8ab824 */ /* 0x100fe400078e0a02 */
[----:B------:R-:W-:Y:S01]  /*4120*/  @!P2 IMAD.IADD R144, R144, 0x1, -R2 ;  /* 0x000000019090a824 */ /* 0x000fe200078e0a02 */
[----:B------:R-:W-:Y:S01]  /*4130*/  ISETP.GE.AND P2, PT, R19, RZ, PT ;  /* 0x000000ff1300720c */ /* 0x000fe20003f46270 */
[----:B------:R-:W-:Y:S01]  /*4140*/  IMAD.HI.U32 R3, R4, R5, RZ ;  /* 0x0000000504037227 */ /* 0x000fe200078e00ff */
[----:B------:R-:W-:-:S03]  /*4150*/  ISETP.GT.U32.AND P3, PT, R2, R138, PT ;  /* 0x0000008a0200720c */ /* 0x000fc60003f64070 */
[----:B------:R-:W-:Y:S02]  /*4160*/  VIADD R11, R0, 0x51 ;  /* 0x00000051000b7836 */ /* 0x000fe40000000000 */
[--C-:B------:R-:W-:Y:S02]  /*4170*/  @!P1 IMAD.IADD R140, R140, 0x1, -R2.reuse ;  /* 0x000000018c8c9824 */ /* 0x100fe400078e0a02 */
[----:B------:R-:W-:Y:S01]  /*4180*/  IMAD.MOV R134, RZ, RZ, -R3 ;  /* 0x000000ffff867224 */ /* 0x000fe200078e0a03 */
[----:B------:R-:W-:Y:S01]  /*4190*/  IABS R7, R11 ;  /* 0x0000000b00077213 */ /* 0x000fe20000000000 */
[----:B------:R-:W-:Y:S01]  /*41a0*/  @!P6 IMAD.IADD R148, R148, 0x1, -R2 ;  /* 0x000000019494e824 */ /* 0x000fe200078e0a02 */
[C---:B------:R-:W-:Y:S01]  /*41b0*/  ISETP.GT.U32.AND P6, PT, R2.reuse, R142, PT ;  /* 0x0000008e0200720c */ /* 0x040fe20003fc4070 */
[----:B------:R-:W-:Y:S01]  /*41c0*/  @!P4 IMAD.MOV R146, RZ, RZ, -R146 ;  /* 0x000000ffff92c224 */ /* 0x000fe200078e0a92 */
[C---:B------:R-:W-:Y:S01]  /*41d0*/  ISETP.GT.U32.AND P4, PT, R2.reuse, R140, PT ;  /* 0x0000008c0200720c */ /* 0x040fe20003f84070 */
[----:B------:R-:W-:Y:S01]  /*41e0*/  @!P5 IMAD.MOV R144, RZ, RZ, -R144 ;  /* 0x000000ffff90d224 */ /* 0x000fe200078e0a90 */
[C---:B------:R-:W-:Y:S01]  /*41f0*/  ISETP.GT.U32.AND P5, PT, R2.reuse, R136, PT ;  /* 0x000000880200720c */ /* 0x040fe20003fa4070 */
[----:B------:R-:W-:-:S02]  /*4200*/  IMAD R134, R2, R134, R5 ;  /* 0x0000008602867224 */ /* 0x000fc400078e0205 */
[----:B------:R-:W-:Y:S02]  /*4210*/  @!P3 IMAD.IADD R138, R138, 0x1, -R2 ;  /* 0x000000018a8ab824 */ /* 0x000fe400078e0a02 */
[----:B------:R-:W-:Y:S01]  /*4220*/  IMAD.HI.U32 R3, R4, R7, RZ ;  /* 0x0000000704037227 */ /* 0x000fe200078e00ff */
[----:B------:R-:W-:-:S03]  /*4230*/  ISETP.GT.U32.AND P3, PT, R2, R134, PT ;  /* 0x000000860200720c */ /* 0x000fc60003f64070 */
[----:B------:R-:W-:Y:S02]  /*4240*/  VIADD R15, R0, 0x52 ;  /* 0x00000052000f7836 */ /* 0x000fe40000000000 */
[----:B------:R-:W-:Y:S02]  /*4250*/  IMAD.MOV R3, RZ, RZ, -R3 ;  /* 0x000000ffff037224 */ /* 0x000fe400078e0a03 */
[--C-:B------:R-:W-:Y:S01]  /*4260*/  @!P6 IMAD.IADD R142, R142, 0x1, -R2.reuse ;  /* 0x000000018e8ee824 */ /* 0x100fe200078e0a02 */
[----:B------:R-:W-:Y:S01]  /*4270*/  IABS R5, R15 ;  /* 0x0000000f00057213 */ /* 0x000fe20000000000 */
[--C-:B------:R-:W-:Y:S01]  /*4280*/  @!P4 IMAD.IADD R140, R140, 0x1, -R2.reuse ;  /* 0x000000018c8cc824 */ /* 0x100fe200078e0a02 */
[----:B------:R-:W-:Y:S01]  /*4290*/  ISETP.GE.AND P6, PT, R21, RZ, PT ;  /* 0x000000ff1500720c */ /* 0x000fe20003fc6270 */
[--C-:B------:R-:W-:Y:S01]  /*42a0*/  @!P5 IMAD.IADD R136, R136, 0x1, -R2.reuse ;  /* 0x000000018888d824 */ /* 0x100fe200078e0a02 */
[C---:B------:R-:W-:Y:S01]  /*42b0*/  ISETP.GT.U32.AND P1, PT, R2.reuse, R142, PT ;  /* 0x0000008e0200720c */ /* 0x040fe20003f24070 */
[----:B------:R-:W-:Y:S01]  /*42c0*/  IMAD R132, R2, R3, R7 ;  /* 0x0000000302847224 */ /* 0x000fe200078e0207 */
[----:B------:R-:W-:Y:S01]  /*42d0*/  ISETP.GE.AND P4, PT, R6, RZ, PT ;  /* 0x000000ff0600720c */ /* 0x000fe20003f86270 */
[----:B------:R-:W-:Y:S01]  /*42e0*/  @!P3 IMAD.IADD R134, R134, 0x1, -R2 ;  /* 0x000000018686b824 */ /* 0x000fe200078e0a02 */
[C---:B------:R-:W-:Y:S01]  /*42f0*/  ISETP.GT.U32.AND P3, PT, R2.reuse, R136, PT ;  /* 0x000000880200720c */ /* 0x040fe20003f64070 */
[----:B------:R-:W-:Y:S01]  /*4300*/  @!P2 IMAD.MOV R140, RZ, RZ, -R140 ;  /* 0x000000ffff8ca224 */ /* 0x000fe200078e0a8c */
[----:B------:R-:W-:Y:S01]  /*4310*/  ISETP.GT.U32.AND P2, PT, R2, R132, PT ;  /* 0x000000840200720c */ /* 0x000fe20003f44070 */
[----:B------:R-:W-:Y:S01]  /*4320*/  IMAD.HI.U32 R3, R4, R5, RZ ;  /* 0x0000000504037227 */ /* 0x000fe200078e00ff */
[----:B------:R-:W-:-:S03]  /*4330*/  ISETP.GE.AND P5, PT, R11, RZ, PT ;  /* 0x000000ff0b00720c */ /* 0x000fc60003fa6270 */
[----:B------:R-:W-:Y:S01]  /*4340*/  @!P0 IMAD.MOV R148, RZ, RZ, -R148 ;  /* 0x000000ffff948224 */ /* 0x000fe200078e0a94 */
[----:B------:R-:W-:Y:S01]  /*4350*/  ISETP.GE.AND P0, PT, R17, RZ, PT ;  /* 0x000000ff1100720c */ /* 0x000fe20003f06270 */
[----:B------:R-:W-:Y:S02]  /*4360*/  IMAD.MOV R3, RZ, RZ, -R3 ;  /* 0x000000ffff037224 */ /* 0x000fe400078e0a03 */
[----:B------:R-:W-:Y:S02]  /*4370*/  VIADD R17, R0, 0x54 ;  /* 0x0000005400117836 */ /* 0x000fe40000000000 */
[----:B------:R-:W-:Y:S02]  /*4380*/  IMAD R130, R2, R3, R5 ;  /* 0x0000000302827224 */ /* 0x000fe400078e0205 */
[--C-:B------:R-:W-:Y:S01]  /*4390*/  @!P1 IMAD.IADD R142, R142, 0x1, -R2.reuse ;  /* 0x000000018e8e9824 */ /* 0x100fe200078e0a02 */
[----:B------:R-:W-:Y:S01]  /*43a0*/  IABS R11, R17 ;  /* 0x00000011000b7213 */ /* 0x000fe20000000000 */
[--C-:B------:R-:W-:Y:S01]  /*43b0*/  @!P3 IMAD.IADD R136, R136, 0x1, -R2.reuse ;  /* 0x000000018888b824 */ /* 0x100fe200078e0a02 */
[----:B------:R-:W-:Y:S01]  /*43c0*/  ISETP.GT.U32.AND P3, PT, R2, R130, PT ;  /* 0x000000820200720c */ /* 0x000fe20003f64070 */
[----:B------:R-:W-:Y:S01]  /*43d0*/  @!P2 IMAD.IADD R132, R132, 0x1, -R2 ;  /* 0x000000018484a824 */ /* 0x000fe200078e0a02 */
[----:B------:R-:W-:Y:S01]  /*43e0*/  ISETP.GE.AND P1, PT, R22, RZ, PT ;  /* 0x000000ff1600720c */ /* 0x000fe20003f26270 */
[----:B------:R-:W-:-:S02]  /*43f0*/  VIADD R6, R0, 0x53 ;  /* 0x0000005300067836 */ /* 0x000fc40000000000 */
[----:B------:R-:W-:Y:S01]  /*4400*/  @!P0 IMAD.MOV R142, RZ, RZ, -R142 ;  /* 0x000000ffff8e8224 */ /* 0x000fe200078e0a8e */
[----:B------:R-:W-:Y:S01]  /*4410*/  ISETP.GT.U32.AND P0, PT, R2, R134, PT ;  /* 0x000000860200720c */ /* 0x000fe20003f04070 */
[----:B------:R-:W-:Y:S01]  /*4420*/  VIADD R19, R0, 0x55 ;  /* 0x0000005500137836 */ /* 0x000fe20000000000 */
[----:B------:R-:W-:Y:S01]  /*4430*/  ISETP.GT.U32.AND P2, PT, R2, R132, PT ;  /* 0x000000840200720c */ /* 0x000fe20003f44070 */
[C---:B------:R-:W-:Y:S01]  /*4440*/  IMAD.HI.U32 R5, R4.reuse, R11, RZ ;  /* 0x0000000b04057227 */ /* 0x040fe200078e00ff */
[----:B------:R-:W-:Y:S02]  /*4450*/  IABS R7, R6 ;  /* 0x0000000600077213 */ /* 0x000fe40000000000 */
[----:B------:R-:W-:Y:S01]  /*4460*/  IABS R13, R19 ;  /* 0x00000013000d7213 */ /* 0x000fe20000000000 */
[----:B------:R-:W-:Y:S02]  /*4470*/  IMAD.MOV R5, RZ, RZ, -R5 ;  /* 0x000000ffff057224 */ /* 0x000fe400078e0a05 */
[----:B------:R-:W-:-:S04]  /*4480*/  IMAD.HI.U32 R3, R4, R7, RZ ;  /* 0x0000000704037227 */ /* 0x000fc800078e00ff */
[----:B------:R-:W-:Y:S01]  /*4490*/  @!P6 IMAD.MOV R138, RZ, RZ, -R138 ;  /* 0x000000ffff8ae224 */ /* 0x000fe200078e0a8a */
[----:B------:R-:W-:Y:S01]  /*44a0*/  ISETP.GE.AND P6, PT, R15, RZ, PT ;  /* 0x000000ff0f00720c */ /* 0x000fe20003fc6270 */
[----:B------:R-:W-:Y:S02]  /*44b0*/  IMAD R126, R2, R5, R11 ;  /* 0x00000005027e7224 */ /* 0x000fe400078e020b */
[----:B------:R-:W-:Y:S02]  /*44c0*/  @!P3 IMAD.IADD R130, R130, 0x1, -R2 ;  /* 0x000000018282b824 */ /* 0x000fe400078e0a02 */
[----:B------:R-:W-:Y:S02]  /*44d0*/  IMAD.MOV R128, RZ, RZ, -R3 ;  /* 0x000000ffff807224 */ /* 0x000fe400078e0a03 */
[----:B------:R-:W-:Y:S01]  /*44e0*/  VIADD R15, R0, 0x56 ;  /* 0x00000056000f7836 */ /* 0x000fe20000000000 */
[----:B------:R-:W-:Y:S01]  /*44f0*/  ISETP.GT.U32.AND P3, PT, R2, R130, PT ;  /* 0x000000820200720c */ /* 0x000fe20003f64070 */
[----:B------:R-:W-:-:S03]  /*4500*/  IMAD.HI.U32 R3, R4, R13, RZ ;  /* 0x0000000d04037227 */ /* 0x000fc600078e00ff */
[----:B------:R-:W-:Y:S01]  /*4510*/  IABS R5, R15 ;  /* 0x0000000f00057213 */ /* 0x000fe20000000000 */
[--C-:B------:R-:W-:Y:S01]  /*4520*/  @!P0 IMAD.IADD R134, R134, 0x1, -R2.reuse ;  /* 0x0000000186868824 */ /* 0x100fe200078e0a02 */
[----:B------:R-:W-:Y:S01]  /*4530*/  ISETP.GE.AND P0, PT, R6, RZ, PT ;  /* 0x000000ff0600720c */ /* 0x000fe20003f06270 */
[----:B------:R-:W-:Y:S01]  /*4540*/  @!P2 IMAD.IADD R132, R132, 0x1, -R2 ;  /* 0x000000018484a824 */ /* 0x000fe200078e0a02 */
[C---:B------:R-:W-:Y:S01]  /*4550*/  ISETP.GT.U32.AND P2, PT, R2.reuse, R126, PT ;  /* 0x0000007e0200720c */ /* 0x040fe20003f44070 */
[----:B------:R-:W-:Y:S02]  /*4560*/  IMAD.MOV R3, RZ, RZ, -R3 ;  /* 0x000000ffff037224 */ /* 0x000fe400078e0a03 */
[----:B------:R-:W-:Y:S01]  /*4570*/  @!P4 IMAD.MOV R134, RZ, RZ, -R134 ;  /* 0x000000ffff86c224 */ /* 0x000fe200078e0a86 */
[----:B------:R-:W-:Y:S01]  /*4580*/  ISETP.GE.AND P4, PT, R17, RZ, PT ;  /* 0x000000ff1100720c */ /* 0x000fe20003f86270 */
[----:B------:R-:W-:Y:S02]  /*4590*/  IMAD R124, R2, R3, R13 ;  /* 0x00000003027c7224 */ /* 0x000fe400078e020d */
[----:B------:R-:W-:-:S02]  /*45a0*/  VIADD R17, R0, 0x57 ;  /* 0x0000005700117836 */ /* 0x000fc40000000000 */
[----:B------:R-:W-:-:S03]  /*45b0*/  IMAD.HI.U32 R3, R4, R5, RZ ;  /* 0x0000000504037227 */ /* 0x000fc600078e00ff */
[----:B------:R-:W-:Y:S01]  /*45c0*/  IABS R6, R17 ;  /* 0x0000001100067213 */ /* 0x000fe20000000000 */
[----:B------:R-:W-:Y:S02]  /*45d0*/  IMAD.MOV R3, RZ, RZ, -R3 ;  /* 0x000000ffff037224 */ /* 0x000fe400078e0a03 */
[--C-:B------:R-:W-:Y:S01]  /*45e0*/  @!P3 IMAD.IADD R130, R130, 0x1, -R2.reuse ;  /* 0x000000018282b824 */ /* 0x100fe200078e0a02 */
[----:B------:R-:W-:Y:S01]  /*45f0*/  ISETP.GE.AND P3, PT, R19, RZ, PT ;  /* 0x000000ff1300720c */ /* 0x000fe20003f66270 */
[----:B------:R-:W-:Y:S02]  /*4600*/  @!P2 IMAD.IADD R126, R126, 0x1, -R2 ;  /* 0x000000017e7ea824 */ /* 0x000fe400078e0a02 */
[C---:B------:R-:W-:Y:S02]  /*4610*/  IMAD R118, R2.reuse, R3, R5 ;  /* 0x0000000302767224 */ /* 0x040fe400078e0205 */
[----:B------:R-:W-:Y:S02]  /*4620*/  IMAD.MOV.U32 R5, RZ, RZ, R6 ;  /* 0x000000ffff057224 */ /* 0x000fe400078e0006 */
[----:B------:R-:W-:-:S02]  /*4630*/  IMAD R128, R2, R128, R7 ;  /* 0x0000008002807224 */ /* 0x000fc400078e0207 */
[----:B------:R-:W-:Y:S01]  /*4640*/  @!P6 IMAD.MOV R130, RZ, RZ, -R130 ;  /* 0x000000ffff82e224 */ /* 0x000fe200078e0a82 */
[----:B------:R-:W-:Y:S01]  /*4650*/  ISETP.GT.U32.AND P6, PT, R2, R126, PT ;  /* 0x0000007e0200720c */ /* 0x000fe20003fc4070 */
[----:B------:R-:W-:-:S04]  /*4660*/  IMAD.HI.U32 R3, R4, R5, RZ ;  /* 0x0000000504037227 */ /* 0x000fc800078e00ff */
[----:B------:R-:W-:Y:S01]  /*4670*/  @!P1 IMAD.MOV R136, RZ, RZ, -R136 ;  /* 0x000000ffff889224 */ /* 0x000fe200078e0a88 */
[C---:B------:R-:W-:Y:S01]  /*4680*/  ISETP.GT.U32.AND P1, PT, R2.reuse, R128, PT ;  /* 0x000000800200720c */ /* 0x040fe20003f24070 */
[----:B------:R-:W-:Y:S02]  /*4690*/  IMAD.MOV R3, RZ, RZ, -R3 ;  /* 0x000000ffff037224 */ /* 0x000fe400078e0a03 */
[----:B------:R-:W-:Y:S01]  /*46a0*/  @!P5 IMAD.MOV R132, RZ, RZ, -R132 ;  /* 0x000000ffff84d224 */ /* 0x000fe200078e0a84 */
[C---:B------:R-:W-:Y:S01]  /*46b0*/  ISETP.GT.U32.AND P5, PT, R2.reuse, R124, PT ;  /* 0x0000007c0200720c */ /* 0x040fe20003fa4070 */
[----:B------:R-:W-:Y:S02]  /*46c0*/  IMAD R116, R2, R3, R5 ;  /* 0x0000000302747224 */ /* 0x000fe400078e0205 */
[----:B------:R-:W-:Y:S02]  /*46d0*/  @!P6 IMAD.IADD R126, R126, 0x1, -R2 ;  /* 0x000000017e7ee824 */ /* 0x000fe400078e0a02 */
[----:B------:R-:W-:Y:S01]  /*46e0*/  VIADD R19, R0, 0x5a ;  /* 0x0000005a00137836 */ /* 0x000fe20000000000 */
[----:B------:R-:W-:Y:S01]  /*46f0*/  ISETP.GT.U32.AND P6, PT, R2, R116, PT ;  /* 0x000000740200720c */ /* 0x000fe20003fc4070 */
[----:B------:R-:W-:-:S02]  /*4700*/  VIADD R6, R0, 0x58 ;  /* 0x0000005800067836 */ /* 0x000fc40000000000 */
[----:B------:R-:W-:Y:S01]  /*4710*/  @!P1 IMAD.IADD R128, R128, 0x1, -R2 ;  /* 0x0000000180809824 */ /* 0x000fe200078e0a02 */
[----:B------:R-:W-:Y:S01]  /*4720*/  IABS R13, R19 ;  /* 0x00000013000d7213 */ /* 0x000fe20000000000 */
[----:B------:R-:W-:Y:S01]  /*4730*/  @!P4 IMAD.MOV R126, RZ, RZ, -R126 ;  /* 0x000000ffff7ec224 */ /* 0x000fe200078e0a7e */
[----:B------:R-:W-:Y:S01]  /*4740*/  ISETP.GE.AND P1, PT, R15, RZ, PT ;  /* 0x000000ff0f00720c */ /* 0x000fe20003f26270 */
[--C-:B------:R-:W-:Y:S01]  /*4750*/  @!P5 IMAD.IADD R124, R124, 0x1, -R2.reuse ;  /* 0x000000017c7cd824 */ /* 0x100fe200078e0a02 */
[----:B------:R-:W-:Y:S01]  /*4760*/  ISETP.GT.U32.AND P2, PT, R2, R128, PT ;  /* 0x000000800200720c */ /* 0x000fe20003f44070 */
[----:B------:R-:W-:Y:S01]  /*4770*/  VIADD R15, R0, 0x59 ;  /* 0x00000059000f7836 */ /* 0x000fe20000000000 */
[----:B------:R-:W-:Y:S01]  /*4780*/  IABS R7, R6 ;  /* 0x0000000600077213 */ /* 0x000fe20000000000 */
[----:B------:R-:W-:Y:S01]  /*4790*/  IMAD.HI.U32 R5, R4, R13, RZ ;  /* 0x0000000d04057227 */ /* 0x000fe200078e00ff */
[----:B------:R-:W-:Y:S02]  /*47a0*/  ISETP.GT.U32.AND P5, PT, R2, R124, PT ;  /* 0x0000007c0200720c */ /* 0x000fe40003fa4070 */
[----:B------:R-:W-:Y:S01]  /*47b0*/  IABS R11, R15 ;  /* 0x0000000f000b7213 */ /* 0x000fe20000000000 */
[----:B------:R-:W-:-:S02]  /*47c0*/  @!P6 IMAD.IADD R116, R116, 0x1, -R2 ;  /* 0x000000017474e824 */ /* 0x000fc400078e0a02 */
[----:B------:R-:W-:-:S03]  /*47d0*/  IMAD.HI.U32 R3, R4, R7, RZ ;  /* 0x0000000704037227 */ /* 0x000fc600078e00ff */
[----:B------:R-:W-:Y:S01]  /*47e0*/  ISETP.GT.U32.AND P6, PT, R2, R116, PT ;  /* 0x000000740200720c */ /* 0x000fe20003fc4070 */
[----:B------:R-:W-:Y:S01]  /*47f0*/  @!P2 IMAD.IADD R128, R128, 0x1, -R2 ;  /* 0x000000018080a824 */ /* 0x000fe200078e0a02 */
[C---:B------:R-:W-:Y:S01]  /*4800*/  ISETP.GT.U32.AND P2, PT, R2.reuse, R118, PT ;  /* 0x000000760200720c */ /* 0x040fe20003f44070 */
[----:B------:R-:W-:Y:S02]  /*4810*/  IMAD.MOV R5, RZ, RZ, -R5 ;  /* 0x000000ffff057224 */ /* 0x000fe400078e0a05 */
[----:B------:R-:W-:Y:S02]  /*4820*/  IMAD.MOV R114, RZ, RZ, -R3 ;  /* 0x000000ffff727224 */ /* 0x000fe400078e0a03 */
[----:B------:R-:W-:Y:S02]  /*4830*/  IMAD R110, R2, R5, R13 ;  /* 0x00000005026e7224 */ /* 0x000fe400078e020d */
[----:B------:R-:W-:-:S04]  /*4840*/  IMAD.HI.U32 R3, R4, R11, RZ ;  /* 0x0000000b04037227 */ /* 0x000fc800078e00ff */
[--C-:B------:R-:W-:Y:S01]  /*4850*/  @!P6 IMAD.IADD R116, R116, 0x1, -R2.reuse ;  /* 0x000000017474e824 */ /* 0x100fe200078e0a02 */
[----:B------:R-:W-:Y:S01]  /*4860*/  ISETP.GT.U32.AND P6, PT, R2, R110, PT ;  /* 0x0000006e0200720c */ /* 0x000fe20003fc4070 */
[----:B------:R-:W-:Y:S02]  /*4870*/  IMAD.MOV R3, RZ, RZ, -R3 ;  /* 0x000000ffff037224 */ /* 0x000fe400078e0a03 */
[--C-:B------:R-:W-:Y:S01]  /*4880*/  @!P2 IMAD.IADD R118, R118, 0x1, -R2.reuse ;  /* 0x000000017676a824 */ /* 0x100fe200078e0a02 */
[----:B------:R-:W-:Y:S01]  /*4890*/  ISETP.GE.AND P2, PT, R6, RZ, PT ;  /* 0x000000ff0600720c */ /* 0x000fe20003f46270 */
[----:B------:R-:W-:Y:S01]  /*48a0*/  @!P5 IMAD.IADD R124, R124, 0x1, -R2 ;  /* 0x000000017c7cd824 */ /* 0x000fe200078e0a02 */
[----:B------:R-:W-:Y:S01]  /*48b0*/  ISETP.GE.AND P5, PT, R17, RZ, PT ;  /* 0x000000ff1100720c */ /* 0x000fe20003fa6270 */
[----:B------:R-:W-:Y:S02]  /*48c0*/  IMAD R112, R2, R3, R11 ;  /* 0x0000000302707224 */ /* 0x000fe400078e020b */
[----:B------:R-:W-:-:S02]  /*48d0*/  VIADD R6, R0, 0x5b ;  /* 0x0000005b00067836 */ /* 0x000fc40000000000 */
[C---:B------:R-:W-:Y:S02]  /*48e0*/  IMAD R114, R2.reuse, R114, R7 ;  /* 0x0000007202727224 */ /* 0x040fe400078e0207 */
[----:B------:R-:W-:Y:S01]  /*48f0*/  @!P0 IMAD.MOV R128, RZ, RZ, -R128 ;  /* 0x000000ffff808224 */ /* 0x000fe200078e0a80 */
[C---:B------:R-:W-:Y:S01]  /*4900*/  ISETP.GT.U32.AND P0, PT, R2.reuse, R118, PT ;  /* 0x000000760200720c */ /* 0x040fe20003f04070 */
[----:B------:R-:W-:Y:S01]  /*4910*/  @!P3 IMAD.MOV R124, RZ, RZ, -R124 ;  /* 0x000000ffff7cb224 */ /* 0x000fe200078e0a7c */
[----:B------:R-:W-:Y:S01]  /*4920*/  ISETP.GT.U32.AND P3, PT, R2, R112, PT ;  /* 0x000000700200720c */ /* 0x000fe20003f64070 */
[----:B------:R-:W-:Y:S01]  /*4930*/  VIADD R11, R0, 0x5c ;  /* 0x0000005c000b7836 */ /* 0x000fe20000000000 */
[----:B------:R-:W-:Y:S01]  /*4940*/  IABS R5, R6 ;  /* 0x0000000600057213 */ /* 0x000fe20000000000 */
[----:B------:R-:W-:Y:S01]  /*4950*/  @!P6 IMAD.IADD R110, R110, 0x1, -R2 ;  /* 0x000000016e6ee824 */ /* 0x000fe200078e0a02 */
[----:B------:R-:W-:Y:S01]  /*4960*/  ISETP.GT.U32.AND P4, PT, R2, R114, PT ;  /* 0x000000720200720c */ /* 0x000fe20003f84070 */
[----:B------:R-:W-:Y:S01]  /*4970*/  VIADD R13, R0, 0x5d ;  /* 0x0000005d000d7836 */ /* 0x000fe20000000000 */
[----:B------:R-:W-:Y:S01]  /*4980*/  IABS R7, R11 ;  /* 0x0000000b00077213 */ /* 0x000fe20000000000 */
[----:B------:R-:W-:Y:S01]  /*4990*/  IMAD.HI.U32 R3, R4, R5, RZ ;  /* 0x0000000504037227 */ /* 0x000fe200078e00ff */
[----:B------:R-:W-:-:S03]  /*49a0*/  ISETP.GT.U32.AND P6, PT, R2, R110, PT ;  /* 0x0000006e0200720c */ /* 0x000fc60003fc4070 */
[----:B------:R-:W-:Y:S02]  /*49b0*/  IMAD.MOV R108, RZ, RZ, -R3 ;  /* 0x000000ffff6c7224 */ /* 0x000fe400078e0a03 */
[----:B------:R-:W-:-:S04]  /*49c0*/  IMAD.HI.U32 R3, R4, R7, RZ ;  /* 0x0000000704037227 */ /* 0x000fc800078e00ff */
[--C-:B------:R-:W-:Y:S01]  /*49d0*/  @!P0 IMAD.IADD R118, R118, 0x1, -R2.reuse ;  /* 0x0000000176768824 */ /* 0x100fe200078e0a02 */
[----:B------:R-:W-:Y:S01]  /*49e0*/  ISETP.GE.AND P0, PT, R15, RZ, PT ;  /* 0x000000ff0f00720c */ /* 0x000fe20003f06270 */
[--C-:B------:R-:W-:Y:S02]  /*49f0*/  @!P3 IMAD.IADD R112, R112, 0x1, -R2.reuse ;  /* 0x000000017070b824 */ /* 0x100fe400078e0a02 */
[----:B------:R-:W-:Y:S01]  /*4a00*/  IMAD R108, R2, R108, R5 ;  /* 0x0000006c026c7224 */ /* 0x000fe200078e0205 */
[----:B------:R-:W-:Y:S01]  /*4a10*/  IABS R5, R13 ;  /* 0x0000000d00057213 */ /* 0x000fe20000000000 */
[----:B------:R-:W-:Y:S02]  /*4a20*/  IMAD.MOV R3, RZ, RZ, -R3 ;  /* 0x000000ffff037224 */ /* 0x000fe400078e0a03 */
[----:B------:R-:W-:Y:S01]  /*4a30*/  @!P4 IMAD.IADD R114, R114, 0x1, -R2 ;  /* 0x000000017272c824 */ /* 0x000fe200078e0a02 */
[----:B------:R-:W-:Y:S01]  /*4a40*/  ISETP.GE.AND P4, PT, R19, RZ, PT ;  /* 0x000000ff1300720c */ /* 0x000fe20003f86270 */
[----:B------:R-:W-:Y:S01]  /*4a50*/  @!P1 IMAD.MOV R118, RZ, RZ, -R118 ;  /* 0x000000ffff769224 */ /* 0x000fe200078e0a76 */
[C---:B------:R-:W-:Y:S01]  /*4a60*/  ISETP.GT.U32.AND P1, PT, R2.reuse, R112, PT ;  /* 0x000000700200720c */ /* 0x040fe20003f24070 */
[----:B------:R-:W-:Y:S01]  /*4a70*/  @!P5 IMAD.MOV R116, RZ, RZ, -R116 ;  /* 0x000000ffff74d224 */ /* 0x000fe200078e0a74 */
[C---:B------:R-:W-:Y:S01]  /*4a80*/  ISETP.GT.U32.AND P5, PT, R2.reuse, R108, PT ;  /* 0x0000006c0200720c */ /* 0x040fe20003fa4070 */
[C---:B------:R-:W-:Y:S01]  /*4a90*/  IMAD R106, R2.reuse, R3, R7 ;  /* 0x00000003026a7224 */ /* 0x040fe200078e0207 */
[----:B------:R-:W-:Y:S01]  /*4aa0*/  ISETP.GT.U32.AND P3, PT, R2, R114, PT ;  /* 0x000000720200720c */ /* 0x000fe20003f64070 */
[----:B------:R-:W-:-:S02]  /*4ab0*/  @!P6 IMAD.IADD R110, R110, 0x1, -R2 ;  /* 0x000000016e6ee824 */ /* 0x000fc400078e0a02 */
[----:B------:R-:W-:Y:S01]  /*4ac0*/  IMAD.HI.U32 R3, R4, R5, RZ ;  /* 0x0000000504037227 */ /* 0x000fe200078e00ff */
[----:B------:R-:W-:-:S03]  /*4ad0*/  ISETP.GT.U32.AND P6, PT, R2, R106, PT ;  /* 0x0000006a0200720c */ /* 0x000fc60003fc4070 */
[----:B------:R-:W-:Y:S02]  /*4ae0*/  IMAD.MOV R3, RZ, RZ, -R3 ;  /* 0x000000ffff037224 */ /* 0x000fe400078e0a03 */
[--C-:B------:R-:W-:Y:S01]  /*4af0*/  @!P1 IMAD.IADD R112, R112, 0x1, -R2.reuse ;  /* 0x0000000170709824 */ /* 0x100fe200078e0a02 */
[----:B------:R-:W-:Y:S01]  /*4b00*/  ISETP.GE.AND P1, PT, R11, RZ, PT ;  /* 0x000000ff0b00720c */ /* 0x000fe20003f26270 */
[----:B------:R-:W-:Y:S02]  /*4b10*/  IMAD R104, R2, R3, R5 ;  /* 0x0000000302687224 */ /* 0x000fe400078e0205 */
[----:B------:R-:W-:Y:S02]  /*4b20*/  VIADD R15, R0, 0x5f ;  /* 0x0000005f000f7836 */ /* 0x000fe40000000000 */
[--C-:B------:R-:W-:Y:S01]  /*4b30*/  @!P5 IMAD.IADD R108, R108, 0x1, -R2.reuse ;  /* 0x000000016c6cd824 */ /* 0x100fe200078e0a02 */
[----:B------:R-:W-:Y:S01]  /*4b40*/  ISETP.GE.AND P5, PT, R13, RZ, PT ;  /* 0x000000ff0d00720c */ /* 0x000fe20003fa6270 */
[----:B------:R-:W-:Y:S01]  /*4b50*/  @!P3 IMAD.IADD R114, R114, 0x1, -R2 ;  /* 0x000000017272b824 */ /* 0x000fe200078e0a02 */
[----:B------:R-:W-:Y:S01]  /*4b60*/  ISETP.GE.AND P3, PT, R6, RZ, PT ;  /* 0x000000ff0600720c */ /* 0x000fe20003f66270 */
        /* <DEDUP_REMOVED lines=8> */
[----:B------:R-:W-:-:S03]  /*4bf0*/  IMAD.HI.U32 R5, R4, R11, RZ ;  /* 0x0000000b04057227 */ /* 0x000fc600078e00ff */
[----:B------:R-:W-:Y:S01]  /*4c00*/  IABS R13, R17 ;  /* 0x00000011000d7213 */ /* 0x000fe20000000000 */
[----:B------:R-:W-:-:S04]  /*4c10*/  IMAD.HI.U32 R3, R4, R7, RZ ;  /* 0x0000000704037227 */ /* 0x000fc800078e00ff */
[----:B------:R-:W-:Y:S02]  /*4c20*/  IMAD.MOV R5, RZ, RZ, -R5 ;  /* 0x000000ffff057224 */ /* 0x000fe400078e0a05 */
[--C-:B------:R-:W-:Y:S02]  /*4c30*/  @!P0 IMAD.IADD R104, R104, 0x1, -R2.reuse ;  /* 0x0000000168688824 */ /* 0x100fe400078e0a02 */
[----:B------:R-:W-:Y:S02]  /*4c40*/  IMAD.MOV R3, RZ, RZ, -R3 ;  /* 0x000000ffff037224 */ /* 0x000fe400078e0a03 */
[----:B------:R-:W-:Y:S01]  /*4c50*/  @!P6 IMAD.IADD R108, R108, 0x1, -R2 ;  /* 0x000000016c6ce824 */ /* 0x000fe200078e0a02 */
[C---:B------:R-:W-:Y:S01]  /*4c60*/  ISETP.GT.U32.AND P0, PT, R2.reuse, R104, PT ;  /* 0x000000680200720c */ /* 0x040fe20003f04070 */
[C---:B------:R-:W-:Y:S01]  /*4c70*/  IMAD R100, R2.reuse, R5, R11 ;  /* 0x0000000502647224 */ /* 0x040fe200078e020b */
[----:B------:R-:W-:Y:S01]  /*4c80*/  ISETP.GE.AND P6, PT, R15, RZ, PT ;  /* 0x000000ff0f00720c */ /* 0x000fe20003fc6270 */
[----:B------:R-:W-:-:S02]  /*4c90*/  IMAD R102, R2, R3, R7 ;  /* 0x0000000302667224 */ /* 0x000fc400078e0207 */
[----:B------:R-:W-:Y:S01]  /*4ca0*/  @!P3 IMAD.MOV R108, RZ, RZ, -R108 ;  /* 0x000000ffff6cb224 */ /* 0x000fe200078e0a6c */
[----:B------:R-:W-:Y:S01]  /*4cb0*/  ISETP.GT.U32.AND P3, PT, R2, R100, PT ;  /* 0x000000640200720c */ /* 0x000fe20003f64070 */
[----:B------:R-:W-:-:S04]  /*4cc0*/  IMAD.HI.U32 R3, R4, R13, RZ ;  /* 0x0000000d04037227 */ /* 0x000fc800078e00ff */
[----:B------:R-:W-:Y:S02]  /*4cd0*/  IMAD.MOV R3, RZ, RZ, -R3 ;  /* 0x000000ffff037224 */ /* 0x000fe400078e0a03 */
[----:B------:R-:W-:Y:S01]  /*4ce0*/  @!P4 IMAD.MOV R110, RZ, RZ, -R110 ;  /* 0x000000ffff6ec224 */ /* 0x000fe200078e0a6e */
[----:B------:R-:W-:Y:S01]  /*4cf0*/  ISETP.GE.AND P4, PT, R6, RZ, PT ;  /* 0x000000ff0600720c */ /* 0x000fe20003f86270 */
[----:B------:R-:W-:Y:S02]  /*4d00*/  IMAD R98, R2, R3, R13 ;  /* 0x0000000302627224 */ /* 0x000fe400078e020d */
[----:B------:R-:W-:Y:S02]  /*4d10*/  VIADD R6, R0, 0x61 ;  /* 0x0000006100067836 */ /* 0x000fe40000000000 */
[--C-:B------:R-:W-:Y:S01]  /*4d20*/  @!P0 IMAD.IADD R104, R104, 0x1, -R2.reuse ;  /* 0x0000000168688824 */ /* 0x100fe200078e0a02 */
[----:B------:R-:W-:Y:S01]  /*4d30*/  ISETP.GT.U32.AND P0, PT, R2, R98, PT ;  /* 0x000000620200720c */ /* 0x000fe20003f04070 */
[----:B------:R-:W-:Y:S01]  /*4d40*/  VIADD R11, R0, 0x62 ;  /* 0x00000062000b7836 */ /* 0x000fe20000000000 */
[----:B------:R-:W-:Y:S01]  /*4d50*/  IABS R5, R6 ;  /* 0x0000000600057213 */ /* 0x000fe20000000000 */
[----:B------:R-:W-:-:S02]  /*4d60*/  @!P3 IMAD.IADD R100, R100, 0x1, -R2 ;  /* 0x000000016464b824 */ /* 0x000fc400078e0a02 */
[----:B------:R-:W-:Y:S01]  /*4d70*/  @!P2 IMAD.MOV R114, RZ, RZ, -R114 ;  /* 0x000000ffff72a224 */ /* 0x000fe200078e0a72 */
[----:B------:R-:W-:Y:S01]  /*4d80*/  IABS R7, R11 ;  /* 0x0000000b00077213 */ /* 0x000fe20000000000 */
[----:B------:R-:W-:Y:S01]  /*4d90*/  IMAD.HI.U32 R3, R4, R5, RZ ;  /* 0x0000000504037227 */ /* 0x000fe200078e00ff */
[C---:B------:R-:W-:Y:S02]  /*4da0*/  ISETP.GT.U32.AND P3, PT, R2.reuse, R100, PT ;  /* 0x000000640200720c */ /* 0x040fe40003f64070 */
[----:B------:R-:W-:Y:S01]  /*4db0*/  ISETP.GT.U32.AND P2, PT, R2, R106, PT ;  /* 0x0000006a0200720c */ /* 0x000fe20003f44070 */
[----:B------:R-:W-:Y:S02]  /*4dc0*/  IMAD.MOV R96, RZ, RZ, -R3 ;  /* 0x000000ffff607224 */ /* 0x000fe400078e0a03 */
[----:B------:R-:W-:-:S04]  /*4dd0*/  IMAD.HI.U32 R3, R4, R7, RZ ;  /* 0x0000000704037227 */ /* 0x000fc800078e00ff */
[----:B------:R-:W-:Y:S02]  /*4de0*/  @!P0 IMAD.IADD R98, R98, 0x1, -R2 ;  /* 0x0000000162628824 */ /* 0x000fe400078e0a02 */
[----:B------:R-:W-:Y:S02]  /*4df0*/  IMAD.MOV R3, RZ, RZ, -R3 ;  /* 0x000000ffff037224 */ /* 0x000fe400078e0a03 */
[----:B------:R-:W-:Y:S01]  /*4e00*/  VIADD R13, R0, 0x63 ;  /* 0x00000063000d7836 */ /* 0x000fe20000000000 */
[C---:B------:R-:W-:Y:S01]  /*4e10*/  ISETP.GT.U32.AND P0, PT, R2.reuse, R98, PT ;  /* 0x000000620200720c */ /* 0x040fe20003f04070 */
[----:B------:R-:W-:Y:S02]  /*4e20*/  IMAD R96, R2, R96, R5 ;  /* 0x0000006002607224 */ /* 0x000fe400078e0205 */
[----:B------:R-:W-:Y:S01]  /*4e30*/  @!P5 IMAD.MOV R104, RZ, RZ, -R104 ;  /* 0x000000ffff68d224 */ /* 0x000fe200078e0a68 */
[----:B------:R-:W-:Y:S01]  /*4e40*/  ISETP.GE.AND P5, PT, R6, RZ, PT ;  /* 0x000000ff0600720c */ /* 0x000fe20003fa6270 */
[----:B------:R-:W-:Y:S01]  /*4e50*/  @!P3 IMAD.IADD R100, R100, 0x1, -R2 ;  /* 0x000000016464b824 */ /* 0x000fe200078e0a02 */
[----:B------:R-:W-:Y:S01]  /*4e60*/  IABS R6, R13 ;  /* 0x0000000d00067213 */ /* 0x000fe20000000000 */
[C---:B------:R-:W-:Y:S01]  /*4e70*/  IMAD R94, R2.reuse, R3, R7 ;  /* 0x00000003025e7224 */ /* 0x040fe200078e0207 */
[C---:B------:R-:W-:Y:S01]  /*4e80*/  ISETP.GT.U32.AND P3, PT, R2.reuse, R96, PT ;  /* 0x000000600200720c */ /* 0x040fe20003f64070 */
[----:B------:R-:W-:Y:S01]  /*4e90*/  @!P6 IMAD.MOV R100, RZ, RZ, -R100 ;  /* 0x000000ffff64e224 */ /* 0x000fe200078e0a64 */
[----:B------:R-:W-:Y:S01]  /*4ea0*/  SHF.R.U32.HI R7, RZ, 0x6, R77 ;  /* 0x00000006ff077819 */ /* 0x000fe2000001164d */
[----:B------:R-:W-:Y:S01]  /*4eb0*/  IMAD.MOV.U32 R5, RZ, RZ, R6 ;  /* 0x000000ffff057224 */ /* 0x000fe200078e0006 */
[----:B------:R-:W-:Y:S01]  /*4ec0*/  ISETP.GT.U32.AND P6, PT, R2, R94, PT ;  /* 0x0000005e0200720c */ /* 0x000fe20003fc4070 */
[----:B------:R-:W-:Y:S01]  /*4ed0*/  @!P2 IMAD.IADD R106, R106, 0x1, -R2 ;  /* 0x000000016a6aa824 */ /* 0x000fe200078e0a02 */
[----:B------:R-:W-:Y:S01]  /*4ee0*/  ISETP.GT.U32.AND P2, PT, R2, R102, PT ;  /* 0x000000660200720c */ /* 0x000fe20003f44070 */
[----:B------:R-:W-:-:S02]  /*4ef0*/  VIADD R6, R0, 0x64 ;  /* 0x0000006400067836 */ /* 0x000fc40000000000 */
[----:B------:R-:W-:-:S04]  /*4f00*/  IMAD.HI.U32 R3, R4, R5, RZ ;  /* 0x0000000504037227 */ /* 0x000fc800078e00ff */
[--C-:B------:R-:W-:Y:S01]  /*4f10*/  @!P0 IMAD.IADD R98, R98, 0x1, -R2.reuse ;  /* 0x0000000162628824 */ /* 0x100fe200078e0a02 */
[----:B------:R-:W-:Y:S01]  /*4f20*/  ISETP.GE.AND P0, PT, R6, RZ, PT ;  /* 0x000000ff0600720c */ /* 0x000fe20003f06270 */
[----:B------:R-:W-:Y:S01]  /*4f30*/  IMAD.MOV R3, RZ, RZ, -R3 ;  /* 0x000000ffff037224 */ /* 0x000fe200078e0a03 */
[----:B------:R-:W-:Y:S01]  /*4f40*/  IABS R6, R6 ;  /* 0x0000000600067213 */ /* 0x000fe20000000000 */
[--C-:B------:R-:W-:Y:S02]  /*4f50*/  @!P3 IMAD.IADD R96, R96, 0x1, -R2.reuse ;  /* 0x000000016060b824 */ /* 0x100fe400078e0a02 */
[----:B------:R-:W-:Y:S02]  /*4f60*/  @!P6 IMAD.IADD R94, R94, 0x1, -R2 ;  /* 0x000000015e5ee824 */ /* 0x000fe400078e0a02 */
[C---:B------:R-:W-:Y:S01]  /*4f70*/  IMAD R92, R2.reuse, R3, R5 ;  /* 0x00000003025c7224 */ /* 0x040fe200078e0205 */
[C---:B------:R-:W-:Y:S01]  /*4f80*/  ISETP.GT.U32.AND P3, PT, R2.reuse, R96, PT ;  /* 0x000000600200720c */ /* 0x040fe20003f64070 */
[----:B------:R-:W-:Y:S01]  /*4f90*/  IMAD.MOV.U32 R5, RZ, RZ, R6 ;  /* 0x000000ffff057224 */ /* 0x000fe200078e0006 */
[----:B------:R-:W-:Y:S01]  /*4fa0*/  ISETP.GT.U32.AND P6, PT, R2, R94, PT ;  /* 0x0000005e0200720c */ /* 0x000fe20003fc4070 */
[----:B------:R-:W-:-:S02]  /*4fb0*/  @!P2 IMAD.IADD R102, R102, 0x1, -R2 ;  /* 0x000000016666a824 */ /* 0x000fc400078e0a02 */
[----:B------:R-:W-:-:S03]  /*4fc0*/  IMAD.HI.U32 R3, R4, R5, RZ ;  /* 0x0000000504037227 */ /* 0x000fc600078e00ff */
[----:B------:R-:W-:Y:S01]  /*4fd0*/  ISETP.GT.U32.AND P2, PT, R2, R102, PT ;  /* 0x000000660200720c */ /* 0x000fe20003f44070 */
[----:B------:R-:W-:Y:S01]  /*4fe0*/  IMAD.MOV R90, RZ, RZ, -R3 ;  /* 0x000000ffff5a7224 */ /* 0x000fe200078e0a03 */
[----:B------:R-:W-:Y:S01]  /*4ff0*/  SGXT.U32 R3, R7, 0x1 ;  /* 0x000000010703781a */ /* 0x000fe20000000000 */
[----:B------:R-:W-:Y:S02]  /*5000*/  VIADD R6, R0, 0x65 ;  /* 0x0000006500067836 */ /* 0x000fe40000000000 */
[----:B------:R-:W-:Y:S02]  /*5010*/  IMAD R90, R2, R90, R5 ;  /* 0x0000005a025a7224 */ /* 0x000fe400078e0205 */
[--C-:B------:R-:W-:Y:S01]  /*5020*/  @!P3 IMAD.IADD R96, R96, 0x1, -R2.reuse ;  /* 0x000000016060b824 */ /* 0x100fe200078e0a02 */
[----:B------:R-:W-:Y:S01]  /*5030*/  ISETP.GT.U32.AND P3, PT, R2, R92, PT ;  /* 0x0000005c0200720c */ /* 0x000fe20003f64070 */
[----:B------:R-:W-:Y:S01]  /*5040*/  @!P6 IMAD.IADD R94, R94, 0x1, -R2 ;  /* 0x000000015e5ee824 */ /* 0x000fe200078e0a02 */
[----:B------:R-:W-:Y:S01]  /*5050*/  ISETP.GT.U32.AND P6, PT, R2, R90, PT ;  /* 0x0000005a0200720c */ /* 0x000fe20003fc4070 */
[----:B------:R-:W-:Y:S01]  /*5060*/  @!P1 IMAD.MOV R106, RZ, RZ, -R106 ;  /* 0x000000ffff6a9224 */ /* 0x000fe200078e0a6a */
[----:B------:R-:W-:Y:S01]  /*5070*/  ISETP.GE.AND P1, PT, R17, RZ, PT ;  /* 0x000000ff1100720c */ /* 0x000fe20003f26270 */
[----:B------:R-:W-:Y:S01]  /*5080*/  @!P2 IMAD.IADD R102, R102, 0x1, -R2 ;  /* 0x000000016666a824 */ /* 0x000fe200078e0a02 */
[----:B------:R-:W-:Y:S01]  /*5090*/  ISETP.GE.AND P2, PT, R11, RZ, PT ;  /* 0x000000ff0b00720c */ /* 0x000fe20003f46270 */
[----:B------:R-:W-:-:S02]  /*50a0*/  VIADD R17, R0, 0x66 ;  /* 0x0000006600117836 */ /* 0x000fc40000000000 */
[----:B------:R-:W-:Y:S01]  /*50b0*/  @!P4 IMAD.MOV R102, RZ, RZ, -R102 ;  /* 0x000000ffff66c224 */ /* 0x000fe200078e0a66 */
[----:B------:R-:W-:Y:S01]  /*50c0*/  ISETP.GE.AND P4, PT, R13, RZ, PT ;  /* 0x000000ff0d00720c */ /* 0x000fe20003f86270 */
[----:B------:R-:W-:Y:S01]  /*50d0*/  @!P5 IMAD.MOV R96, RZ, RZ, -R96 ;  /* 0x000000ffff60d224 */ /* 0x000fe200078e0a60 */
[----:B------:R-:W-:Y:S01]  /*50e0*/  IABS R13, R6 ;  /* 0x00000006000d7213 */ /* 0x000fe20000000000 */
[--C-:B------:R-:W-:Y:S01]  /*50f0*/  @!P3 IMAD.IADD R92, R92, 0x1, -R2.reuse ;  /* 0x000000015c5cb824 */ /* 0x100fe200078e0a02 */
[----:B------:R-:W-:Y:S01]  /*5100*/  IABS R15, R17 ;  /* 0x00000011000f7213 */ /* 0x000fe20000000000 */
[----:B------:R-:W-:Y:S01]  /*5110*/  @!P6 IMAD.IADD R90, R90, 0x1, -R2 ;  /* 0x000000015a5ae824 */ /* 0x000fe200078e0a02 */
[----:B------:R-:W-:Y:S01]  /*5120*/  ISETP.GE.AND P3, PT, R17, RZ, PT ;  /* 0x000000ff1100720c */ /* 0x000fe20003f66270 */
[----:B------:R-:W-:Y:S01]  /*5130*/  IMAD.HI.U32 R7, R4, R13, RZ ;  /* 0x0000000d04077227 */ /* 0x000fe200078e00ff */
[C---:B------:R-:W-:Y:S02]  /*5140*/  ISETP.GT.U32.AND P5, PT, R2.reuse, R92, PT ;  /* 0x0000005c0200720c */ /* 0x040fe40003fa4070 */
[----:B------:R-:W-:Y:S01]  /*5150*/  ISETP.GT.U32.AND P6, PT, R2, R90, PT ;  /* 0x0000005a0200720c */ /* 0x000fe20003fc4070 */
[----:B------:R-:W-:-:S04]  /*5160*/  IMAD.HI.U32 R11, R4, R15, RZ ;  /* 0x0000000f040b7227 */ /* 0x000fc800078e00ff */
[----:B------:R-:W-:Y:S02]  /*5170*/  IMAD.MOV R7, RZ, RZ, -R7 ;  /* 0x000000ffff077224 */ /* 0x000fe400078e0a07 */
[----:B------:R-:W-:Y:S02]  /*5180*/  IMAD.MOV R11, RZ, RZ, -R11 ;  /* 0x000000ffff0b7224 */ /* 0x000fe400078e0a0b */
[----:B------:R-:W-:Y:S02]  /*5190*/  IMAD R88, R2, R7, R13 ;  /* 0x0000000702587224 */ /* 0x000fe400078e020d */
[----:B------:R-:W-:Y:S02]  /*51a0*/  VIADD R7, R0, 0x67 ;  /* 0x0000006700077836 */ /* 0x000fe40000000000 */
[----:B------:R-:W-:Y:S02]  /*51b0*/  IMAD R86, R2, R11, R15 ;  /* 0x0000000b02567224 */ /* 0x000fe400078e020f */
[--C-:B------:R-:W-:Y:S01]  /*51c0*/  @!P5 IMAD.IADD R92, R92, 0x1, -R2.reuse ;  /* 0x000000015c5cd824 */ /* 0x100fe200078e0a02 */
[----:B------:R-:W-:Y:S01]  /*51d0*/  IABS R13, R7 ;  /* 0x00000007000d7213 */ /* 0x000fe20000000000 */
[----:B------:R-:W-:Y:S01]  /*51e0*/  @!P6 IMAD.IADD R90, R90, 0x1, -R2 ;  /* 0x000000015a5ae824 */ /* 0x000fe200078e0a02 */
[----:B------:R-:W-:Y:S01]  /*51f0*/  ISETP.GT.U32.AND P5, PT, R2, R88, PT ;  /* 0x000000580200720c */ /* 0x000fe20003fa4070 */
[----:B------:R-:W-:Y:S01]  /*5200*/  VIADD R15, R0, 0x68 ;  /* 0x00000068000f7836 */ /* 0x000fe20000000000 */
[----:B------:R-:W-:Y:S01]  /*5210*/  ISETP.GT.U32.AND P6, PT, R2, R86, PT ;  /* 0x000000560200720c */ /* 0x000fe20003fc4070 */
[----:B------:R-:W-:-:S04]  /*5220*/  IMAD.HI.U32 R11, R4, R13, RZ ;  /* 0x0000000d040b7227 */ /* 0x000fc800078e00ff */
[----:B------:R-:W-:Y:S02]  /*5230*/  IMAD.MOV R11, RZ, RZ, -R11 ;  /* 0x000000ffff0b7224 */ /* 0x000fe400078e0a0b */
[----:B------:R-:W-:Y:S01]  /*5240*/  @!P4 IMAD.MOV R92, RZ, RZ, -R92 ;  /* 0x000000ffff5cc224 */ /* 0x000fe200078e0a5c */
[----:B------:R-:W-:Y:S01]  /*5250*/  ISETP.GE.AND P4, PT, R15, RZ, PT ;  /* 0x000000ff0f00720c */ /* 0x000fe20003f86270 */
[----:B------:R-:W-:Y:S01]  /*5260*/  IMAD R84, R2, R11, R13 ;  /* 0x0000000b02547224 */ /* 0x000fe200078e020d */
[----:B------:R-:W-:Y:S01]  /*5270*/  IABS R15, R15 ;  /* 0x0000000f000f7213 */ /* 0x000fe20000000000 */
[--C-:B------:R-:W-:Y:S02]  /*5280*/  @!P5 IMAD.IADD R88, R88, 0x1, -R2.reuse ;  /* 0x000000015858d824 */ /* 0x100fe400078e0a02 */
[----:B------:R-:W-:Y:S02]  /*5290*/  @!P6 IMAD.IADD R86, R86, 0x1, -R2 ;  /* 0x000000015656e824 */ /* 0x000fe400078e0a02 */
[----:B------:R-:W-:Y:S01]  /*52a0*/  @!P0 IMAD.MOV R90, RZ, RZ, -R90 ;  /* 0x000000ffff5a8224 */ /* 0x000fe200078e0a5a */
[C---:B------:R-:W-:Y:S01]  /*52b0*/  ISETP.GT.U32.AND P5, PT, R2.reuse, R88, PT ;  /* 0x000000580200720c */ /* 0x040fe20003fa4070 */
[----:B------:R-:W-:Y:S01]  /*52c0*/  @!P1 IMAD.MOV R98, RZ, RZ, -R98 ;  /* 0x000000ffff629224 */ /* 0x000fe200078e0a62 */
[----:B------:R-:W-:Y:S01]  /*52d0*/  ISETP.GT.U32.AND P0, PT, R2, R84, PT ;  /* 0x000000540200720c */ /* 0x000fe20003f04070 */
[----:B------:R-:W-:Y:S01]  /*52e0*/  IMAD.HI.U32 R11, R4, R15, RZ ;  /* 0x0000000f040b7227 */ /* 0x000fe200078e00ff */
[----:B------:R-:W-:-:S02]  /*52f0*/  ISETP.GT.U32.AND P6, PT, R2, R86, PT ;  /* 0x000000560200720c */ /* 0x000fc40003fc4070 */
[----:B------:R-:W-:Y:S01]  /*5300*/  ISETP.GE.AND P1, PT, R6, RZ, PT ;  /* 0x000000ff0600720c */ /* 0x000fe20003f26270 */
[----:B------:R-:W-:Y:S02]  /*5310*/  IMAD.MOV R11, RZ, RZ, -R11 ;  /* 0x000000ffff0b7224 */ /* 0x000fe400078e0a0b */
[----:B------:R-:W-:Y:S02]  /*5320*/  VIADD R19, R0, 0x69 ;  /* 0x0000006900137836 */ /* 0x000fe40000000000 */
[----:B------:R-:W-:Y:S02]  /*5330*/  IMAD R82, R2, R11, R15 ;  /* 0x0000000b02527224 */ /* 0x000fe400078e020f */
[--C-:B------:R-:W-:Y:S01]  /*5340*/  @!P5 IMAD.IADD R88, R88, 0x1, -R2.reuse ;  /* 0x000000015858d824 */ /* 0x100fe200078e0a02 */
[----:B------:R-:W-:Y:S01]  /*5350*/  IABS R17, R19 ;  /* 0x0000001300117213 */ /* 0x000fe20000000000 */
[--C-:B------:R-:W-:Y:S01]  /*5360*/  @!P0 IMAD.IADD R84, R84, 0x1, -R2.reuse ;  /* 0x0000000154548824 */ /* 0x100fe200078e0a02 */
[----:B------:R-:W-:Y:S01]  /*5370*/  ISETP.GE.AND P5, PT, R19, RZ, PT ;  /* 0x000000ff1300720c */ /* 0x000fe20003fa6270 */
[----:B------:R-:W-:Y:S01]  /*5380*/  @!P6 IMAD.IADD R86, R86, 0x1, -R2 ;  /* 0x000000015656e824 */ /* 0x000fe200078e0a02 */
[C---:B------:R-:W-:Y:S01]  /*5390*/  ISETP.GT.U32.AND P6, PT, R2.reuse, R82, PT ;  /* 0x000000520200720c */ /* 0x040fe20003fc4070 */
[----:B------:R-:W-:Y:S01]  /*53a0*/  @!P1 IMAD.MOV R88, RZ, RZ, -R88 ;  /* 0x000000ffff589224 */ /* 0x000fe200078e0a58 */
[----:B------:R-:W-:Y:S01]  /*53b0*/  ISETP.GT.U32.AND P1, PT, R2, R84, PT ;  /* 0x000000540200720c */ /* 0x000fe20003f24070 */
[----:B------:R-:W-:-:S04]  /*53c0*/  IMAD.HI.U32 R13, R4, R17, RZ ;  /* 0x00000011040d7227 */ /* 0x000fc800078e00ff */
[----:B------:R-:W-:Y:S02]  /*53d0*/  IMAD.MOV R13, RZ, RZ, -R13 ;  /* 0x000000ffff0d7224 */ /* 0x000fe400078e0a0d */
[----:B------:R-:W-:Y:S02]  /*53e0*/  VIADD R11, R0, 0x6a ;  /* 0x0000006a000b7836 */ /* 0x000fe40000000000 */
[----:B------:R-:W-:Y:S02]  /*53f0*/  IMAD R80, R2, R13, R17 ;  /* 0x0000000d02507224 */ /* 0x000fe400078e0211 */
[--C-:B------:R-:W-:Y:S01]  /*5400*/  @!P6 IMAD.IADD R82, R82, 0x1, -R2.reuse ;  /* 0x000000015252e824 */ /* 0x100fe200078e0a02 */
[----:B------:R-:W-:Y:S01]  /*5410*/  ISETP.GE.AND P0, PT, R11, RZ, PT ;  /* 0x000000ff0b00720c */ /* 0x000fe20003f06270 */
[----:B------:R-:W-:Y:S01]  /*5420*/  @!P1 IMAD.IADD R84, R84, 0x1, -R2 ;  /* 0x0000000154549824 */ /* 0x000fe200078e0a02 */
[----:B------:R-:W-:Y:S01]  /*5430*/  IABS R13, R11 ;  /* 0x0000000b000d7213 */ /* 0x000fe20000000000 */
[----:B------:R-:W-:Y:S01]  /*5440*/  VIADD R11, R0, 0x6b ;  /* 0x0000006b000b7836 */ /* 0x000fe20000000000 */
[C---:B------:R-:W-:Y:S01]  /*5450*/  ISETP.GT.U32.AND P1, PT, R2.reuse, R80, PT ;  /* 0x000000500200720c */ /* 0x040fe20003f24070 */
[----:B------:R-:W-:Y:S01]  /*5460*/  @!P3 IMAD.MOV R86, RZ, RZ, -R86 ;  /* 0x000000ffff56b224 */ /* 0x000fe200078e0a56 */
[----:B------:R-:W-:Y:S01]  /*5470*/  ISETP.GT.U32.AND P6, PT, R2, R82, PT ;  /* 0x000000520200720c */ /* 0x000fe20003fc4070 */
[----:B------:R-:W-:Y:S01]  /*5480*/  @!P2 IMAD.MOV R94, RZ, RZ, -R94 ;  /* 0x000000ffff5ea224 */ /* 0x000fe200078e0a5e */
[----:B------:R-:W-:Y:S01]  /*5490*/  ISETP.GE.AND P3, PT, R11, RZ, PT ;  /* 0x000000ff0b00720c */ /* 0x000fe20003f66270 */
[----:B------:R-:W-:Y:S01]  /*54a0*/  VIADD R19, R0, 0x6c ;  /* 0x0000006c00137836 */ /* 0x000fe20000000000 */
[----:B------:R-:W-:Y:S01]  /*54b0*/  IABS R15, R11 ;  /* 0x0000000b000f7213 */ /* 0x000fe20000000000 */
[----:B------:R-:W-:Y:S01]  /*54c0*/  IMAD.HI.U32 R11, R4, R13, RZ ;  /* 0x0000000d040b7227 */ /* 0x000fe200078e00ff */
[----:B------:R-:W-:-:S02]  /*54d0*/  ISETP.GE.AND P2, PT, R7, RZ, PT ;  /* 0x000000ff0700720c */ /* 0x000fc40003f46270 */
[----:B------:R-:W-:Y:S01]  /*54e0*/  IABS R17, R19 ;  /* 0x0000001300117213 */ /* 0x000fe20000000000 */
[----:B------:R-:W-:Y:S02]  /*54f0*/  IMAD.MOV R78, RZ, RZ, -R11 ;  /* 0x000000ffff4e7224 */ /* 0x000fe400078e0a0b */
[--C-:B------:R-:W-:Y:S02]  /*5500*/  @!P1 IMAD.IADD R80, R80, 0x1, -R2.reuse ;  /* 0x0000000150509824 */ /* 0x100fe400078e0a02 */
[----:B------:R-:W-:Y:S02]  /*5510*/  IMAD R78, R2, R78, R13 ;  /* 0x0000004e024e7224 */ /* 0x000fe400078e020d */
[----:B------:R-:W-:Y:S01]  /*5520*/  @!P6 IMAD.IADD R82, R82, 0x1, -R2 ;  /* 0x000000015252e824 */ /* 0x000fe200078e0a02 */
[----:B------:R-:W-:Y:S01]  /*5530*/  ISETP.GT.U32.AND P1, PT, R2, R80, PT ;  /* 0x000000500200720c */ /* 0x000fe20003f24070 */
[----:B------:R-:W-:Y:S01]  /*5540*/  IMAD.HI.U32 R11, R4, R15, RZ ;  /* 0x0000000f040b7227 */ /* 0x000fe200078e00ff */
[----:B------:R-:W-:-:S03]  /*5550*/  ISETP.GT.U32.AND P6, PT, R2, R78, PT ;  /* 0x0000004e0200720c */ /* 0x000fc60003fc4070 */
[----:B------:R-:W-:Y:S02]  /*5560*/  IMAD.MOV R11, RZ, RZ, -R11 ;  /* 0x000000ffff0b7224 */ /* 0x000fe400078e0a0b */
[----:B------:R-:W-:Y:S01]  /*5570*/  @!P2 IMAD.MOV R84, RZ, RZ, -R84 ;  /* 0x000000ffff54a224 */ /* 0x000fe200078e0a54 */
[----:B------:R-:W-:Y:S01]  /*5580*/  ISETP.GE.AND P2, PT, R19, RZ, PT ;  /* 0x000000ff1300720c */ /* 0x000fe20003f46270 */
[----:B------:R-:W-:Y:S02]  /*5590*/  IMAD R76, R2, R11, R15 ;  /* 0x0000000b024c7224 */ /* 0x000fe400078e020f */
[----:B------:R-:W-:-:S04]  /*55a0*/  IMAD.HI.U32 R13, R4, R17, RZ ;  /* 0x00000011040d7227 */ /* 0x000fc800078e00ff */
[----:B------:R-:W-:Y:S02]  /*55b0*/  VIADD R19, R0, 0x6d ;  /* 0x0000006d00137836 */ /* 0x000fe40000000000 */
[--C-:B------:R-:W-:Y:S02]  /*55c0*/  @!P6 IMAD.IADD R78, R78, 0x1, -R2.reuse ;  /* 0x000000014e4ee824 */ /* 0x100fe400078e0a02 */
[----:B------:R-:W-:Y:S01]  /*55d0*/  @!P1 IMAD.IADD R80, R80, 0x1, -R2 ;  /* 0x0000000150509824 */ /* 0x000fe200078e0a02 */
[C---:B------:R-:W-:Y:S01]  /*55e0*/  ISETP.GT.U32.AND P1, PT, R2.reuse, R76, PT ;  /* 0x0000004c0200720c */ /* 0x040fe20003f24070 */
[----:B------:R-:W-:Y:S01]  /*55f0*/  IMAD.MOV R13, RZ, RZ, -R13 ;  /* 0x000000ffff0d7224 */ /* 0x000fe200078e0a0d */
[----:B------:R-:W-:Y:S01]  /*5600*/  IABS R15, R19 ;  /* 0x00000013000f7213 */ /* 0x000fe20000000000 */
[----:B------:R-:W-:Y:S01]  /*5610*/  @!P4 IMAD.MOV R82, RZ, RZ, -R82 ;  /* 0x000000ffff52c224 */ /* 0x000fe200078e0a52 */
[C---:B------:R-:W-:Y:S01]  /*5620*/  ISETP.GT.U32.AND P6, PT, R2.reuse, R78, PT ;  /* 0x0000004e0200720c */ /* 0x040fe20003fc4070 */
[----:B------:R-:W-:-:S02]  /*5630*/  IMAD R74, R2, R13, R17 ;  /* 0x0000000d024a7224 */ /* 0x000fc400078e0211 */
[----:B------:R-:W-:-:S03]  /*5640*/  IMAD.HI.U32 R11, R4, R15, RZ ;  /* 0x0000000f040b7227 */ /* 0x000fc600078e00ff */
[----:B------:R-:W-:Y:S01]  /*5650*/  ISETP.GT.U32.AND P4, PT, R2, R74, PT ;  /* 0x0000004a0200720c */ /* 0x000fe20003f84070 */
[----:B------:R-:W-:Y:S02]  /*5660*/  IMAD.MOV R11, RZ, RZ, -R11 ;  /* 0x000000ffff0b7224 */ /* 0x000fe400078e0a0b */
[--C-:B------:R-:W-:Y:S01]  /*5670*/  @!P1 IMAD.IADD R76, R76, 0x1, -R2.reuse ;  /* 0x000000014c4c9824 */ /* 0x100fe200078e0a02 */
[----:B------:R-:W-:Y:S01]  /*5680*/  ISETP.GE.AND P1, PT, R19, RZ, PT ;  /* 0x000000ff1300720c */ /* 0x000fe20003f26270 */
[----:B------:R-:W-:Y:S02]  /*5690*/  IMAD R72, R2, R11, R15 ;  /* 0x0000000b02487224 */ /* 0x000fe400078e020f */
[----:B------:R-:W-:Y:S02]  /*56a0*/  @!P6 IMAD.IADD R78, R78, 0x1, -R2 ;  /* 0x000000014e4ee824 */ /* 0x000fe400078e0a02 */
[----:B------:R-:W-:Y:S01]  /*56b0*/  @!P5 IMAD.MOV R80, RZ, RZ, -R80 ;  /* 0x000000ffff50d224 */ /* 0x000fe200078e0a50 */
[----:B------:R-:W-:Y:S01]  /*56c0*/  ISETP.GT.U32.AND P5, PT, R2, R76, PT ;  /* 0x0000004c0200720c */ /* 0x000fe20003fa4070 */
[----:B----4-:R-:W-:-:S02]  /*56d0*/  IMAD.U32 R5, RZ, RZ, UR10 ;  /* 0x0000000aff057e24 */ /* 0x010fc4000f8e00ff */
[----:B------:R-:W-:Y:S02]  /*56e0*/  IMAD R6, R3, UR10, RZ ;  /* 0x0000000a03067c24 */ /* 0x000fe4000f8e02ff */
[----:B------:R-:W-:Y:S02]  /*56f0*/  VIADD R21, R0, 0x6e ;  /* 0x0000006e00157836 */ /* 0x000fe40000000000 */
[----:B------:R-:W-:Y:S01]  /*5700*/  @!P0 IMAD.MOV R78, RZ, RZ, -R78 ;  /* 0x000000ffff4e8224 */ /* 0x000fe200078e0a4e */
[----:B------:R-:W-:Y:S01]  /*5710*/  ISETP.GT.U32.AND P0, PT, R2, R72, PT ;  /* 0x000000480200720c */ /* 0x000fe20003f04070 */
[----:B------:R-:W-:Y:S01]  /*5720*/  IMAD R23, R5, 0x2, R6 ;  /* 0x0000000205177824 */ /* 0x000fe200078e0206 */
[----:B------:R-:W-:Y:S01]  /*5730*/  IABS R17, R21 ;  /* 0x0000001500117213 */ /* 0x000fe20000000000 */
[----:B------:R-:W-:Y:S01]  /*5740*/  @!P4 IMAD.IADD R74, R74, 0x1, -R2 ;  /* 0x000000014a4ac824 */ /* 0x000fe200078e0a02 */
[----:B------:R-:W-:Y:S01]  /*5750*/  ISETP.GE.AND P6, PT, R21, RZ, PT ;  /* 0x000000ff1500720c */ /* 0x000fe20003fc6270 */
[----:B------:R-:W-:-:S02]  /*5760*/  IMAD R3, R5, 0x2, R23 ;  /* 0x0000000205037824 */ /* 0x000fc400078e0217 */
[----:B------:R-:W-:Y:S01]  /*5770*/  VIADD R11, R0, 0x6f ;  /* 0x0000006f000b7836 */ /* 0x000fe20000000000 */
[----:B------:R-:W-:Y:S01]  /*5780*/  ISETP.GT.U32.AND P4, PT, R2, R74, PT ;  /* 0x0000004a0200720c */ /* 0x000fe20003f84070 */
[----:B------:R-:W-:-:S03]  /*5790*/  IMAD.HI.U32 R13, R4, R17, RZ ;  /* 0x00000011040d7227 */ /* 0x000fc600078e00ff */
[----:B------:R-:W-:Y:S01]  /*57a0*/  IABS R15, R11 ;  /* 0x0000000b000f7213 */ /* 0x000fe20000000000 */
[----:B------:R-:W-:Y:S02]  /*57b0*/  IMAD R3, R5, 0x2, R3 ;  /* 0x0000000205037824 */ /* 0x000fe400078e0203 */
[--C-:B------:R-:W-:Y:S01]  /*57c0*/  @!P5 IMAD.IADD R76, R76, 0x1, -R2.reuse ;  /* 0x000000014c4cd824 */ /* 0x100fe200078e0a02 */
[----:B------:R-:W-:Y:S01]  /*57d0*/  ISETP.GE.AND P5, PT, R11, RZ, PT ;  /* 0x000000ff0b00720c */ /* 0x000fe20003fa6270 */
[----:B------:R-:W-:Y:S01]  /*57e0*/  IMAD.MOV R13, RZ, RZ, -R13 ;  /* 0x000000ffff0d7224 */ /* 0x000fe200078e0a0d */
[----:B------:R1:W-:Y:S01]  /*57f0*/  STL [R1+0x78], R3 ;  /* 0x0000780301007387 */ /* 0x0003e20000100800 */
[----:B------:R-:W-:Y:S02]  /*5800*/  VIADD R11, R0, 0x70 ;  /* 0x00000070000b7836 */ /* 0x000fe40000000000 */
[----:B------:R-:W-:Y:S02]  /*5810*/  @!P0 IMAD.IADD R72, R72, 0x1, -R2 ;  /* 0x0000000148488824 */ /* 0x000fe400078e0a02 */
[----:B------:R-:W-:-:S02]  /*5820*/  IMAD R7, R5, 0x2, R3 ;  /* 0x0000000205077824 */ /* 0x000fc400078e0203 */
[C---:B------:R-:W-:Y:S01]  /*5830*/  IMAD R70, R2.reuse, R13, R17 ;  /* 0x0000000d02467224 */ /* 0x040fe200078e0211 */
[----:B------:R-:W-:Y:S01]  /*5840*/  IABS R17, R11 ;  /* 0x0000000b00117213 */ /* 0x000fe20000000000 */
[----:B------:R-:W-:Y:S01]  /*5850*/  @!P3 IMAD.MOV R76, RZ, RZ, -R76 ;  /* 0x000000ffff4cb224 */ /* 0x000fe200078e0a4c */
[----:B------:R-:W-:Y:S01]  /*5860*/  ISETP.GE.AND P3, PT, R11, RZ, PT ;  /* 0x000000ff0b00720c */ /* 0x000fe20003f66270 */
[----:B------:R-:W-:Y:S01]  /*5870*/  IMAD R22, R5, 0x2, R7 ;  /* 0x0000000205167824 */ /* 0x000fe200078e0207 */
[----:B------:R-:W-:Y:S01]  /*5880*/  ISETP.GT.U32.AND P0, PT, R2, R72, PT ;  /* 0x000000480200720c */ /* 0x000fe20003f04070 */
[----:B------:R-:W-:-:S04]  /*5890*/  IMAD.HI.U32 R11, R4, R15, RZ ;  /* 0x0000000f040b7227 */ /* 0x000fc800078e00ff */
[----:B------:R-:W-:Y:S01]  /*58a0*/  @!P4 IMAD.IADD R74, R74, 0x1, -R2 ;  /* 0x000000014a4ac824 */ /* 0x000fe200078e0a02 */
[----:B------:R-:W-:Y:S01]  /*58b0*/  ISETP.GT.U32.AND P4, PT, R2, R70, PT ;  /* 0x000000460200720c */ /* 0x000fe20003f84070 */
[----:B------:R-:W-:Y:S02]  /*58c0*/  IMAD R23, R5, 0x2, R22 ;  /* 0x0000000205177824 */ /* 0x000fe400078e0216 */
[----:B------:R-:W-:Y:S02]  /*58d0*/  IMAD.MOV R68, RZ, RZ, -R11 ;  /* 0x000000ffff447224 */ /* 0x000fe400078e0a0b */
[----:B------:R-:W-:-:S04]  /*58e0*/  IMAD.HI.U32 R11, R4, R17, RZ ;  /* 0x00000011040b7227 */ /* 0x000fc800078e00ff */
[C---:B------:R-:W-:Y:S02]  /*58f0*/  IMAD R24, R5.reuse, 0x2, R23 ;  /* 0x0000000205187824 */ /* 0x040fe400078e0217 */
[----:B------:R-:W-:Y:S02]  /*5900*/  IMAD.MOV R11, RZ, RZ, -R11 ;  /* 0x000000ffff0b7224 */ /* 0x000fe400078e0a0b */
[C---:B------:R-:W-:Y:S02]  /*5910*/  IMAD R25, R5.reuse, 0x2, R24 ;  /* 0x0000000205197824 */ /* 0x040fe400078e0218 */
[----:B------:R-:W-:Y:S02]  /*5920*/  @!P0 IMAD.IADD R72, R72, 0x1, -R2 ;  /* 0x0000000148488824 */ /* 0x000fe400078e0a02 */
[----:B------:R-:W-:Y:S02]  /*5930*/  IMAD R66, R2, R11, R17 ;  /* 0x0000000b02427224 */ /* 0x000fe400078e0211 */
[----:B------:R-:W-:-:S02]  /*5940*/  IMAD R34, R5, 0x2, R25 ;  /* 0x0000000205227824 */ /* 0x000fc400078e0219 */
[----:B------:R-:W-:Y:S02]  /*5950*/  @!P4 IMAD.IADD R70, R70, 0x1, -R2 ;  /* 0x000000014646c824 */ /* 0x000fe400078e0a02 */
[----:B------:R-:W-:Y:S01]  /*5960*/  @!P1 IMAD.MOV R72, RZ, RZ, -R72 ;  /* 0x000000ffff489224 */ /* 0x000fe200078e0a48 */
[C---:B------:R-:W-:Y:S01]  /*5970*/  ISETP.GT.U32.AND P1, PT, R2.reuse, R66, PT ;  /* 0x000000420200720c */ /* 0x040fe20003f24070 */
[C---:B------:R-:W-:Y:S01]  /*5980*/  IMAD R35, R5.reuse, 0x2, R34 ;  /* 0x0000000205237824 */ /* 0x040fe200078e0222 */
[----:B------:R-:W-:Y:S01]  /*5990*/  ISETP.GT.U32.AND P4, PT, R2, R70, PT ;  /* 0x000000460200720c */ /* 0x000fe20003f84070 */
[----:B------:R-:W-:Y:S02]  /*59a0*/  VIADD R11, R0, 0x72 ;  /* 0x00000072000b7836 */ /* 0x000fe40000000000 */
[C---:B------:R-:W-:Y:S02]  /*59b0*/  IMAD R120, R5.reuse, 0x2, R35 ;  /* 0x0000000205787824 */ /* 0x040fe400078e0223 */
[----:B------:R-:W-:Y:S01]  /*59c0*/  IMAD R68, R2, R68, R15 ;  /* 0x0000004402447224 */ /* 0x000fe200078e020f */
[----:B------:R-:W-:Y:S01]  /*59d0*/  IABS R15, R11 ;  /* 0x0000000b000f7213 */ /* 0x000fe20000000000 */
[----:B------:R-:W-:-:S02]  /*59e0*/  IMAD R121, R5, 0x2, R120 ;  /* 0x0000000205797824 */ /* 0x000fc400078e0278 */
[----:B------:R-:W-:Y:S01]  /*59f0*/  VIADD R21, R0, 0x73 ;  /* 0x0000007300157836 */ /* 0x000fe20000000000 */
[----:B------:R-:W-:Y:S01]  /*5a00*/  ISETP.GT.U32.AND P0, PT, R2, R68, PT ;  /* 0x000000440200720c */ /* 0x000fe20003f04070 */
[--C-:B------:R-:W-:Y:S02]  /*5a10*/  @!P1 IMAD.IADD R66, R66, 0x1, -R2.reuse ;  /* 0x0000000142429824 */ /* 0x100fe400078e0a02 */
[----:B------:R-:W-:Y:S01]  /*5a20*/  IMAD R122, R5, 0x2, R121 ;  /* 0x00000002057a7824 */ /* 0x000fe200078e0279 */
[----:B------:R-:W-:Y:S01]  /*5a30*/  IABS R17, R21 ;  /* 0x0000001500117213 */ /* 0x000fe20000000000 */
[----:B------:R-:W-:Y:S01]  /*5a40*/  @!P4 IMAD.IADD R70, R70, 0x1, -R2 ;  /* 0x000000014646c824 */ /* 0x000fe200078e0a02 */
[----:B------:R-:W-:Y:S01]  /*5a50*/  ISETP.GE.AND P4, PT, R11, RZ, PT ;  /* 0x000000ff0b00720c */ /* 0x000fe20003f86270 */
[----:B------:R-:W-:Y:S01]  /*5a60*/  IMAD R123, R5, 0x2, R122 ;  /* 0x00000002057b7824 */ /* 0x000fe200078e027a */
[----:B------:R-:W-:Y:S01]  /*5a70*/  ISETP.GT.U32.AND P1, PT, R2, R66, PT ;  /* 0x000000420200720c */ /* 0x000fe20003f24070 */
[----:B------:R-:W-:-:S04]  /*5a80*/  IMAD.HI.U32 R11, R4, R15, RZ ;  /* 0x0000000f040b7227 */ /* 0x000fc800078e00ff */
[C---:B------:R-:W-:Y:S02]  /*5a90*/  IMAD R252, R5.reuse, 0x2, R123 ;  /* 0x0000000205fc7824 */ /* 0x040fe400078e027b */
[----:B------:R-:W-:Y:S02]  /*5aa0*/  IMAD.MOV R62, RZ, RZ, -R11 ;  /* 0x000000ffff3e7224 */ /* 0x000fe400078e0a0b */
[C---:B-1----:R-:W-:Y:S02]  /*5ab0*/  IMAD R3, R5.reuse, 0x2, R252 ;  /* 0x0000000205037824 */ /* 0x042fe400078e02fc */
[----:B------:R-:W-:Y:S02]  /*5ac0*/  IMAD R62, R2, R62, R15 ;  /* 0x0000003e023e7224 */ /* 0x000fe400078e020f */
[----:B------:R-:W-:Y:S02]  /*5ad0*/  IMAD R3, R5, 0x2, R3 ;  /* 0x0000000205037824 */ /* 0x000fe400078e0203 */
[----:B------:R-:W-:Y:S01]  /*5ae0*/  @!P1 IMAD.IADD R66, R66, 0x1, -R2 ;  /* 0x0000000142429824 */ /* 0x000fe200078e0a02 */
[----:B------:R-:W-:Y:S01]  /*5af0*/  ISETP.GT.U32.AND P1, PT, R2, R62, PT ;  /* 0x0000003e0200720c */ /* 0x000fe20003f24070 */
[----:B------:R-:W-:Y:S01]  /*5b00*/  IMAD.HI.U32 R11, R4, R17, RZ ;  /* 0x00000011040b7227 */ /* 0x000fe200078e00ff */
[----:B------:R1:W-:Y:S03]  /*5b10*/  STL [R1+0x34], R3 ;  /* 0x0000340301007387 */ /* 0x0003e60000100800 */
[----:B------:R-:W-:-:S02]  /*5b20*/  @!P3 IMAD.MOV R66, RZ, RZ, -R66 ;  /* 0x000000ffff42b224 */ /* 0x000fc400078e0a42 */
[----:B------:R-:W-:Y:S02]  /*5b30*/  IMAD.MOV R11, RZ, RZ, -R11 ;  /* 0x000000ffff0b7224 */ /* 0x000fe400078e0a0b */
[----:B------:R-:W-:Y:S02]  /*5b40*/  VIADD R13, R0, 0x71 ;  /* 0x00000071000d7836 */ /* 0x000fe40000000000 */
[----:B------:R-:W-:Y:S02]  /*5b50*/  IMAD R60, R2, R11, R17 ;  /* 0x0000000b023c7224 */ /* 0x000fe400078e0211 */
[----:B-1----:R-:W-:Y:S01]  /*5b60*/  IMAD R3, R5, 0x2, R3 ;  /* 0x0000000205037824 */ /* 0x002fe200078e0203 */
[----:B------:R-:W-:Y:S01]  /*5b70*/  IABS R19, R13 ;  /* 0x0000000d00137213 */ /* 0x000fe20000000000 */
[----:B------:R-:W-:Y:S02]  /*5b80*/  @!P1 IMAD.IADD R62, R62, 0x1, -R2 ;  /* 0x000000013e3e9824 */ /* 0x000fe400078e0a02 */
[----:B------:R-:W-:Y:S01]  /*5b90*/  @!P2 IMAD.MOV R74, RZ, RZ, -R74 ;  /* 0x000000ffff4aa224 */ /* 0x000fe200078e0a4a */
[----:B------:R1:W-:Y:S01]  /*5ba0*/  STL [R1+0x38], R3 ;  /* 0x0000380301007387 */ /* 0x0003e20000100800 */
[----:B------:R-:W-:Y:S01]  /*5bb0*/  ISETP.GE.AND P2, PT, R13, RZ, PT ;  /* 0x000000ff0d00720c */ /* 0x000fe20003f46270 */
[----:B------:R-:W-:Y:S01]  /*5bc0*/  IMAD.HI.U32 R13, R4, R19, RZ ;  /* 0x00000013040d7227 */ /* 0x000fe200078e00ff */
[----:B------:R-:W-:-:S03]  /*5bd0*/  ISETP.GT.U32.AND P3, PT, R2, R62, PT ;  /* 0x0000003e0200720c */ /* 0x000fc60003f64070 */
[----:B------:R-:W-:Y:S02]  /*5be0*/  IMAD.MOV R13, RZ, RZ, -R13 ;  /* 0x000000ffff0d7224 */ /* 0x000fe400078e0a0d */
[----:B------:R-:W-:Y:S02]  /*5bf0*/  @!P0 IMAD.IADD R68, R68, 0x1, -R2 ;  /* 0x0000000144448824 */ /* 0x000fe400078e0a02 */
[----:B-1----:R-:W-:Y:S02]  /*5c00*/  IMAD R3, R5, 0x2, R3 ;  /* 0x0000000205037824 */ /* 0x002fe400078e0203 */
[----:B------:R-:W-:Y:S01]  /*5c10*/  IMAD R64, R2, R13, R19 ;  /* 0x0000000d02407224 */ /* 0x000fe200078e0213 */
[----:B------:R-:W-:Y:S01]  /*5c20*/  IABS R19, R27 ;  /* 0x0000001b00137213 */ /* 0x000fe20000000000 */
[----:B------:R-:W-:Y:S01]  /*5c30*/  @!P6 IMAD.MOV R70, RZ, RZ, -R70 ;  /* 0x000000ffff46e224 */ /* 0x000fe200078e0a46 */
[----:B------:R1:W-:Y:S01]  /*5c40*/  STL [R1+0x3c], R3 ;  /* 0x00003c0301007387 */ /* 0x0003e20000100800 */
[----:B------:R-:W-:Y:S01]  /*5c50*/  @!P3 IMAD.IADD R62, R62, 0x1, -R2 ;  /* 0x000000013e3eb824 */ /* 0x000fe200078e0a02 */
[----:B------:R-:W-:Y:S01]  /*5c60*/  ISETP.GT.U32.AND P3, PT, R2, R60, PT ;  /* 0x0000003c0200720c */ /* 0x000fe20003f64070 */
[----:B------:R-:W-:Y:S01]  /*5c70*/  IMAD.HI.U32 R13, R4, R19, RZ ;  /* 0x00000013040d7227 */ /* 0x000fe200078e00ff */
[----:B------:R-:W-:-:S02]  /*5c80*/  ISETP.GT.U32.AND P0, PT, R2, R68, PT ;  /* 0x000000440200720c */ /* 0x000fc40003f04070 */
[----:B------:R-:W-:Y:S01]  /*5c90*/  ISETP.GT.U32.AND P6, PT, R2, R64, PT ;  /* 0x000000400200720c */ /* 0x000fe20003fc4070 */
[----:B------:R-:W-:Y:S02]  /*5ca0*/  IMAD.MOV R13, RZ, RZ, -R13 ;  /* 0x000000ffff0d7224 */ /* 0x000fe400078e0a0d */
[----:B------:R-:W-:Y:S02]  /*5cb0*/  VIADD R11, R0, 0x75 ;  /* 0x00000075000b7836 */ /* 0x000fe40000000000 */
[C---:B-1----:R-:W-:Y:S02]  /*5cc0*/  IMAD R3, R5.reuse, 0x2, R3 ;  /* 0x0000000205037824 */ /* 0x042fe400078e0203 */
[----:B------:R-:W-:Y:S01]  /*5cd0*/  IMAD R58, R2, R13, R19 ;  /* 0x0000000d023a7224 */ /* 0x000fe200078e0213 */
[----:B------:R-:W-:Y:S01]  /*5ce0*/  IABS R17, R11 ;  /* 0x0000000b00117213 */ /* 0x000fe20000000000 */
[----:B------:R-:W-:Y:S01]  /*5cf0*/  IMAD R47, R5, 0x2, R3 ;  /* 0x00000002052f7824 */ /* 0x000fe200078e0203 */
[----:B------:R1:W-:Y:S01]  /*5d00*/  STL [R1+0x40], R3 ;  /* 0x0000400301007387 */ /* 0x0003e20000100800 */
[----:B------:R-:W-:Y:S01]  /*5d10*/  @!P3 IMAD.IADD R60, R60, 0x1, -R2 ;  /* 0x000000013c3cb824 */ /* 0x000fe200078e0a02 */
[----:B------:R-:W-:Y:S01]  /*5d20*/  ISETP.GE.AND P1, PT, R11, RZ, PT ;  /* 0x000000ff0b00720c */ /* 0x000fe20003f26270 */
[----:B------:R-:W-:-:S02]  /*5d30*/  IMAD R43, R5, 0x2, R47 ;  /* 0x00000002052b7824 */ /* 0x000fc400078e022f */
[----:B------:R-:W-:Y:S01]  /*5d40*/  IMAD.HI.U32 R11, R4, R17, RZ ;  /* 0x00000011040b7227 */ /* 0x000fe200078e00ff */
[----:B------:R-:W-:-:S03]  /*5d50*/  ISETP.GT.U32.AND P3, PT, R2, R60, PT ;  /* 0x0000003c0200720c */ /* 0x000fc60003f64070 */
[----:B------:R-:W-:Y:S02]  /*5d60*/  IMAD R45, R5, 0x2, R43 ;  /* 0x00000002052d7824 */ /* 0x000fe400078e022b */
[--C-:B------:R-:W-:Y:S01]  /*5d70*/  @!P0 IMAD.IADD R68, R68, 0x1, -R2.reuse ;  /* 0x0000000144448824 */ /* 0x100fe200078e0a02 */
[----:B------:R-:W-:Y:S01]  /*5d80*/  ISETP.GE.AND P0, PT, R21, RZ, PT ;  /* 0x000000ff1500720c */ /* 0x000fe20003f06270 */
[----:B-1----:R-:W-:Y:S01]  /*5d90*/  IMAD R3, R5, 0x2, R45 ;  /* 0x0000000205037824 */ /* 0x002fe200078e022d */
[----:B------:R-:W-:Y:S01]  /*5da0*/  IABS R21, R29 ;  /* 0x0000001d00157213 */ /* 0x000fe20000000000 */
[--C-:B------:R-:W-:Y:S01]  /*5db0*/  @!P6 IMAD.IADD R64, R64, 0x1, -R2.reuse ;  /* 0x000000014040e824 */ /* 0x100fe200078e0a02 */
[----:B------:R-:W-:Y:S01]  /*5dc0*/  ISETP.GE.AND P6, PT, R27, RZ, PT ;  /* 0x000000ff1b00720c */ /* 0x000fe20003fc6270 */
[----:B------:R-:W-:Y:S01]  /*5dd0*/  IMAD.MOV R56, RZ, RZ, -R11 ;  /* 0x000000ffff387224 */ /* 0x000fe200078e0a0b */
[----:B------:R1:W-:Y:S01]  /*5de0*/  STL [R1+0x54], R3 ;  /* 0x0000540301007387 */ /* 0x0003e20000100800 */
[----:B------:R-:W-:Y:S01]  /*5df0*/  @!P3 IMAD.IADD R60, R60, 0x1, -R2 ;  /* 0x000000013c3cb824 */ /* 0x000fe200078e0a02 */
[C---:B------:R-:W-:Y:S01]  /*5e00*/  ISETP.GT.U32.AND P3, PT, R2.reuse, R58, PT ;  /* 0x0000003a0200720c */ /* 0x040fe20003f64070 */
[----:B------:R-:W-:Y:S01]  /*5e10*/  @!P5 IMAD.MOV R68, RZ, RZ, -R68 ;  /* 0x000000ffff44d224 */ /* 0x000fe200078e0a44 */
[C---:B------:R-:W-:Y:S01]  /*5e20*/  ISETP.GT.U32.AND P5, PT, R2.reuse, R64, PT ;  /* 0x000000400200720c */ /* 0x040fe20003fa4070 */
[----:B------:R-:W-:-:S02]  /*5e30*/  IMAD R56, R2, R56, R17 ;  /* 0x0000003802387224 */ /* 0x000fc400078e0211 */
[C---:B------:R-:W-:Y:S02]  /*5e40*/  VIADD R31, R0.reuse, 0x78 ;  /* 0x00000078001f7836 */ /* 0x040fe40000000000 */
[----:B------:R-:W-:Y:S02]  /*5e50*/  VIADD R13, R0, 0x76 ;  /* 0x00000076000d7836 */ /* 0x000fe40000000000 */
[----:B-1----:R-:W-:Y:S01]  /*5e60*/  IMAD R3, R5, 0x2, R3 ;  /* 0x0000000205037824 */ /* 0x002fe200078e0203 */
[----:B------:R-:W-:Y:S01]  /*5e70*/  IABS R27, R31 ;  /* 0x0000001f001b7213 */ /* 0x000fe20000000000 */
[----:B------:R-:W-:Y:S01]  /*5e80*/  IMAD.HI.U32 R15, R4, R21, RZ ;  /* 0x00000015040f7227 */ /* 0x000fe200078e00ff */
[----:B------:R-:W-:Y:S02]  /*5e90*/  IABS R19, R13 ;  /* 0x0000000d00137213 */ /* 0x000fe40000000000 */
[----:B------:R1:W-:Y:S01]  /*5ea0*/  STL [R1+0x58], R3 ;  /* 0x0000580301007387 */ /* 0x0003e20000100800 */
[--C-:B------:R-:W-:Y:S01]  /*5eb0*/  @!P3 IMAD.IADD R58, R58, 0x1, -R2.reuse ;  /* 0x000000013a3ab824 */ /* 0x100fe200078e0a02 */
[----:B------:R-:W-:Y:S01]  /*5ec0*/  ISETP.GT.U32.AND P3, PT, R2, R56, PT ;  /* 0x000000380200720c */ /* 0x000fe20003f64070 */
[----:B------:R-:W-:Y:S01]  /*5ed0*/  @!P5 IMAD.IADD R64, R64, 0x1, -R2 ;  /* 0x000000014040d824 */ /* 0x000fe200078e0a02 */
[----:B------:R-:W-:Y:S01]  /*5ee0*/  ISETP.GE.AND P5, PT, R13, RZ, PT ;  /* 0x000000ff0d00720c */ /* 0x000fe20003fa6270 */
[----:B------:R-:W-:-:S02]  /*5ef0*/  IMAD.MOV R15, RZ, RZ, -R15 ;  /* 0x000000ffff0f7224 */ /* 0x000fc400078e0a0f */
[----:B------:R-:W-:-:S04]  /*5f00*/  IMAD.HI.U32 R11, R4, R27, RZ ;  /* 0x0000001b040b7227 */ /* 0x000fc800078e00ff */
[----:B-1----:R-:W-:Y:S02]  /*5f10*/  IMAD R3, R5, 0x2, R3 ;  /* 0x0000000205037824 */ /* 0x002fe400078e0203 */
[----:B------:R-:W-:Y:S02]  /*5f20*/  VIADD R33, R0, 0x79 ;  /* 0x0000007900217836 */ /* 0x000fe40000000000 */
[----:B------:R-:W-:Y:S01]  /*5f30*/  IMAD R52, R2, R15, R21 ;  /* 0x0000000f02347224 */ /* 0x000fe200078e0215 */
[----:B------:R1:W-:Y:S01]  /*5f40*/  STL [R1+0x5c], R3 ;  /* 0x00005c0301007387 */ /* 0x0003e20000100800 */
[----:B------:R-:W-:Y:S01]  /*5f50*/  IMAD.MOV R11, RZ, RZ, -R11 ;  /* 0x000000ffff0b7224 */ /* 0x000fe200078e0a0b */
[----:B------:R-:W-:Y:S01]  /*5f60*/  IABS R15, R33 ;  /* 0x00000021000f7213 */ /* 0x000fe20000000000 */
[----:B------:R-:W-:Y:S02]  /*5f70*/  @!P3 IMAD.IADD R56, R56, 0x1, -R2 ;  /* 0x000000013838b824 */ /* 0x000fe400078e0a02 */
[----:B------:R-:W-:Y:S01]  /*5f80*/  @!P2 IMAD.MOV R64, RZ, RZ, -R64 ;  /* 0x000000ffff40a224 */ /* 0x000fe200078e0a40 */
[----:B------:R-:W-:Y:S01]  /*5f90*/  ISETP.GT.U32.AND P2, PT, R2, R58, PT ;  /* 0x0000003a0200720c */ /* 0x000fe20003f44070 */
[----:B------:R-:W-:-:S04]  /*5fa0*/  IMAD.HI.U32 R13, R4, R19, RZ ;  /* 0x00000013040d7227 */ /* 0x000fc800078e00ff */
[----:B-1----:R-:W-:Y:S02]  /*5fb0*/  IMAD R3, R5, 0x2, R3 ;  /* 0x0000000205037824 */ /* 0x002fe400078e0203 */
[----:B------:R-:W-:Y:S02]  /*5fc0*/  VIADD R37, R0, 0x7a ;  /* 0x0000007a00257836 */ /* 0x000fe40000000000 */
[C---:B------:R-:W-:Y:S01]  /*5fd0*/  IMAD R50, R2.reuse, R11, R27 ;  /* 0x0000000b02327224 */ /* 0x040fe200078e021b */
[----:B------:R1:W-:Y:S01]  /*5fe0*/  STL [R1+0x60], R3 ;  /* 0x0000600301007387 */ /* 0x0003e20000100800 */
[----:B------:R-:W-:Y:S01]  /*5ff0*/  @!P4 IMAD.MOV R62, RZ, RZ, -R62 ;  /* 0x000000ffff3ec224 */ /* 0x000fe200078e0a3e */
[----:B------:R-:W-:Y:S01]  /*6000*/  ISETP.GT.U32.AND P4, PT, R2, R56, PT ;  /* 0x000000380200720c */ /* 0x000fe20003f84070 */
[----:B------:R-:W-:Y:S01]  /*6010*/  IMAD.MOV R13, RZ, RZ, -R13 ;  /* 0x000000ffff0d7224 */ /* 0x000fe200078e0a0d */
[----:B------:R-:W-:Y:S01]  /*6020*/  IABS R17, R37 ;  /* 0x0000002500117213 */ /* 0x000fe20000000000 */
[----:B------:R-:W-:-:S02]  /*6030*/  VIADD R27, R0, 0x7b ;  /* 0x0000007b001b7836 */ /* 0x000fc40000000000 */
[----:B------:R-:W-:-:S04]  /*6040*/  IMAD.HI.U32 R11, R4, R15, RZ ;  /* 0x0000000f040b7227 */ /* 0x000fc800078e00ff */
[----:B-1----:R-:W-:Y:S02]  /*6050*/  IMAD R3, R5, 0x2, R3 ;  /* 0x0000000205037824 */ /* 0x002fe400078e0203 */
[----:B------:R-:W-:Y:S01]  /*6060*/  IMAD R54, R2, R13, R19 ;  /* 0x0000000d02367224 */ /* 0x000fe200078e0213 */
[----:B------:R-:W-:Y:S01]  /*6070*/  IABS R19, R27 ;  /* 0x0000001b00137213 */ /* 0x000fe20000000000 */
[----:B------:R-:W-:Y:S01]  /*6080*/  VIADD R39, R0, 0x7c ;  /* 0x0000007c00277836 */ /* 0x000fe20000000000 */
[----:B------:R1:W-:Y:S01]  /*6090*/  STL [R1+0x64], R3 ;  /* 0x0000640301007387 */ /* 0x0003e20000100800 */
[----:B------:R-:W-:Y:S01]  /*60a0*/  IMAD.MOV R48, RZ, RZ, -R11 ;  /* 0x000000ffff307224 */ /* 0x000fe200078e0a0b */
[----:B------:R-:W-:Y:S01]  /*60b0*/  ISETP.GT.U32.AND P3, PT, R2, R54, PT ;  /* 0x000000360200720c */ /* 0x000fe20003f64070 */
[----:B------:R-:W-:Y:S01]  /*60c0*/  IMAD.HI.U32 R13, R4, R17, RZ ;  /* 0x00000011040d7227 */ /* 0x000fe200078e00ff */
[----:B------:R-:W-:-:S03]  /*60d0*/  IABS R21, R39 ;  /* 0x0000002700157213 */ /* 0x000fc60000000000 */
[----:B------:R-:W-:Y:S02]  /*60e0*/  IMAD R48, R2, R48, R15 ;  /* 0x0000003002307224 */ /* 0x000fe400078e020f */
[--C-:B------:R-:W-:Y:S01]  /*60f0*/  @!P2 IMAD.IADD R58, R58, 0x1, -R2.reuse ;  /* 0x000000013a3aa824 */ /* 0x100fe200078e0a02 */
[----:B------:R-:W-:Y:S01]  /*6100*/  ISETP.GT.U32.AND P2, PT, R2, R50, PT ;  /* 0x000000320200720c */ /* 0x000fe20003f44070 */
[----:B-1----:R-:W-:Y:S02]  /*6110*/  IMAD R3, R5, 0x2, R3 ;  /* 0x0000000205037824 */ /* 0x002fe400078e0203 */
[----:B------:R-:W-:Y:S02]  /*6120*/  IMAD.MOV R13, RZ, RZ, -R13 ;  /* 0x000000ffff0d7224 */ /* 0x000fe400078e0a0d */
[----:B------:R-:W-:Y:S01]  /*6130*/  IMAD.HI.U32 R11, R4, R19, RZ ;  /* 0x00000013040b7227 */ /* 0x000fe200078e00ff */
[----:B------:R1:W-:Y:S03]  /*6140*/  STL [R1+0x6c], R3 ;  /* 0x00006c0301007387 */ /* 0x0003e60000100800 */
[----:B------:R-:W-:Y:S01]  /*6150*/  @!P4 IMAD.IADD R56, R56, 0x1, -R2 ;  /* 0x000000013838c824 */ /* 0x000fe200078e0a02 */
[C---:B------:R-:W-:Y:S01]  /*6160*/  ISETP.GT.U32.AND P4, PT, R2.reuse, R48, PT ;  /* 0x000000300200720c */ /* 0x040fe20003f84070 */
[----:B------:R-:W-:-:S02]  /*6170*/  IMAD R46, R2, R13, R17 ;  /* 0x0000000d022e7224 */ /* 0x000fc400078e0211 */
[----:B------:R-:W-:Y:S02]  /*6180*/  IMAD.MOV R11, RZ, RZ, -R11 ;  /* 0x000000ffff0b7224 */ /* 0x000fe400078e0a0b */
[----:B------:R-:W-:-:S04]  /*6190*/  IMAD.HI.U32 R13, R4, R21, RZ ;  /* 0x00000015040d7227 */ /* 0x000fc800078e00ff */
[----:B-1----:R-:W-:Y:S02]  /*61a0*/  IMAD R3, R5, 0x2, R3 ;  /* 0x0000000205037824 */ /* 0x002fe400078e0203 */
[----:B------:R-:W-:Y:S02]  /*61b0*/  IMAD R32, R2, R11, R19 ;  /* 0x0000000b02207224 */ /* 0x000fe400078e0213 */
[----:B------:R-:W-:Y:S01]  /*61c0*/  IMAD.MOV R13, RZ, RZ, -R13 ;  /* 0x000000ffff0d7224 */ /* 0x000fe200078e0a0d */
[----:B------:R1:W-:Y:S01]  /*61d0*/  STL [R1+0x74], R3 ;  /* 0x0000740301007387 */ /* 0x0003e20000100800 */
[C---:B------:R-:W-:Y:S02]  /*61e0*/  VIADD R19, R0.reuse, 0x7d ;  /* 0x0000007d00137836 */ /* 0x040fe40000000000 */
[----:B------:R-:W-:Y:S02]  /*61f0*/  VIADD R41, R0, 0x7e ;  /* 0x0000007e00297836 */ /* 0x000fe40000000000 */
[----:B------:R-:W-:-:S02]  /*6200*/  IMAD R44, R2, R13, R21 ;  /* 0x0000000d022c7224 */ /* 0x000fc400078e0215 */
[----:B------:R-:W-:Y:S01]  /*6210*/  @!P0 IMAD.MOV R60, RZ, RZ, -R60 ;  /* 0x000000ffff3c8224 */ /* 0x000fe200078e0a3c */
[----:B------:R-:W-:Y:S01]  /*6220*/  ISETP.GT.U32.AND P0, PT, R2, R52, PT ;  /* 0x000000340200720c */ /* 0x000fe20003f04070 */
[--C-:B------:R-:W-:Y:S02]  /*6230*/  @!P2 IMAD.IADD R50, R50, 0x1, -R2.reuse ;  /* 0x000000013232a824 */ /* 0x100fe400078e0a02 */
[----:B-1----:R-:W-:Y:S02]  /*6240*/  IMAD R3, R5, 0x2, R3 ;  /* 0x0000000205037824 */ /* 0x002fe400078e0203 */
[--C-:B------:R-:W-:Y:S01]  /*6250*/  @!P3 IMAD.IADD R54, R54, 0x1, -R2.reuse ;  /* 0x000000013636b824 */ /* 0x100fe200078e0a02 */
[----:B------:R-:W-:Y:S01]  /*6260*/  ISETP.GT.U32.AND P3, PT, R2, R46, PT ;  /* 0x0000002e0200720c */ /* 0x000fe20003f64070 */
[----:B------:R-:W-:Y:S01]  /*6270*/  @!P4 IMAD.IADD R48, R48, 0x1, -R2 ;  /* 0x000000013030c824 */ /* 0x000fe200078e0a02 */
[----:B------:R1:W-:Y:S01]  /*6280*/  STL [R1+0x7c], R3 ;  /* 0x00007c0301007387 */ /* 0x0003e20000100800 */
[----:B------:R-:W-:Y:S01]  /*6290*/  ISETP.GT.U32.AND P4, PT, R2, R50, PT ;  /* 0x000000320200720c */ /* 0x000fe20003f84070 */
[----:B------:R-:W-:-:S02]  /*62a0*/  @!P6 IMAD.MOV R58, RZ, RZ, -R58 ;  /* 0x000000ffff3ae224 */ /* 0x000fc400078e0a3a */
[----:B------:R-:W-:Y:S02]  /*62b0*/  @!P1 IMAD.MOV R56, RZ, RZ, -R56 ;  /* 0x000000ffff389224 */ /* 0x000fe400078e0a38 */
[----:B------:R-:W-:Y:S01]  /*62c0*/  @!P0 IMAD.IADD R52, R52, 0x1, -R2 ;  /* 0x0000000134348824 */ /* 0x000fe200078e0a02 */
[----:B------:R-:W-:Y:S01]  /*62d0*/  ISETP.GT.U32.AND P0, PT, R2, R54, PT ;  /* 0x000000360200720c */ /* 0x000fe20003f04070 */
[----:B-1----:R-:W-:-:S03]  /*62e0*/  IMAD R3, R5, 0x2, R3 ;  /* 0x0000000205037824 */ /* 0x002fc600078e0203 */
[----:B------:R-:W-:Y:S01]  /*62f0*/  ISETP.GT.U32.AND P2, PT, R2, R52, PT ;  /* 0x000000340200720c */ /* 0x000fe20003f44070 */
[--C-:B------:R-:W-:Y:S01]  /*6300*/  @!P3 IMAD.IADD R46, R46, 0x1, -R2.reuse ;  /* 0x000000012e2eb824 */ /* 0x100fe200078e0a02 */
[----:B------:R-:W-:Y:S01]  /*6310*/  ISETP.GT.U32.AND P3, PT, R2, R48, PT ;  /* 0x000000300200720c */ /* 0x000fe20003f64070 */
[----:B------:R-:W-:Y:S01]  /*6320*/  @!P4 IMAD.IADD R50, R50, 0x1, -R2 ;  /* 0x000000013232c824 */ /* 0x000fe200078e0a02 */
[----:B------:R1:W-:Y:S02]  /*6330*/  STL [R1+0x84], R3 ;  /* 0x0000840301007387 */ /* 0x0003e40000100800 */
[----:B------:R-:W-:-:S03]  /*6340*/  ISETP.GT.U32.AND P6, PT, R2, R46, PT ;  /* 0x0000002e0200720c */ /* 0x000fc60003fc4070 */
[----:B------:R-:W-:Y:S01]  /*6350*/  @!P0 IMAD.IADD R54, R54, 0x1, -R2 ;  /* 0x0000000136368824 */ /* 0x000fe200078e0a02 */
[----:B------:R-:W-:-:S03]  /*6360*/  ISETP.GT.U32.AND P0, PT, R2, R32, PT ;  /* 0x000000200200720c */ /* 0x000fc60003f04070 */
[--C-:B------:R-:W-:Y:S01]  /*6370*/  @!P2 IMAD.IADD R52, R52, 0x1, -R2.reuse ;  /* 0x000000013434a824 */ /* 0x100fe200078e0a02 */
[----:B------:R-:W-:Y:S01]  /*6380*/  ISETP.GT.U32.AND P2, PT, R2, R44, PT ;  /* 0x0000002c0200720c */ /* 0x000fe20003f44070 */
[----:B-1----:R-:W-:Y:S02]  /*6390*/  IMAD R3, R5, 0x2, R3 ;  /* 0x0000000205037824 */ /* 0x002fe400078e0203 */
[--C-:B------:R-:W-:Y:S02]  /*63a0*/  @!P3 IMAD.IADD R48, R48, 0x1, -R2.reuse ;  /* 0x000000013030b824 */ /* 0x100fe400078e0a02 */
[----:B------:R-:W-:Y:S01]  /*63b0*/  @!P6 IMAD.IADD R46, R46, 0x1, -R2 ;  /* 0x000000012e2ee824 */ /* 0x000fe200078e0a02 */
[----:B------:R1:W-:Y:S01]  /*63c0*/  STL [R1+0x13c], R3 ;  /* 0x00013c0301007387 */ /* 0x0003e20000100800 */
[----:B------:R-:W-:Y:S01]  /*63d0*/  ISETP.GE.AND P6, PT, R29, RZ, PT ;  /* 0x000000ff1d00720c */ /* 0x000fe20003fc6270 */
[----:B------:R-:W-:Y:S02]  /*63e0*/  @!P5 IMAD.MOV R54, RZ, RZ, -R54 ;  /* 0x000000ffff36d224 */ /* 0x000fe400078e0a36 */
[----:B------:R-:W-:Y:S01]  /*63f0*/  @!P0 IMAD.IADD R32, R32, 0x1, -R2 ;  /* 0x0000000120208824 */ /* 0x000fe200078e0a02 */
[----:B------:R-:W-:-:S02]  /*6400*/  ISETP.GE.AND P0, PT, R31, RZ, PT ;  /* 0x000000ff1f00720c */ /* 0x000fc40003f06270 */
[----:B------:R-:W-:Y:S01]  /*6410*/  @!P2 IMAD.IADD R44, R44, 0x1, -R2 ;  /* 0x000000012c2ca824 */ /* 0x000fe200078e0a02 */
[----:B------:R-:W-:Y:S01]  /*6420*/  ISETP.GE.AND P2, PT, R33, RZ, PT ;  /* 0x000000ff2100720c */ /* 0x000fe20003f46270 */
[----:B-1----:R-:W-:Y:S01]  /*6430*/  IMAD R3, R5, 0x2, R3 ;  /* 0x0000000205037824 */ /* 0x002fe200078e0203 */
[----:B------:R-:W-:-:S04]  /*6440*/  ISETP.GT.U32.AND P1, PT, R2, R32, PT ;  /* 0x000000200200720c */ /* 0x000fc80003f24070 */
[----:B------:R-:W-:Y:S01]  /*6450*/  @!P6 IMAD.MOV R52, RZ, RZ, -R52 ;  /* 0x000000ffff34e224 */ /* 0x000fe200078e0a34 */
[----:B------:R1:W-:Y:S03]  /*6460*/  STL [R1+0x144], R3 ;  /* 0x0001440301007387 */ /* 0x0003e60000100800 */
[----:B------:R-:W-:Y:S01]  /*6470*/  @!P0 IMAD.MOV R50, RZ, RZ, -R50 ;  /* 0x000000ffff328224 */ /* 0x000fe200078e0a32 */
[----:B------:R-:W-:Y:S02]  /*6480*/  ISETP.GE.AND P0, PT, R37, RZ, PT ;  /* 0x000000ff2500720c */ /* 0x000fe40003f06270 */
[----:B------:R-:W-:Y:S01]  /*6490*/  @!P2 IMAD.MOV R48, RZ, RZ, -R48 ;  /* 0x000000ffff30a224 */ /* 0x000fe200078e0a30 */
[----:B------:R-:W-:Y:S01]  /*64a0*/  ISETP.GE.AND P2, PT, R0, RZ, PT ;  /* 0x000000ff0000720c */ /* 0x000fe20003f46270 */
[----:B------:R-:W-:Y:S01]  /*64b0*/  @!P1 IMAD.IADD R32, R32, 0x1, -R2 ;  /* 0x0000000120209824 */ /* 0x000fe200078e0a02 */
[----:B------:R-:W-:Y:S01]  /*64c0*/  ISETP.GE.AND P1, PT, R27, RZ, PT ;  /* 0x000000ff1b00720c */ /* 0x000fe20003f26270 */
[----:B-1----:R-:W-:-:S05]  /*64d0*/  IMAD R3, R5, 0x2, R3 ;  /* 0x0000000205037824 */ /* 0x002fca00078e0203 */
[----:B------:R1:W-:Y:S02]  /*64e0*/  STL [R1+0x148], R3 ;  /* 0x0001480301007387 */ /* 0x0003e40000100800 */
[----:B------:R-:W-:Y:S01]  /*64f0*/  @!P0 IMAD.MOV R46, RZ, RZ, -R46 ;  /* 0x000000ffff2e8224 */ /* 0x000fe200078e0a2e */
[----:B------:R-:W-:-:S04]  /*6500*/  ISETP.NE.AND P0, PT, R8, RZ, PT ;  /* 0x000000ff0800720c */ /* 0x000fc80003f05270 */
[----:B------:R-:W-:Y:S01]  /*6510*/  @!P1 IMAD.MOV R32, RZ, RZ, -R32 ;  /* 0x000000ffff209224 */ /* 0x000fe200078e0a20 */
[----:B------:R-:W-:Y:S01]  /*6520*/  ISETP.NE.AND P1, PT, R9, RZ, PT ;  /* 0x000000ff0900720c */ /* 0x000fe20003f25270 */
[----:B-1----:R-:W-:-:S03]  /*6530*/  IMAD R3, R5, 0x2, R3 ;  /* 0x0000000205037824 */ /* 0x002fc600078e0203 */
[----:B------:R-:W-:Y:S01]  /*6540*/  SEL R29, R235, R16, !P1 ;  /* 0x00000010eb1d7207 */ /* 0x000fe20004800000 */
[----:B------:R-:W-:Y:S01]  /*6550*/  IMAD R15, R5, 0x2, R3 ;  /* 0x00000002050f7824 */ /* 0x000fe200078e0203 */
[C---:B------:R-:W-:Y:S02]  /*6560*/  SEL R241, R235.reuse, R18, !P1 ;  /* 0x00000012ebf17207 */ /* 0x040fe40004800000 */
[----:B------:R-:W-:Y:S01]  /*6570*/  SEL R31, R235, R20, !P1 ;  /* 0x00000014eb1f7207 */ /* 0x000fe20004800000 */
[----:B------:R-:W-:Y:S01]  /*6580*/  IMAD R17, R5, 0x2, R15 ;  /* 0x0000000205117824 */ /* 0x000fe200078e020f */
[----:B------:R1:W-:Y:S01]  /*6590*/  STL [R1+0x150], R15 ;  /* 0x0001500f01007387 */ /* 0x0003e20000100800 */
[----:B------:R-:W-:Y:S01]  /*65a0*/  SEL R239, R235, R26, !P1 ;  /* 0x0000001aebef7207 */ /* 0x000fe20004800000 */
[----:B------:R-:W-:Y:S01]  /*65b0*/  IMAD R29, R29, UR8, RZ ;  /* 0x000000081d1d7c24 */ /* 0x000fe2000f8e02ff */
[----:B------:R-:W-:Y:S01]  /*65c0*/  SEL R237, R235, R36, !P1 ;  /* 0x00000024ebed7207 */ /* 0x000fe20004800000 */
[----:B------:R-:W-:Y:S01]  /*65d0*/  IMAD R11, R5, 0x2, R17 ;  /* 0x00000002050b7824 */ /* 0x000fe200078e0211 */
[----:B------:R2:W-:Y:S01]  /*65e0*/  STL [R1+0x154], R17 ;  /* 0x0001541101007387 */ /* 0x0005e20000100800 */
[----:B------:R-:W-:Y:S01]  /*65f0*/  SEL R36, R235, R198, !P1 ;  /* 0x000000c6eb247207 */ /* 0x000fe20004800000 */
[----:B------:R-:W-:Y:S01]  /*6600*/  IMAD R241, R241, UR8, RZ ;  /* 0x00000008f1f17c24 */ /* 0x000fe2000f8e02ff */
[----:B------:R-:W-:Y:S01]  /*6610*/  SEL R26, R235, R200, !P1 ;  /* 0x000000c8eb1a7207 */ /* 0x000fe20004800000 */
[----:B------:R-:W-:Y:S01]  /*6620*/  IMAD R21, R5, 0x2, R11 ;  /* 0x0000000205157824 */ /* 0x000fe200078e020b */
[----:B-1----:R-:W-:Y:S01]  /*6630*/  IABS R15, R19 ;  /* 0x00000013000f7213 */ /* 0x002fe20000000000 */
[----:B------:R-:W-:Y:S01]  /*6640*/  IMAD.MOV.U32 R200, RZ, RZ, R43 ;  /* 0x000000ffffc87224 */ /* 0x000fe200078e002b */
[----:B------:R-:W-:Y:S01]  /*6650*/  SEL R20, R235, R202, !P1 ;  /* 0x000000caeb147207 */ /* 0x000fe20004800000 */
[----:B------:R-:W-:Y:S01]  /*6660*/  IMAD R49, R5, 0x2, R21 ;  /* 0x0000000205317824 */ /* 0x000fe200078e0215 */
[----:B------:R-:W-:Y:S01]  /*6670*/  SEL R18, R235, R204, !P1 ;  /* 0x000000cceb127207 */ /* 0x000fe20004800000 */
[----:B------:R-:W-:Y:S01]  /*6680*/  IMAD.HI.U32 R11, R4, R15, RZ ;  /* 0x0000000f040b7227 */ /* 0x000fe200078e00ff */
[----:B--2---:R-:W-:-:S02]  /*6690*/  IABS R17, R41 ;  /* 0x0000002900117213 */ /* 0x004fc40000000000 */
[----:B------:R-:W-:Y:S01]  /*66a0*/  SEL R16, R235, R206, !P1 ;  /* 0x000000ceeb107207 */ /* 0x000fe20004800000 */
[----:B------:R-:W-:Y:S01]  /*66b0*/  IMAD R21, R5, 0x2, R49 ;  /* 0x0000000205157824 */ /* 0x000fe200078e0231 */
[C---:B------:R-:W-:Y:S01]  /*66c0*/  SEL R9, R235.reuse, R12, !P1 ;  /* 0x0000000ceb097207 */ /* 0x040fe20004800000 */
[----:B------:R-:W-:Y:S01]  /*66d0*/  IMAD.HI.U32 R13, R4, R17, RZ ;  /* 0x00000011040d7227 */ /* 0x000fe200078e00ff */
[C---:B------:R-:W-:Y:S02]  /*66e0*/  SEL R243, R235.reuse, R14, !P1 ;  /* 0x0000000eebf37207 */ /* 0x040fe40004800000 */
[C---:B------:R-:W-:Y:S01]  /*66f0*/  SEL R42, R235.reuse, R42, !P1 ;  /* 0x0000002aeb2a7207 */ /* 0x040fe20004800000 */
[----:B------:R-:W-:Y:S01]  /*6700*/  IMAD.MOV R11, RZ, RZ, -R11 ;  /* 0x000000ffff0b7224 */ /* 0x000fe200078e0a0b */
[C---:B------:R-:W-:Y:S01]  /*6710*/  SEL R40, R235.reuse, R40, !P1 ;  /* 0x00000028eb287207 */ /* 0x040fe20004800000 */
[----:B------:R-:W-:Y:S01]  /*6720*/  IMAD.MOV R13, RZ, RZ, -R13 ;  /* 0x000000ffff0d7224 */ /* 0x000fe200078e0a0d */
[----:B------:R-:W-:Y:S01]  /*6730*/  SEL R38, R235, R38, !P1 ;  /* 0x00000026eb267207 */ /* 0x000fe20004800000 */
[----:B------:R-:W-:Y:S01]  /*6740*/  IMAD R79, R5, 0x2, R21 ;  /* 0x00000002054f7824 */ /* 0x000fe200078e0215 */
[----:B------:R-:W-:Y:S01]  /*6750*/  SEL R12, R235, R210, !P1 ;  /* 0x000000d2eb0c7207 */ /* 0x000fe20004800000 */
[C---:B------:R-:W-:Y:S01]  /*6760*/  IMAD R30, R2.reuse, R11, R15 ;  /* 0x0000000b021e7224 */ /* 0x040fe200078e020f */
[----:B------:R-:W-:Y:S01]  /*6770*/  IABS R11, R0 ;  /* 0x00000000000b7213 */ /* 0x000fe20000000000 */
[C---:B------:R-:W-:Y:S01]  /*6780*/  IMAD R28, R2.reuse, R13, R17 ;  /* 0x0000000d021c7224 */ /* 0x040fe200078e0211 */
[----:B------:R-:W-:Y:S01]  /*6790*/  STL [R1+0x190], R79 ;  /* 0x0001904f01007387 */ /* 0x000fe20000100800 */
[----:B------:R-:W-:Y:S01]  /*67a0*/  IMAD R13, R5, 0x2, R79 ;  /* 0x00000002050d7824 */ /* 0x000fe200078e024f */
[----:B------:R-:W-:Y:S01]  /*67b0*/  ISETP.GT.U32.AND P4, PT, R2, R30, PT ;  /* 0x0000001e0200720c */ /* 0x000fe20003f84070 */
[----:B------:R-:W-:Y:S01]  /*67c0*/  IMAD.HI.U32 R4, R4, R11, RZ ;  /* 0x0000000b04047227 */ /* 0x000fe200078e00ff */
[----:B------:R-:W-:-:S02]  /*67d0*/  ISETP.GT.U32.AND P3, PT, R2, R28, PT ;  /* 0x0000001c0200720c */ /* 0x000fc40003f64070 */
[----:B------:R1:W-:Y:S01]  /*67e0*/  STL [R1+0x194], R13 ;  /* 0x0001940d01007387 */ /* 0x0003e20000100800 */
[----:B------:R-:W-:Y:S01]  /*67f0*/  IMAD.MOV R4, RZ, RZ, -R4 ;  /* 0x000000ffff047224 */ /* 0x000fe200078e0a04 */
[C---:B------:R-:W-:Y:S01]  /*6800*/  SEL R14, R235.reuse, R212, !P1 ;  /* 0x000000d4eb0e7207 */ /* 0x040fe20004800000 */
[----:B------:R-:W-:Y:S01]  /*6810*/  IMAD.MOV.U32 R198, RZ, RZ, R49 ;  /* 0x000000ffffc67224 */ /* 0x000fe200078e0031 */
[C---:B------:R-:W-:Y:S01]  /*6820*/  SEL R251, R235.reuse, R214, !P1 ;  /* 0x000000d6ebfb7207 */ /* 0x040fe20004800000 */
[----:B------:R-:W-:Y:S01]  /*6830*/  IMAD R11, R2, R4, R11 ;  /* 0x00000004020b7224 */ /* 0x000fe200078e020b */
[C---:B------:R-:W-:Y:S01]  /*6840*/  SEL R249, R235.reuse, R216, !P1 ;  /* 0x000000d8ebf97207 */ /* 0x040fe20004800000 */
[----:B------:R-:W-:Y:S01]  /*6850*/  IMAD.MOV.U32 R202, RZ, RZ, R47 ;  /* 0x000000ffffca7224 */ /* 0x000fe200078e002f */
[----:B------:R-:W-:Y:S01]  /*6860*/  SEL R247, R235, R218, !P1 ;  /* 0x000000daebf77207 */ /* 0x000fe20004800000 */
[--C-:B------:R-:W-:Y:S01]  /*6870*/  @!P4 IMAD.IADD R30, R30, 0x1, -R2.reuse ;  /* 0x000000011e1ec824 */ /* 0x100fe200078e0a02 */
[----:B------:R-:W-:Y:S01]  /*6880*/  ISETP.GT.U32.AND P4, PT, R2, R11, PT ;  /* 0x0000000b0200720c */ /* 0x000fe20003f84070 */
[----:B-1----:R-:W-:Y:S01]  /*6890*/  IMAD R13, R5, 0x2, R13 ;  /* 0x00000002050d7824 */ /* 0x002fe200078e020d */
[----:B------:R-:W-:Y:S01]  /*68a0*/  SEL R245, R235, R220, !P1 ;  /* 0x000000dcebf57207 */ /* 0x000fe20004800000 */
[--C-:B------:R-:W-:Y:S01]  /*68b0*/  @!P3 IMAD.IADD R28, R28, 0x1, -R2.reuse ;  /* 0x000000011c1cb824 */ /* 0x100fe200078e0a02 */
[C---:B------:R-:W-:Y:S01]  /*68c0*/  ISETP.GT.U32.AND P3, PT, R2.reuse, R44, PT ;  /* 0x0000002c0200720c */ /* 0x040fe20003f64070 */
[----:B------:R-:W-:Y:S01]  /*68d0*/  IMAD.MOV.U32 R206, RZ, RZ, R45 ;  /* 0x000000ffffce7224 */ /* 0x000fe200078e002d */
[----:B------:R1:W-:Y:S01]  /*68e0*/  STL [R1+0x1c8], R13 ;  /* 0x0001c80d01007387 */ /* 0x0003e20000100800 */
[C---:B------:R-:W-:Y:S01]  /*68f0*/  ISETP.GT.U32.AND P5, PT, R2.reuse, R30, PT ;  /* 0x0000001e0200720c */ /* 0x040fe20003fa4070 */
[----:B------:R-:W-:Y:S01]  /*6900*/  IMAD.MOV.U32 R204, RZ, RZ, R21 ;  /* 0x000000ffffcc7224 */ /* 0x000fe200078e0015 */
[----:B------:R-:W-:Y:S01]  /*6910*/  ISETP.GT.U32.AND P6, PT, R2, R28, PT ;  /* 0x0000001c0200720c */ /* 0x000fe20003fc4070 */
[----:B------:R-:W-:Y:S01]  /*6920*/  IMAD R9, R9, UR8, RZ ;  /* 0x0000000809097c24 */ /* 0x000fe2000f8e02ff */
[----:B------:R-:W-:Y:S01]  /*6930*/  SEL R15, R235, R226, !P1 ;  /* 0x000000e2eb0f7207 */ /* 0x000fe20004800000 */
[----:B------:R-:W-:Y:S01]  /*6940*/  IMAD R243, R243, UR8, RZ ;  /* 0x00000008f3f37c24 */ /* 0x000fe2000f8e02ff */
[----:B------:R-:W-:Y:S01]  /*6950*/  SEL R17, R235, R228, !P1 ;  /* 0x000000e4eb117207 */ /* 0x000fe20004800000 */
[--C-:B------:R-:W-:Y:S01]  /*6960*/  @!P4 IMAD.IADD R11, R11, 0x1, -R2.reuse ;  /* 0x000000010b0bc824 */ /* 0x100fe200078e0a02 */
[----:B------:R-:W-:Y:S01]  /*6970*/  SEL R21, R235, R232, !P1 ;  /* 0x000000e8eb157207 */ /* 0x000fe20004800000 */
[----:B-1----:R-:W-:Y:S01]  /*6980*/  IMAD R13, R5, 0x2, R13 ;  /* 0x00000002050d7824 */ /* 0x002fe200078e020d */
[----:B------:R-:W-:Y:S01]  /*6990*/  SEL R27, R235, R234, !P1 ;  /* 0x000000eaeb1b7207 */ /* 0x000fe20004800000 */
[--C-:B------:R-:W-:Y:S01]  /*69a0*/  @!P3 IMAD.IADD R44, R44, 0x1, -R2.reuse ;  /* 0x000000012c2cb824 */ /* 0x100fe200078e0a02 */
[----:B------:R-:W-:Y:S01]  /*69b0*/  ISETP.GT.U32.AND P4, PT, R2, R11, PT ;  /* 0x0000000b0200720c */ /* 0x000fe20003f84070 */
[--C-:B------:R-:W-:Y:S01]  /*69c0*/  @!P5 IMAD.IADD R30, R30, 0x1, -R2.reuse ;  /* 0x000000011e1ed824 */ /* 0x100fe200078e0a02 */
[----:B------:R1:W-:Y:S01]  /*69d0*/  STL [R1+0x1cc], R13 ;  /* 0x0001cc0d01007387 */ /* 0x0003e20000100800 */
[--C-:B------:R-:W-:Y:S01]  /*69e0*/  @!P6 IMAD.IADD R28, R28, 0x1, -R2.reuse ;  /* 0x000000011c1ce824 */ /* 0x100fe200078e0a02 */
[----:B------:R-:W-:Y:S01]  /*69f0*/  ISETP.GE.AND P3, PT, R39, RZ, PT ;  /* 0x000000ff2700720c */ /* 0x000fe20003f66270 */
[----:B------:R-:W-:Y:S01]  /*6a00*/  IMAD R31, R31, UR8, RZ ;  /* 0x000000081f1f7c24 */ /* 0x000fe2000f8e02ff */
[----:B------:R-:W-:Y:S01]  /*6a10*/  ISETP.GE.AND P5, PT, R19, RZ, PT ;  /* 0x000000ff1300720c */ /* 0x000fe20003fa6270 */
[----:B------:R-:W-:Y:S01]  /*6a20*/  IMAD R40, R40, UR8, RZ ;  /* 0x0000000828287c24 */ /* 0x000fe2000f8e02ff */
[----:B------:R-:W-:Y:S01]  /*6a30*/  ISETP.GE.AND P6, PT, R41, RZ, PT ;  /* 0x000000ff2900720c */ /* 0x000fe20003fc6270 */
[----:B------:R-:W-:Y:S01]  /*6a40*/  IMAD R239, R239, UR8, RZ ;  /* 0x00000008efef7c24 */ /* 0x000fe2000f8e02ff */
[----:B------:R-:W-:Y:S01]  /*6a50*/  SEL R19, R235, R230, !P1 ;  /* 0x000000e6eb137207 */ /* 0x000fe20004800000 */
[----:B------:R-:W-:Y:S01]  /*6a60*/  IMAD R237, R237, UR8, RZ ;  /* 0x00000008eded7c24 */ /* 0x000fe2000f8e02ff */
[----:B------:R-:W-:Y:S01]  /*6a70*/  SEL R37, R235, R236, !P1 ;  /* 0x000000eceb257207 */ /* 0x000fe20004800000 */
[----:B-1----:R-:W-:Y:S01]  /*6a80*/  IMAD R13, R5, 0x2, R13 ;  /* 0x00000002050d7824 */ /* 0x002fe200078e020d */
[----:B------:R-:W-:Y:S01]  /*6a90*/  SEL R39, R235, R238, !P1 ;  /* 0x000000eeeb277207 */ /* 0x000fe20004800000 */
[----:B------:R-:W-:Y:S01]  /*6aa0*/  @!P4 IMAD.IADD R11, R11, 0x1, -R2 ;  /* 0x000000010b0bc824 */ /* 0x000fe200078e0a02 */
[----:B------:R-:W-:Y:S01]  /*6ab0*/  ISETP.GE.AND P4, PT, R51, RZ, PT ;  /* 0x000000ff3300720c */ /* 0x000fe20003f86270 */
[----:B------:R-:W-:Y:S01]  /*6ac0*/  IMAD R4, R5, 0x2, R13 ;  /* 0x0000000205047824 */ /* 0x000fe200078e020d */
[----:B------:R-:W-:Y:S01]  /*6ad0*/  STL [R1+0x1d0], R13 ;  /* 0x0001d00d01007387 */ /* 0x000fe20000100800 */
[----:B------:R-:W-:Y:S01]  /*6ae0*/  @!P2 IMAD.MOV R11, RZ, RZ, -R11 ;  /* 0x000000ffff0ba224 */ /* 0x000fe200078e0a0b */
[C---:B------:R-:W-:Y:S01]  /*6af0*/  SEL R41, R235.reuse, R240, !P1 ;  /* 0x000000f0eb297207 */ /* 0x040fe20004800000 */
[----:B------:R-:W-:Y:S01]  /*6b00*/  @!P3 IMAD.MOV R44, RZ, RZ, -R44 ;  /* 0x000000ffff2cb224 */ /* 0x000fe200078e0a2c */
[----:B------:R1:W-:Y:S01]  /*6b10*/  STL [R1+0x1d4], R4 ;  /* 0x0001d40401007387 */ /* 0x0003e20000100800 */
[----:B------:R-:W-:Y:S01]  /*6b20*/  @!P5 IMAD.MOV R30, RZ, RZ, -R30 ;  /* 0x000000ffff1ed224 */ /* 0x000fe200078e0a1e */
[C---:B------:R-:W-:Y:S01]  /*6b30*/  SEL R33, R235.reuse, R11, !P1 ;  /* 0x0000000beb217207 */ /* 0x040fe20004800000 */
[----:B------:R-:W-:Y:S01]  /*6b40*/  @!P6 IMAD.MOV R28, RZ, RZ, -R28 ;  /* 0x000000ffff1ce224 */ /* 0x000fe200078e0a1c */
[C---:B------:R-:W-:Y:S01]  /*6b50*/  SEL R11, R235.reuse, R222, !P1 ;  /* 0x000000deeb0b7207 */ /* 0x040fe20004800000 */
[----:B------:R-:W-:Y:S01]  /*6b60*/  IMAD R42, R42, UR8, RZ ;  /* 0x000000082a2a7c24 */ /* 0x000fe2000f8e02ff */
[----:B------:R-:W-:Y:S01]  /*6b70*/  SEL R43, R235, R242, !P1 ;  /* 0x000000f2eb2b7207 */ /* 0x000fe20004800000 */
[----:B------:R-:W-:Y:S01]  /*6b80*/  IMAD R33, R33, UR8, RZ ;  /* 0x0000000821217c24 */ /* 0x000fe2000f8e02ff */
[C---:B------:R-:W-:Y:S01]  /*6b90*/  SEL R45, R235.reuse, R244, !P1 ;  /* 0x000000f4eb2d7207 */ /* 0x040fe20004800000 */
[----:B------:R-:W-:Y:S01]  /*6ba0*/  IMAD R26, R26, UR8, RZ ;  /* 0x000000081a1a7c24 */ /* 0x000fe2000f8e02ff */
[----:B------:R-:W-:Y:S01]  /*6bb0*/  SEL R47, R235, R246, !P1 ;  /* 0x000000f6eb2f7207 */ /* 0x000fe20004800000 */
[----:B-1----:R-:W-:Y:S01]  /*6bc0*/  IMAD R4, R5, 0x2, R4 ;  /* 0x0000000205047824 */ /* 0x002fe200078e0204 */
[C---:B------:R-:W-:Y:S01]  /*6bd0*/  SEL R49, R235.reuse, R248, !P1 ;  /* 0x000000f8eb317207 */ /* 0x040fe20004800000 */
[----:B------:R-:W-:Y:S01]  /*6be0*/  IMAD R38, R38, UR8, RZ ;  /* 0x0000000826267c24 */ /* 0x000fe2000f8e02ff */
[C---:B------:R-:W-:Y:S01]  /*6bf0*/  SEL R51, R235.reuse, R250, !P1 ;  /* 0x000000faeb337207 */ /* 0x040fe20004800000 */
[----:B------:R-:W-:Y:S01]  /*6c00*/  IMAD R36, R36, UR8, RZ ;  /* 0x0000000824247c24 */ /* 0x000fe2000f8e02ff */
[----:B------:R1:W-:Y:S01]  /*6c10*/  STL [R1+0x208], R4 ;  /* 0x0002080401007387 */ /* 0x0003e20000100800 */
[C---:B------:R-:W-:Y:S01]  /*6c20*/  SEL R53, R235.reuse, R53, !P1 ;  /* 0x00000035eb357207 */ /* 0x040fe20004800000 */
[----:B------:R-:W-:Y:S01]  /*6c30*/  IMAD R20, R20, UR8, RZ ;  /* 0x0000000814147c24 */ /* 0x000fe2000f8e02ff */
[C---:B------:R-:W-:Y:S01]  /*6c40*/  SEL R55, R235.reuse, R55, !P1 ;  /* 0x00000037eb377207 */ /* 0x040fe20004800000 */
[----:B------:R-:W-:Y:S01]  /*6c50*/  IMAD R18, R18, UR8, RZ ;  /* 0x0000000812127c24 */ /* 0x000fe2000f8e02ff */
[C---:B------:R-:W-:Y:S01]  /*6c60*/  SEL R57, R235.reuse, R57, !P1 ;  /* 0x00000039eb397207 */ /* 0x040fe20004800000 */
[----:B------:R-:W-:Y:S01]  /*6c70*/  IMAD R16, R16, UR8, RZ ;  /* 0x0000000810107c24 */ /* 0x000fe2000f8e02ff */
[C---:B------:R-:W-:Y:S01]  /*6c80*/  SEL R59, R235.reuse, R59, !P1 ;  /* 0x0000003beb3b7207 */ /* 0x040fe20004800000 */
[----:B------:R-:W-:Y:S01]  /*6c90*/  IMAD R12, R12, UR8, RZ ;  /* 0x000000080c0c7c24 */ /* 0x000fe2000f8e02ff */
[----:B------:R-:W-:Y:S01]  /*6ca0*/  SEL R61, R235, R61, !P1 ;  /* 0x0000003deb3d7207 */ /* 0x000fe20004800000 */
[----:B-1----:R-:W-:Y:S01]  /*6cb0*/  IMAD R4, R5, 0x2, R4 ;  /* 0x0000000205047824 */ /* 0x002fe200078e0204 */
[C---:B------:R-:W-:Y:S01]  /*6cc0*/  SEL R63, R235.reuse, R63, !P1 ;  /* 0x0000003feb3f7207 */ /* 0x040fe20004800000 */
[----:B------:R-:W-:Y:S01]  /*6cd0*/  IMAD R14, R14, UR8, RZ ;  /* 0x000000080e0e7c24 */ /* 0x000fe2000f8e02ff */
[----:B------:R-:W-:Y:S01]  /*6ce0*/  SEL R65, R235, R65, !P1 ;  /* 0x00000041eb417207 */ /* 0x000fe20004800000 */
[----:B------:R-:W-:Y:S01]  /*6cf0*/  IMAD R13, R5, 0x2, R4 ;  /* 0x00000002050d7824 */ /* 0x000fe200078e0204 */
[----:B------:R1:W-:Y:S01]  /*6d00*/  STL [R1+0x20c], R4 ;  /* 0x00020c0401007387 */ /* 0x0003e20000100800 */
[----:B------:R-:W-:Y:S01]  /*6d10*/  SEL R67, R235, R67, !P1 ;  /* 0x00000043eb437207 */ /* 0x000fe20004800000 */
[----:B------:R-:W-:Y:S01]  /*6d20*/  IMAD R251, R251, UR8, RZ ;  /* 0x00000008fbfb7c24 */ /* 0x000fe2000f8e02ff */
[C---:B------:R-:W-:Y:S01]  /*6d30*/  SEL R69, R235.reuse, R69, !P1 ;  /* 0x00000045eb457207 */ /* 0x040fe20004800000 */
[----:B------:R2:W-:Y:S01]  /*6d40*/  STL [R1+0x210], R13 ;  /* 0x0002100d01007387 */ /* 0x0005e20000100800 */
[----:B------:R-:W-:Y:S01]  /*6d50*/  SEL R71, R235, R71, !P1 ;  /* 0x00000047eb477207 */ /* 0x000fe20004800000 */
[----:B------:R-:W-:Y:S01]  /*6d60*/  IMAD R249, R249, UR8, RZ ;  /* 0x00000008f9f97c24 */ /* 0x000fe2000f8e02ff */
[----:B------:R-:W-:Y:S01]  /*6d70*/  SEL R73, R235, R73, !P1 ;  /* 0x00000049eb497207 */ /* 0x000fe20004800000 */
[----:B------:R-:W-:Y:S01]  /*6d80*/  IMAD R247, R247, UR8, RZ ;  /* 0x00000008f7f77c24 */ /* 0x000fe2000f8e02ff */
[----:B------:R-:W-:Y:S01]  /*6d90*/  SEL R75, R235, R75, !P1 ;  /* 0x0000004beb4b7207 */ /* 0x000fe20004800000 */
[----:B------:R-:W-:Y:S01]  /*6da0*/  IMAD R245, R245, UR8, RZ ;  /* 0x00000008f5f57c24 */ /* 0x000fe2000f8e02ff */
[----:B-1----:R-:W-:Y:S01]  /*6db0*/  LOP3.LUT R4, R77, 0x7f, RZ, 0xc0, !PT ;  /* 0x0000007f4d047812 */ /* 0x002fe200078ec0ff */
[----:B------:R-:W-:Y:S01]  /*6dc0*/  IMAD R19, R19, UR8, RZ ;  /* 0x0000000813137c24 */ /* 0x000fe2000f8e02ff */
[----:B------:R-:W-:Y:S01]  /*6dd0*/  SEL R77, R235, R196, !P1 ;  /* 0x000000c4eb4d7207 */ /* 0x000fe20004800000 */
[----:B--2---:R-:W-:Y:S01]  /*6de0*/  IMAD R13, R5, 0x2, R13 ;  /* 0x00000002050d7824 */ /* 0x004fe200078e020d */
        /* <DEDUP_REMOVED lines=11> */
[C---:B------:R-:W-:Y:S01]  /*6ea0*/  SEL R89, R235.reuse, R184, !P1 ;  /* 0x000000b8eb597207 */ /* 0x040fe20004800000 */
[----:B------:R3:W-:Y:S01]  /*6eb0*/  STL [R1+0x640], R0 ;  /* 0x0006400001007387 */ /* 0x0007e20000100800 */
[----:B------:R-:W-:Y:S01]  /*6ec0*/  SEL R91, R235, R182, !P1 ;  /* 0x000000b6eb5b7207 */ /* 0x000fe20004800000 */
[----:B------:R-:W-:Y:S01]  /*6ed0*/  IMAD R17, R17, UR8, RZ ;  /* 0x0000000811117c24 */ /* 0x000fe2000f8e02ff */
[----:B-1----:R-:W-:Y:S01]  /*6ee0*/  SEL R13, R235, R224, !P1 ;  /* 0x000000e0eb0d7207 */ /* 0x002fe20004800000 */
[----:B------:R-:W-:Y:S01]  /*6ef0*/  IMAD R21, R21, UR8, RZ ;  /* 0x0000000815157c24 */ /* 0x000fe2000f8e02ff */
[----:B------:R-:W-:Y:S01]  /*6f00*/  SEL R93, R235, R180, !P1 ;  /* 0x000000b4eb5d7207 */ /* 0x000fe20004800000 */
[----:B--2---:R-:W-:Y:S01]  /*6f10*/  IMAD R2, R5, 0x2, R2 ;  /* 0x0000000205027824 */ /* 0x004fe200078e0202 */
[----:B------:R-:W-:Y:S01]  /*6f20*/  SEL R95, R235, R178, !P1 ;  /* 0x000000b2eb5f7207 */ /* 0x000fe20004800000 */
[----:B------:R-:W-:Y:S01]  /*6f30*/  IMAD R13, R13, UR8, RZ ;  /* 0x000000080d0d7c24 */ /* 0x000fe2000f8e02ff */
[----:B------:R-:W-:Y:S01]  /*6f40*/  SEL R97, R235, R176, !P1 ;  /* 0x000000b0eb617207 */ /* 0x000fe20004800000 */
[----:B---3--:R-:W-:Y:S01]  /*6f50*/  IMAD R0, R5, 0x2, R2 ;  /* 0x0000000205007824 */ /* 0x008fe200078e0202 */
        /* <DEDUP_REMOVED lines=9> */
[C---:B------:R-:W-:Y:S01]  /*6ff0*/  SEL R107, R235.reuse, R166, !P1 ;  /* 0x000000a6eb6b7207 */ /* 0x040fe20004800000 */
[----:B-1----:R-:W-:Y:S01]  /*7000*/  IMAD.MOV.U32 R2, RZ, RZ, R10 ;  /* 0x000000ffff027224 */ /* 0x002fe200078e000a */
[----:B------:R-:W-:Y:S01]  /*7010*/  SEL R10, R235, R208, !P1 ;  /* 0x000000d0eb0a7207 */ /* 0x000fe20004800000 */
[----:B------:R-:W-:Y:S01]  /*7020*/  IMAD R39, R39, UR8, RZ ;  /* 0x0000000827277c24 */ /* 0x000fe2000f8e02ff */
[----:B------:R-:W-:Y:S01]  /*7030*/  SEL R109, R235, R164, !P1 ;  /* 0x000000a4eb6d7207 */ /* 0x000fe20004800000 */
[----:B--2---:R-:W-:Y:S01]  /*7040*/  IMAD R0, R5, 0x2, R0 ;  /* 0x0000000205007824 */ /* 0x004fe200078e0200 */
[C---:B------:R-:W-:Y:S01]  /*7050*/  SEL R111, R235.reuse, R162, !P1 ;  /* 0x000000a2eb6f7207 */ /* 0x040fe20004800000 */
[----:B------:R-:W-:Y:S01]  /*7060*/  @!P4 IMAD.MOV R2, RZ, RZ, -R2 ;  /* 0x000000ffff02c224 */ /* 0x000fe200078e0a02 */
[----:B------:R-:W-:Y:S01]  /*7070*/  SEL R113, R235, R160, !P1 ;  /* 0x000000a0eb717207 */ /* 0x000fe20004800000 */
[----:B------:R-:W-:Y:S01]  /*7080*/  IMAD R208, R5, 0x2, R0 ;  /* 0x0000000205d07824 */ /* 0x000fe200078e0200 */
[C---:B------:R-:W-:Y:S01]  /*7090*/  SEL R115, R235.reuse, R158, !P1 ;  /* 0x0000009eeb737207 */ /* 0x040fe20004800000 */
[----:B------:R-:W-:Y:S01]  /*70a0*/  IMAD R10, R10, UR8, RZ ;  /* 0x000000080a0a7c24 */ /* 0x000fe2000f8e02ff */
[----:B------:R-:W-:Y:S01]  /*70b0*/  SEL R117, R235, R156, !P1 ;  /* 0x0000009ceb757207 */ /* 0x000fe20004800000 */
[----:B------:R-:W-:Y:S01]  /*70c0*/  IMAD R41, R41, UR8, RZ ;  /* 0x0000000829297c24 */ /* 0x000fe2000f8e02ff */
[C---:B------:R-:W-:Y:S01]  /*70d0*/  SEL R119, R235.reuse, R154, !P1 ;  /* 0x0000009aeb777207 */ /* 0x040fe20004800000 */
[----:B------:R-:W-:Y:S01]  /*70e0*/  STL [R1+0x264], R208 ;  /* 0x000264d001007387 */ /* 0x000fe20000100800 */
[----:B------:R-:W-:Y:S01]  /*70f0*/  SEL R125, R235, R152, !P1 ;  /* 0x00000098eb7d7207 */ /* 0x000fe20004800000 */
[----:B------:R-:W-:Y:S01]  /*7100*/  IMAD R43, R43, UR8, RZ ;  /* 0x000000082b2b7c24 */ /* 0x000fe2000f8e02ff */
        /* <DEDUP_REMOVED lines=109> */
[----:B------:R-:W-:Y:S01]  /*77e0*/  IMAD R28, R5, 0x2, R208 ;  /* 0x00000002051c7824 */ /* 0x000fe200078e02d0 */
[----:B------:R-:W-:Y:S01]  /*77f0*/  @!P0 LOP3.LUT R2, RZ, R8, RZ, 0x33, !PT ;  /* 0x00000008ff028212 */ /* 0x000fe200078e33ff */
[----:B------:R-:W-:Y:S01]  /*7800*/  IMAD R157, R157, UR8, RZ ;  /* 0x000000089d9d7c24 */ /* 0x000fe2000f8e02ff */
[C---:B------:R-:W-:Y:S01]  /*7810*/  LEA R234, P0, R4.reuse, UR18, 0x2 ;  /* 0x0000001204ea7c11 */ /* 0x040fe2000f8010ff */
[----:B------:R-:W-:Y:S01]  /*7820*/  IMAD R8, R5, 0x2, R28 ;  /* 0x0000000205087824 */ /* 0x000fe200078e021c */
[----:B------:R1:W-:Y:S01]  /*7830*/  STL [R1+0x260], R28 ;  /* 0x0002601c01007387 */ /* 0x0003e20000100800 */
[----:B------:R-:W-:Y:S01]  /*7840*/  IMAD R159, R159, UR8, RZ ;  /* 0x000000089f9f7c24 */ /* 0x000fe2000f8e02ff */
[----:B------:R-:W-:Y:S01]  /*7850*/  LEA.HI.X.SX32 R4, R4, UR19, 0x2, P0 ;  /* 0x0000001304047c11 */ /* 0x000fe200080f16ff */
[----:B------:R-:W-:Y:S01]  /*7860*/  IMAD R163, R163, UR8, RZ ;  /* 0x00000008a3a37c24 */ /* 0x000fe2000f8e02ff */
[----:B------:R2:W-:Y:S01]  /*7870*/  STL [R1+0x25c], R8 ;  /* 0x00025c0801007387 */ /* 0x0005e20000100800 */
[-C--:B------:R-:W-:Y:S01]  /*7880*/  LEA R32, P0, R33, R234.reuse, 0x2 ;  /* 0x000000ea21207211 */ /* 0x080fe200078010ff */
[----:B------:R-:W-:Y:S01]  /*7890*/  IMAD R165, R165, UR8, RZ ;  /* 0x00000008a5a57c24 */ /* 0x000fe2000f8e02ff */
[----:B------:R-:W-:Y:S01]  /*78a0*/  LEA R242, P3, R243, R234, 0x2 ;  /* 0x000000eaf3f27211 */ /* 0x000fe200078610ff */
[----:B------:R-:W-:Y:S01]  /*78b0*/  IMAD R175, R175, UR8, RZ ;  /* 0x00000008afaf7c24 */ /* 0x000fe2000f8e02ff */
[-C--:B------:R-:W-:Y:S01]  /*78c0*/  LEA.HI.X.SX32 R33, R33, R4.reuse, 0x2, P0 ;  /* 0x0000000421217211 */ /* 0x080fe200000f16ff */
[----:B------:R-:W-:Y:S01]  /*78d0*/  IMAD R167, R167, UR8, RZ ;  /* 0x00000008a7a77c24 */ /* 0x000fe2000f8e02ff */
[----:B------:R-:W-:Y:S01]  /*78e0*/  LEA.HI.X.SX32 R243, R243, R4, 0x2, P3 ;  /* 0x00000004f3f37211 */ /* 0x000fe200018f16ff */
[----:B------:R-:W-:Y:S01]  /*78f0*/  IMAD R169, R169, UR8, RZ ;  /* 0x00000008a9a97c24 */ /* 0x000fe2000f8e02ff */
[-C--:B-1----:R-:W-:Y:S01]  /*7900*/  LEA R28, P4, R29, R234.reuse, 0x2 ;  /* 0x000000ea1d1c7211 */ /* 0x082fe200078810ff */
[----:B--2---:R-:W-:Y:S01]  /*7910*/  IMAD R8, R5, 0x2, R8 ;  /* 0x0000000205087824 */ /* 0x004fe200078e0208 */
[----:B------:R-:W-:Y:S01]  /*7920*/  LEA R240, P5, R241, R234, 0x2 ;  /* 0x000000eaf1f07211 */ /* 0x000fe200078a10ff */
[----:B------:R-:W-:Y:S01]  /*7930*/  IMAD R171, R171, UR8, RZ ;  /* 0x00000008abab7c24 */ /* 0x000fe2000f8e02ff */
[----:B------:R-:W-:Y:S01]  /*7940*/  LEA.HI.X.SX32 R29, R29, R4, 0x2, P4 ;  /* 0x000000041d1d7211 */ /* 0x000fe200020f16ff */
[----:B------:R-:W-:Y:S01]  /*7950*/  IMAD R173, R173, UR8, RZ ;  /* 0x00000008adad7c24 */ /* 0x000fe2000f8e02ff */
[----:B------:R1:W-:Y:S01]  /*7960*/  STL [R1+0x26c], R8 ;  /* 0x00026c0801007387 */ /* 0x0003e20000100800 */
[-C--:B------:R-:W-:Y:S01]  /*7970*/  LEA R30, P6, R31, R234.reuse, 0x2 ;  /* 0x000000ea1f1e7211 */ /* 0x080fe200078c10ff */
[----:B------:R-:W-:Y:S01]  /*7980*/  IMAD R177, R177, UR8, RZ ;  /* 0x00000008b1b17c24 */ /* 0x000fe2000f8e02ff */
[----:B------:R-:W-:Y:S01]  /*7990*/  LEA R238, P0, R239, R234, 0x2 ;  /* 0x000000eaefee7211 */ /* 0x000fe200078010ff */
[----:B------:R2:W-:Y:S01]  /*79a0*/  STL.64 [R1+0x648], R32 ;  /* 0x0006482001007387 */ /* 0x0005e20000100a00 */
[-C--:B------:R-:W-:Y:S01]  /*79b0*/  LEA.HI.X.SX32 R241, R241, R4.reuse, 0x2, P5 ;  /* 0x00000004f1f17211 */ /* 0x080fe200028f16ff */
[----:B------:R-:W-:Y:S01]  /*79c0*/  IMAD R179, R179, UR8, RZ ;  /* 0x00000008b3b37c24 */ /* 0x000fe2000f8e02ff */
[-C--:B------:R-:W-:Y:S01]  /*79d0*/  LEA.HI.X.SX32 R31, R31, R4.reuse, 0x2, P6 ;  /* 0x000000041f1f7211 */ /* 0x080fe200030f16ff */
[----:B------:R-:W-:Y:S01]  /*79e0*/  IMAD R189, R189, UR8, RZ ;  /* 0x00000008bdbd7c24 */ /* 0x000fe2000f8e02ff */
[----:B------:R-:W-:Y:S01]  /*79f0*/  LEA.HI.X.SX32 R239, R239, R4, 0x2, P0 ;  /* 0x00000004efef7211 */ /* 0x000fe200000f16ff */
[----:B------:R-:W-:Y:S01]  /*7a00*/  IMAD R181, R181, UR8, RZ ;  /* 0x00000008b5b57c24 */ /* 0x000fe2000f8e02ff */
[----:B-1----:R-:W-:Y:S01]  /*7a10*/  LEA R8, P1, R9, R234, 0x2 ;  /* 0x000000ea09087211 */ /* 0x002fe200078210ff */
[----:B------:R-:W-:-:S02]  /*7a20*/  IMAD R183, R183, UR8, RZ ;  /* 0x00000008b7b77c24 */ /* 0x000fc4000f8e02ff */
[----:B------:R-:W-:Y:S01]  /*7a30*/  IMAD R185, R185, UR8, RZ ;  /* 0x00000008b9b97c24 */ /* 0x000fe2000f8e02ff */
[----:B------:R-:W-:Y:S01]  /*7a40*/  LEA.HI.X.SX32 R9, R9, R4, 0x2, P1 ;  /* 0x0000000409097211 */ /* 0x000fe200008f16ff */
[----:B------:R1:W-:Y:S01]  /*7a50*/  STL [R1+0x668], R8 ;  /* 0x0006680801007387 */ /* 0x0003e20000100800 */
[-C--:B------:R-:W-:Y:S01]  /*7a60*/  LEA R236, P1, R237, R234.reuse, 0x2 ;  /* 0x000000eaedec7211 */ /* 0x080fe200078210ff */
[----:B------:R-:W-:Y:S01]  /*7a70*/  IMAD R187, R187, UR8, RZ ;  /* 0x00000008bbbb7c24 */ /* 0x000fe2000f8e02ff */
[C---:B--2---:R-:W-:Y:S01]  /*7a80*/  LEA R32, P2, R42.reuse, R234, 0x2 ;  /* 0x000000ea2a207211 */ /* 0x044fe200078410ff */
[----:B------:R2:W-:Y:S01]  /*7a90*/  STL [R1+0x650], R9 ;  /* 0x0006500901007387 */ /* 0x0005e20000100800 */
[-C--:B------:R-:W-:Y:S01]  /*7aa0*/  LEA.HI.X.SX32 R237, R237, R4.reuse, 0x2, P1 ;  /* 0x00000004eded7211 */ /* 0x080fe200008f16ff */
[----:B------:R-:W-:Y:S01]  /*7ab0*/  IMAD R191, R191, UR8, RZ ;  /* 0x00000008bfbf7c24 */ /* 0x000fe2000f8e02ff */
[----:B------:R-:W-:Y:S01]  /*7ac0*/  LEA.HI.X.SX32 R33, R42, R4, 0x2, P2 ;  /* 0x000000042a217211 */ /* 0x000fe200010f16ff */
[----:B------:R3:W-:Y:S01]  /*7ad0*/  STL.64 [R1+0x658], R242 ;  /* 0x000658f201007387 */ /* 0x0007e20000100a00 */
[----:B------:R-:W-:Y:S01]  /*7ae0*/  IMAD R193, R193, UR8, RZ ;  /* 0x00000008c1c17c24 */ /* 0x000fe2000f8e02ff */
[C---:B-1----:R-:W-:Y:S01]  /*7af0*/  LEA R8, P5, R36.reuse, R234, 0x2 ;  /* 0x000000ea24087211 */ /* 0x042fe200078a10ff */
[----:B------:R-:W-:Y:S01]  /*7b00*/  IMAD R203, R203, UR8, RZ ;  /* 0x00000008cbcb7c24 */ /* 0x000fe2000f8e02ff */
[----:B------:R1:W-:Y:S01]  /*7b10*/  STL.64 [R1+0x660], R28 ;  /* 0x0006601c01007387 */ /* 0x0003e20000100a00 */
[----:B------:R-:W-:Y:S01]  /*7b20*/  IMAD R195, R195, UR8, RZ ;  /* 0x00000008c3c37c24 */ /* 0x000fe2000f8e02ff */
[----:B--2---:R-:W-:Y:S01]  /*7b30*/  LEA.HI.X.SX32 R9, R36, R4, 0x2, P5 ;  /* 0x0000000424097211 */ /* 0x004fe200028f16ff */
[----:B------:R-:W-:-:S02]  /*7b40*/  IMAD R197, R197, UR8, RZ ;  /* 0x00000008c5c57c24 */ /* 0x000fc4000f8e02ff */
[----:B------:R-:W-:Y:S02]  /*7b50*/  IMAD R199, R199, UR8, RZ ;  /* 0x00000008c7c77c24 */ /* 0x000fe4000f8e02ff */
[----:B------:R-:W-:Y:S01]  /*7b60*/  IMAD R201, R201, UR8, RZ ;  /* 0x00000008c9c97c24 */ /* 0x000fe2000f8e02ff */
[-C--:B---3--:R-:W-:Y:S01]  /*7b70*/  LEA R242, P3, R40, R234.reuse, 0x2 ;  /* 0x000000ea28f27211 */ /* 0x088fe200078610ff */
[----:B------:R-:W-:Y:S02]  /*7b80*/  IMAD R205, R205, UR8, RZ ;  /* 0x00000008cdcd7c24 */ /* 0x000fe4000f8e02ff */
[----:B------:R-:W-:Y:S01]  /*7b90*/  IMAD R207, R207, UR8, RZ ;  /* 0x00000008cfcf7c24 */ /* 0x000fe2000f8e02ff */
[C---:B-1----:R-:W-:Y:S01]  /*7ba0*/  LEA R28, P4, R38.reuse, R234, 0x2 ;  /* 0x000000ea261c7211 */ /* 0x042fe200078810ff */
[----:B------:R-:W-:Y:S01]  /*7bb0*/  STL [R1+0x120], R242 ;  /* 0x000120f201007387 */ /* 0x000fe20000100800 */
[----:B------:R-:W-:Y:S02]  /*7bc0*/  IMAD R217, R217, UR8, RZ ;  /* 0x00000008d9d97c24 */ /* 0x000fe4000f8e02ff */
[----:B------:R-:W-:Y:S01]  /*7bd0*/  LEA.HI.X.SX32 R29, R38, R4, 0x2, P4 ;  /* 0x00000004261d7211 */ /* 0x000fe200020f16ff */
[----:B------:R1:W-:Y:S01]  /*7be0*/  STL [R1+0x670], R240 ;  /* 0x000670f001007387 */ /* 0x0003e20000100800 */
[----:B------:R-:W-:-:S02]  /*7bf0*/  IMAD R209, R209, UR8, RZ ;  /* 0x00000008d1d17c24 */ /* 0x000fc4000f8e02ff */
[----:B------:R-:W-:Y:S01]  /*7c00*/  IMAD R211, R211, UR8, RZ ;  /* 0x00000008d3d37c24 */ /* 0x000fe2000f8e02ff */
[----:B------:R-:W-:Y:S01]  /*7c10*/  STL [R1+0x66c], R241 ;  /* 0x00066cf101007387 */ /* 0x000fe20000100800 */
[----:B------:R-:W-:Y:S02]  /*7c20*/  IMAD R213, R213, UR8, RZ ;  /* 0x00000008d5d57c24 */ /* 0x000fe4000f8e02ff */
[----:B------:R-:W-:Y:S01]  /*7c30*/  IMAD R215, R215, UR8, RZ ;  /* 0x00000008d7d77c24 */ /* 0x000fe2000f8e02ff */
[----:B------:R2:W-:Y:S01]  /*7c40*/  STL [R1+0x678], R30 ;  /* 0x0006781e01007387 */ /* 0x0005e20000100800 */
[----:B------:R-:W-:Y:S01]  /*7c50*/  IMAD R219, R219, UR8, RZ ;  /* 0x00000008dbdb7c24 */ /* 0x000fe2000f8e02ff */
[----:B-1----:R-:W-:Y:S01]  /*7c60*/  LEA R240, P6, R26, R234, 0x2 ;  /* 0x000000ea1af07211 */ /* 0x002fe200078c10ff */
[----:B------:R-:W-:Y:S01]  /*7c70*/  IMAD R221, R221, UR8, RZ ;  /* 0x00000008dddd7c24 */ /* 0x000fe2000f8e02ff */
[----:B------:R1:W-:Y:S01]  /*7c80*/  STL [R1+0x674], R31 ;  /* 0x0006741f01007387 */ /* 0x0003e20000100800 */
[----:B------:R-:W-:-:S02]  /*7c90*/  IMAD R231, R231, UR8, RZ ;  /* 0x00000008e7e77c24 */ /* 0x000fc4000f8e02ff */
[----:B------:R-:W-:Y:S01]  /*7ca0*/  IMAD R223, R223, UR8, RZ ;  /* 0x00000008dfdf7c24 */ /* 0x000fe2000f8e02ff */
[----:B------:R3:W-:Y:S01]  /*7cb0*/  STL [R1+0x680], R238 ;  /* 0x000680ee01007387 */ /* 0x0007e20000100800 */
[----:B------:R-:W-:Y:S02]  /*7cc0*/  IMAD R225, R225, UR8, RZ ;  /* 0x00000008e1e17c24 */ /* 0x000fe4000f8e02ff */
[----:B--2---:R-:W-:Y:S01]  /*7cd0*/  IMAD.MOV.U32 R30, RZ, RZ, R242 ;  /* 0x000000ffff1e7224 */ /* 0x004fe200078e00f2 */
[----:B------:R2:W-:Y:S01]  /*7ce0*/  STL [R1+0x67c], R239 ;  /* 0x00067cef01007387 */ /* 0x0005e20000100800 */
[----:B------:R-:W-:Y:S01]  /*7cf0*/  LEA R242, P1, R18, R234, 0x2 ;  /* 0x000000ea12f27211 */ /* 0x000fe200078210ff */
[----:B-1----:R-:W-:Y:S01]  /*7d00*/  IMAD.MOV.U32 R31, RZ, RZ, R243 ;  /* 0x000000ffff1f7224 */ /* 0x002fe200078e00f3 */
[----:B------:R-:W-:Y:S01]  /*7d10*/  LEA.HI.X.SX32 R31, R40, R4, 0x2, P3 ;  /* 0x00000004281f7211 */ /* 0x000fe200018f16ff */
[----:B------:R1:W-:Y:S01]  /*7d20*/  STL [R1+0x108], R240 ;  /* 0x000108f001007387 */ /* 0x0003e20000100800 */
[----:B------:R-:W-:Y:S01]  /*7d30*/  LEA R30, P3, R10, R234, 0x2 ;  /* 0x000000ea0a1e7211 */ /* 0x000fe200078610ff */
[----:B---3--:R-:W-:Y:S01]  /*7d40*/  IMAD.MOV.U32 R238, RZ, RZ, R240 ;  /* 0x000000ffffee7224 */ /* 0x008fe200078e00f0 */
[----:B------:R-:W-:Y:S01]  /*7d50*/  LEA.HI.X.SX32 R243, R18, R4, 0x2, P1 ;  /* 0x0000000412f37211 */ /* 0x000fe200008f16ff */
[----:B------:R-:W-:Y:S01]  /*7d60*/  STL [R1+0x688], R236 ;  /* 0x000688ec01007387 */ /* 0x000fe20000100800 */
[----:B------:R-:W-:Y:S01]  /*7d70*/  LEA R246, P1, R247, R234, 0x2 ;  /* 0x000000eaf7f67211 */ /* 0x000fe200078210ff */
[----:B--2---:R-:W-:Y:S01]  /*7d80*/  IMAD.MOV.U32 R239, RZ, RZ, R241 ;  /* 0x000000ffffef7224 */ /* 0x004fe200078e00f1 */
[----:B------:R-:W-:Y:S01]  /*7d90*/  LEA.HI.X.SX32 R239, R26, R4, 0x2, P6 ;  /* 0x000000041aef7211 */ /* 0x000fe200030f16ff */
[----:B------:R-:W-:Y:S01]  /*7da0*/  STL [R1+0x684], R237 ;  /* 0x000684ed01007387 */ /* 0x000fe20000100800 */
[-C--:B------:R-:W-:Y:S01]  /*7db0*/  LEA R250, P6, R251, R234.reuse, 0x2 ;  /* 0x000000eafbfa7211 */ /* 0x080fe200078c10ff */
[----:B------:R-:W-:Y:S01]  /*7dc0*/  IMAD.MOV.U32 R238, RZ, RZ, R206 ;  /* 0x000000ffffee7224 */ /* 0x000fe200078e00ce */
[----:B-1----:R-:W-:Y:S01]  /*7dd0*/  LEA R240, P0, R20, R234, 0x2 ;  /* 0x000000ea14f07211 */ /* 0x002fe200078010ff */
[----:B------:R1:W-:Y:S01]  /*7de0*/  STL.64 [R1+0x128], R32 ;  /* 0x0001282001007387 */ /* 0x0003e20000100a00 */
[----:B------:R-:W-:-:S02]  /*7df0*/  IMAD R227, R227, UR8, RZ ;  /* 0x00000008e3e37c24 */ /* 0x000fc4000f8e02ff */
[-C--:B------:R-:W-:Y:S01]  /*7e00*/  LEA.HI.X.SX32 R241, R20, R4.reuse, 0x2, P0 ;  /* 0x0000000414f17211 */ /* 0x080fe200000f16ff */
[----:B------:R2:W-:Y:S01]  /*7e10*/  STL [R1+0x124], R31 ;  /* 0x0001241f01007387 */ /* 0x0005e20000100800 */
[----:B------:R-:W-:Y:S01]  /*7e20*/  LEA.HI.X.SX32 R251, R251, R4, 0x2, P6 ;  /* 0x00000004fbfb7211 */ /* 0x000fe200030f16ff */
[----:B------:R-:W-:Y:S01]  /*7e30*/  IMAD R229, R229, UR8, RZ ;  /* 0x00000008e5e57c24 */ /* 0x000fe2000f8e02ff */
[-C--:B------:R-:W-:Y:S01]  /*7e40*/  LEA R248, P0, R249, R234.reuse, 0x2 ;  /* 0x000000eaf9f87211 */ /* 0x080fe200078010ff */
[----:B------:R3:W-:Y:S01]  /*7e50*/  STL.64 [R1+0x118], R28 ;  /* 0x0001181c01007387 */ /* 0x0007e20000100a00 */
[----:B------:R-:W-:Y:S02]  /*7e60*/  IMAD R233, R233, UR8, RZ ;  /* 0x00000008e9e97c24 */ /* 0x000fe4000f8e02ff */
[----:B------:R-:W-:Y:S01]  /*7e70*/  IMAD R235, R235, UR8, RZ ;  /* 0x00000008ebeb7c24 */ /* 0x000fe2000f8e02ff */
[----:B-1----:R-:W-:Y:S01]  /*7e80*/  LEA R32, P2, R16, R234, 0x2 ;  /* 0x000000ea10207211 */ /* 0x002fe200078410ff */
[----:B------:R1:W-:Y:S01]  /*7e90*/  STL.64 [R1+0x110], R8 ;  /* 0x0001100801007387 */ /* 0x0003e20000100a00 */
[----:B--2---:R-:W-:-:S02]  /*7ea0*/  LEA.HI.X.SX32 R31, R10, R4, 0x2, P3 ;  /* 0x000000040a1f7211 */ /* 0x004fc400018f16ff */
[----:B------:R-:W-:Y:S01]  /*7eb0*/  LEA.HI.X.SX32 R33, R16, R4, 0x2, P2 ;  /* 0x0000000410217211 */ /* 0x000fe200010f16ff */
[----:B------:R-:W-:Y:S01]  /*7ec0*/  STL [R1+0x10c], R239 ;  /* 0x00010cef01007387 */ /* 0x000fe20000100800 */
[-C--:B------:R-:W-:Y:S02]  /*7ed0*/  LEA R244, P2, R245, R234.reuse, 0x2 ;  /* 0x000000eaf5f47211 */ /* 0x080fe400078410ff */
[C---:B---3--:R-:W-:Y:S01]  /*7ee0*/  LEA R28, P4, R12.reuse, R234, 0x2 ;  /* 0x000000ea0c1c7211 */ /* 0x048fe200078810ff */
[----:B------:R2:W-:Y:S01]  /*7ef0*/  STL.64 [R1+0x28], R240 ;  /* 0x000028f001007387 */ /* 0x0005e20000100a00 */
[-C--:B------:R-:W-:Y:S02]  /*7f00*/  LEA.HI.X.SX32 R249, R249, R4.reuse, 0x2, P0 ;  /* 0x00000004f9f97211 */ /* 0x080fe400000f16ff */
[----:B------:R-:W-:Y:S01]  /*7f10*/  LEA.HI.X.SX32 R29, R12, R4, 0x2, P4 ;  /* 0x000000040c1d7211 */ /* 0x000fe200020f16ff */
[----:B------:R-:W-:Y:S01]  /*7f20*/  STL.64 [R1+0x20], R242 ;  /* 0x000020f201007387 */ /* 0x000fe20000100a00 */
[----:B-1----:R-:W-:-:S02]  /*7f30*/  LEA R8, P5, R14, R234, 0x2 ;  /* 0x000000ea0e087211 */ /* 0x002fc400078a10ff */
[----:B------:R-:W-:Y:S01]  /*7f40*/  LEA R18, P0, R19, R234, 0x2 ;  /* 0x000000ea13127211 */ /* 0x000fe200078010ff */
[----:B------:R1:W-:Y:S01]  /*7f50*/  STL.64 [R1+0x18], R32 ;  /* 0x0000182001007387 */ /* 0x0003e20000100a00 */
[-C--:B------:R-:W-:Y:S02]  /*7f60*/  LEA.HI.X.SX32 R9, R14, R4.reuse, 0x2, P5 ;  /* 0x000000040e097211 */ /* 0x080fe400028f16ff */
[----:B------:R-:W-:Y:S01]  /*7f70*/  LEA.HI.X.SX32 R247, R247, R4, 0x2, P1 ;  /* 0x00000004f7f77211 */ /* 0x000fe200008f16ff */
[----:B------:R-:W-:Y:S01]  /*7f80*/  STL.64 [R1+0x10], R30 ;  /* 0x0000101e01007387 */ /* 0x000fe20000100a00 */
[-C--:B------:R-:W-:Y:S01]  /*7f90*/  LEA R10, P3, R11, R234.reuse, 0x2 ;  /* 0x000000ea0b0a7211 */ /* 0x080fe200078610ff */
[----:B--2---:R-:W-:Y:S01]  /*7fa0*/  IMAD.MOV.U32 R241, RZ, RZ, R200 ;  /* 0x000000fffff17224 */ /* 0x004fe200078e00c8 */
[-C--:B------:R-:W-:Y:S01]  /*7fb0*/  LEA R12, P4, R13, R234.reuse, 0x2 ;  /* 0x000000ea0d0c7211 */ /* 0x080fe200078810ff */
[----:B------:R-:W-:Y:S01]  /*7fc0*/  STL.64 [R1+0x8], R28 ;  /* 0x0000081c01007387 */ /* 0x000fe20000100a00 */
[----:B------:R-:W-:Y:S01]  /*7fd0*/  LEA R14, P5, R15, R234, 0x2 ;  /* 0x000000ea0f0e7211 */ /* 0x000fe200078a10ff */
[----:B------:R-:W-:-:S02]  /*7fe0*/  IMAD R200, R5, 0x2, R3 ;  /* 0x0000000205c87824 */ /* 0x000fc400078e0203 */
[----:B------:R2:W-:Y:S01]  /*7ff0*/  STL.64 [R1], R8 ;  /* 0x0000000801007387 */ /* 0x0005e20000100a00 */
[-C--:B------:R-:W-:Y:S01]  /*8000*/  LEA R16, P6, R17, R234.reuse, 0x2 ;  /* 0x000000ea11107211 */ /* 0x080fe200078c10ff */
[----:B-1----:R-:W-:Y:S01]  /*8010*/  IMAD.MOV.U32 R33, RZ, RZ, R204 ;  /* 0x000000ffff217224 */ /* 0x002fe200078e00cc */
[----:B------:R-:W-:Y:S01]  /*8020*/  LEA R20, P1, R21, R234, 0x2 ;  /* 0x000000ea15147211 */ /* 0x000fe200078210ff */
[----:B------:R-:W-:Y:S01]  /*8030*/  IMAD R204, R5, 0x2, R3 ;  /* 0x0000000205cc7824 */ /* 0x000fe200078e0203 */
[-C--:B------:R-:W-:Y:S01]  /*8040*/  LEA.HI.X.SX32 R245, R245, R4.reuse, 0x2, P2 ;  /* 0x00000004f5f57211 */ /* 0x080fe200010f16ff */
[----:B------:R-:W-:Y:S01]  /*8050*/  IMAD R200, R5, 0x2, R200 ;  /* 0x0000000205c87824 */ /* 0x000fe200078e02c8 */
[-C--:B------:R-:W-:Y:S01]  /*8060*/  LEA.HI.X.SX32 R19, R19, R4.reuse, 0x2, P0 ;  /* 0x0000000413137211 */ /* 0x080fe200000f16ff */
[----:B------:R-:W-:Y:S01]  /*8070*/  IMAD R204, R5, 0x2, R204 ;  /* 0x0000000205cc7824 */ /* 0x000fe200078e02cc */
[----:B------:R-:W-:Y:S01]  /*8080*/  LEA.HI.X.SX32 R11, R11, R4, 0x2, P3 ;  /* 0x000000040b0b7211 */ /* 0x000fe200018f16ff */
[----:B------:R-:W-:Y:S01]  /*8090*/  IMAD R200, R5, 0x2, R200 ;  /* 0x0000000205c87824 */ /* 0x000fe200078e02c8 */
[----:B--2---:R-:W2:Y:S01]  /*80a0*/  LDL.LU R9, [R1+0x26c] ;  /* 0x00026c0001097983 */ /* 0x004ea20000300800 */
[----:B------:R-:W-:Y:S01]  /*80b0*/  LEA R26, P2, R27, R234, 0x2 ;  /* 0x000000ea1b1a7211 */ /* 0x000fe200078410ff */
[----:B------:R-:W-:-:S02]  /*80c0*/  IMAD R204, R5, 0x2, R204 ;  /* 0x0000000205cc7824 */ /* 0x000fc400078e02cc */
[----:B------:R-:W-:Y:S01]  /*80d0*/  STL [R1+0x690], R250 ;  /* 0x000690fa01007387 */ /* 0x000fe20000100800 */
[----:B------:R-:W-:Y:S01]  /*80e0*/  LEA R44, P0, R45, R234, 0x2 ;  /* 0x000000ea2d2c7211 */ /* 0x000fe200078010ff */
[----:B------:R-:W-:Y:S02]  /*80f0*/  IMAD R204, R5, 0x2, R204 ;  /* 0x0000000205cc7824 */ /* 0x000fe400078e02cc */
[----:B------:R1:W-:Y:S01]  /*8100*/  STL [R1+0x68c], R251 ;  /* 0x00068cfb01007387 */ /* 0x0003e20000100800 */
[-C--:B------:R-:W-:Y:S01]  /*8110*/  LEA.HI.X.SX32 R13, R13, R4.reuse, 0x2, P4 ;  /* 0x000000040d0d7211 */ /* 0x080fe200020f16ff */
[----:B------:R-:W-:Y:S01]  /*8120*/  IMAD.MOV.U32 R29, RZ, RZ, R202 ;  /* 0x000000ffff1d7224 */ /* 0x000fe200078e00ca */
[-C--:B------:R-:W-:Y:S01]  /*8130*/  LEA.HI.X.SX32 R15, R15, R4.reuse, 0x2, P5 ;  /* 0x000000040f0f7211 */ /* 0x080fe200028f16ff */
[----:B------:R-:W-:Y:S01]  /*8140*/  IMAD.MOV.U32 R243, RZ, RZ, R204 ;  /* 0x000000fffff37224 */ /* 0x000fe200078e00cc */
[----:B------:R-:W-:Y:S01]  /*8150*/  LEA.HI.X.SX32 R17, R17, R4, 0x2, P6 ;  /* 0x0000000411117211 */ /* 0x000fe200030f16ff */
[----:B------:R-:W-:-:S02]  /*8160*/  IMAD.MOV.U32 R32, RZ, RZ, R200 ;  /* 0x000000ffff207224 */ /* 0x000fc400078e00c8 */
[----:B------:R-:W-:Y:S01]  /*8170*/  IMAD.MOV.U32 R8, RZ, RZ, R198 ;  /* 0x000000ffff087224 */ /* 0x000fe200078e00c6 */
[----:B-1----:R-:W3:Y:S01]  /*8180*/  LDL.LU R251, [R1+0x78] ;  /* 0x0000780001fb7983 */ /* 0x002ee20000300800 */
[----:B------:R-:W-:Y:S01]  /*8190*/  LEA.HI.X.SX32 R21, R21, R4, 0x2, P1 ;  /* 0x0000000415157211 */ /* 0x000fe200008f16ff */
[----:B------:R-:W-:Y:S01]  /*81a0*/  IMAD R30, R2, UR4, RZ ;  /* 0x00000004021e7c24 */ /* 0x000fe2000f8e02ff */
[-C--:B------:R-:W-:Y:S01]  /*81b0*/  LEA R36, P3, R37, R234.reuse, 0x2 ;  /* 0x000000ea25247211 */ /* 0x080fe200078610ff */
[----:B------:R-:W-:Y:S01]  /*81c0*/  IMAD R239, R5, 0x2, R6 ;  /* 0x0000000205ef7824 */ /* 0x000fe200078e0206 */
[-C--:B------:R-:W-:Y:S01]  /*81d0*/  LEA R38, P4, R39, R234.reuse, 0x2 ;  /* 0x000000ea27267211 */ /* 0x080fe200078810ff */
[----:B------:R-:W-:Y:S01]  /*81e0*/  IMAD.MOV.U32 R28, RZ, RZ, R3 ;  /* 0x000000ffff1c7224 */ /* 0x000fe200078e0003 */
[-C--:B------:R-:W-:Y:S01]  /*81f0*/  LEA R40, P5, R41, R234.reuse, 0x2 ;  /* 0x000000ea29287211 */ /* 0x080fe200078a10ff */
[----:B------:R-:W-:Y:S01]  /*8200*/  IMAD.MOV.U32 R242, RZ, RZ, R0 ;  /* 0x000000fffff27224 */ /* 0x000fe200078e0000 */
[----:B------:R-:W-:-:S02]  /*8210*/  LEA R42, P6, R43, R234, 0x2 ;  /* 0x000000ea2b2a7211 */ /* 0x000fc400078c10ff */
[----:B------:R-:W-:Y:S02]  /*8220*/  LEA R46, P1, R47, R234, 0x2 ;  /* 0x000000ea2f2e7211 */ /* 0x000fe400078210ff */
[----:B------:R-:W-:Y:S02]  /*8230*/  LEA.HI.X.SX32 R27, R27, R4, 0x2, P2 ;  /* 0x000000041b1b7211 */ /* 0x000fe400010f16ff */
[----:B------:R-:W-:Y:S02]  /*8240*/  LEA R48, P2, R49, R234, 0x2 ;  /* 0x000000ea31307211 */ /* 0x000fe400078410ff */
[----:B------:R-:W-:Y:S02]  /*8250*/  LEA.HI.X.SX32 R45, R45, R4, 0x2, P0 ;  /* 0x000000042d2d7211 */ /* 0x000fe400000f16ff */
[----:B------:R-:W-:Y:S02]  /*8260*/  LEA R58, P0, R59, R234, 0x2 ;  /* 0x000000ea3b3a7211 */ /* 0x000fe400078010ff */
[----:B------:R-:W-:-:S02]  /*8270*/  LEA.HI.X.SX32 R37, R37, R4, 0x2, P3 ;  /* 0x0000000425257211 */ /* 0x000fc400018f16ff */
[-C--:B------:R-:W-:Y:S02]  /*8280*/  LEA.HI.X.SX32 R39, R39, R4.reuse, 0x2, P4 ;  /* 0x0000000427277211 */ /* 0x080fe400020f16ff */
[-C--:B------:R-:W-:Y:S02]  /*8290*/  LEA.HI.X.SX32 R41, R41, R4.reuse, 0x2, P5 ;  /* 0x0000000429297211 */ /* 0x080fe400028f16ff */
[-C--:B------:R-:W-:Y:S02]  /*82a0*/  LEA.HI.X.SX32 R43, R43, R4.reuse, 0x2, P6 ;  /* 0x000000042b2b7211 */ /* 0x080fe400030f16ff */
[----:B------:R-:W-:Y:S02]  /*82b0*/  LEA.HI.X.SX32 R47, R47, R4, 0x2, P1 ;  /* 0x000000042f2f7211 */ /* 0x000fe400008f16ff */
[-C--:B------:R-:W-:Y:S02]  /*82c0*/  LEA R50, P3, R51, R234.reuse, 0x2 ;  /* 0x000000ea33327211 */ /* 0x080fe400078610ff */
[----:B------:R-:W-:-:S02]  /*82d0*/  LEA R52, P4, R53, R234, 0x2 ;  /* 0x000000ea35347211 */ /* 0x000fc400078810ff */
[-C--:B------:R-:W-:Y:S02]  /*82e0*/  LEA R54, P5, R55, R234.reuse, 0x2 ;  /* 0x000000ea37367211 */ /* 0x080fe400078a10ff */
[-C--:B------:R-:W-:Y:S02]  /*82f0*/  LEA R56, P6, R57, R234.reuse, 0x2 ;  /* 0x000000ea39387211 */ /* 0x080fe400078c10ff */
[----:B------:R-:W-:Y:S02]  /*8300*/  LEA R60, P1, R61, R234, 0x2 ;  /* 0x000000ea3d3c7211 */ /* 0x000fe400078210ff */
[----:B------:R-:W-:Y:S02]  /*8310*/  LEA.HI.X.SX32 R49, R49, R4, 0x2, P2 ;  /* 0x0000000431317211 */ /* 0x000fe400010f16ff */
[----:B------:R-:W-:Y:S02]  /*8320*/  LEA R62, P2, R63, R234, 0x2 ;  /* 0x000000ea3f3e7211 */ /* 0x000fe400078410ff */
[----:B------:R-:W-:-:S02]  /*8330*/  LEA.HI.X.SX32 R59, R59, R4, 0x2, P0 ;  /* 0x000000043b3b7211 */ /* 0x000fc400000f16ff */
[----:B------:R-:W-:Y:S02]  /*8340*/  LEA R72, P0, R73, R234, 0x2 ;  /* 0x000000ea49487211 */ /* 0x000fe400078010ff */
[-C--:B------:R-:W-:Y:S02]  /*8350*/  LEA.HI.X.SX32 R51, R51, R4.reuse, 0x2, P3 ;  /* 0x0000000433337211 */ /* 0x080fe400018f16ff */
[-C--:B------:R-:W-:Y:S02]  /*8360*/  LEA.HI.X.SX32 R53, R53, R4.reuse, 0x2, P4 ;  /* 0x0000000435357211 */ /* 0x080fe400020f16ff */
[-C--:B------:R-:W-:Y:S02]  /*8370*/  LEA.HI.X.SX32 R55, R55, R4.reuse, 0x2, P5 ;  /* 0x0000000437377211 */ /* 0x080fe400028f16ff */
[-C--:B------:R-:W-:Y:S02]  /*8380*/  LEA.HI.X.SX32 R57, R57, R4.reuse, 0x2, P6 ;  /* 0x0000000439397211 */ /* 0x080fe400030f16ff */
[----:B------:R-:W-:-:S02]  /*8390*/  LEA.HI.X.SX32 R61, R61, R4, 0x2, P1 ;  /* 0x000000043d3d7211 */ /* 0x000fc400008f16ff */
[-C--:B------:R-:W-:Y:S02]  /*83a0*/  LEA R64, P3, R65, R234.reuse, 0x2 ;  /* 0x000000ea41407211 */ /* 0x080fe400078610ff */
[-C--:B------:R-:W-:Y:S02]  /*83b0*/  LEA R66, P4, R67, R234.reuse, 0x2 ;  /* 0x000000ea43427211 */ /* 0x080fe400078810ff */
[-C--:B------:R-:W-:Y:S02]  /*83c0*/  LEA R68, P5, R69, R234.reuse, 0x2 ;  /* 0x000000ea45447211 */ /* 0x080fe400078a10ff */
[-C--:B------:R-:W-:Y:S02]  /*83d0*/  LEA R70, P6, R71, R234.reuse, 0x2 ;  /* 0x000000ea47467211 */ /* 0x080fe400078c10ff */
[----:B------:R-:W-:Y:S02]  /*83e0*/  LEA R74, P1, R75, R234, 0x2 ;  /* 0x000000ea4b4a7211 */ /* 0x000fe400078210ff */
[----:B------:R-:W-:-:S02]  /*83f0*/  LEA.HI.X.SX32 R63, R63, R4, 0x2, P2 ;  /* 0x000000043f3f7211 */ /* 0x000fc400010f16ff */
[----:B------:R-:W-:Y:S02]  /*8400*/  LEA R76, P2, R77, R234, 0x2 ;  /* 0x000000ea4d4c7211 */ /* 0x000fe400078410ff */
[----:B------:R-:W-:Y:S02]  /*8410*/  LEA.HI.X.SX32 R73, R73, R4, 0x2, P0 ;  /* 0x0000000449497211 */ /* 0x000fe400000f16ff */
[----:B------:R-:W-:Y:S02]  /*8420*/  LEA R86, P0, R87, R234, 0x2 ;  /* 0x000000ea57567211 */ /* 0x000fe400078010ff */
[-C--:B------:R-:W-:Y:S02]  /*8430*/  LEA.HI.X.SX32 R65, R65, R4.reuse, 0x2, P3 ;  /* 0x0000000441417211 */ /* 0x080fe400018f16ff */
[-C--:B------:R-:W-:Y:S02]  /*8440*/  LEA.HI.X.SX32 R67, R67, R4.reuse, 0x2, P4 ;  /* 0x0000000443437211 */ /* 0x080fe400020f16ff */
[----:B------:R-:W-:-:S02]  /*8450*/  LEA.HI.X.SX32 R69, R69, R4, 0x2, P5 ;  /* 0x0000000445457211 */ /* 0x000fc400028f16ff */
[-C--:B------:R-:W-:Y:S02]  /*8460*/  LEA.HI.X.SX32 R71, R71, R4.reuse, 0x2, P6 ;  /* 0x0000000447477211 */ /* 0x080fe400030f16ff */
[----:B------:R-:W-:Y:S02]  /*8470*/  LEA.HI.X.SX32 R75, R75, R4, 0x2, P1 ;  /* 0x000000044b4b7211 */ /* 0x000fe400008f16ff */
[-C--:B------:R-:W-:Y:S02]  /*8480*/  LEA R78, P3, R79, R234.reuse, 0x2 ;  /* 0x000000ea4f4e7211 */ /* 0x080fe400078610ff */
[-C--:B------:R-:W-:Y:S02]  /*8490*/  LEA R80, P4, R81, R234.reuse, 0x2 ;  /* 0x000000ea51507211 */ /* 0x080fe400078810ff */
[-C--:B------:R-:W-:Y:S02]  /*84a0*/  LEA R82, P5, R83, R234.reuse, 0x2 ;  /* 0x000000ea53527211 */ /* 0x080fe400078a10ff */
        /* <DEDUP_REMOVED lines=144> */
[-C--:B------:R-:W-:Y:S01]  /*8db0*/  LEA.HI.X.SX32 R231, R231, R4.reuse, 0x2, P0 ;  /* 0x00000004e7e77211 */ /* 0x080fe200000f16ff */
[----:B------:R-:W-:Y:S01]  /*8dc0*/  IMAD R250, R5, 0x2, R6 ;  /* 0x0000000205fa7824 */ /* 0x000fe200078e0206 */
[----:B------:R-:W-:Y:S01]  /*8dd0*/  LEA R2, P0, R30, UR16, 0x2 ;  /* 0x000000101e027c11 */ /* 0x000fe2000f8010ff */
[----:B------:R-:W-:Y:S01]  /*8de0*/  STL.64 [R1+0x698], R248 ;  /* 0x000698f801007387 */ /* 0x000fe20000100a00 */
[----:B------:R-:W-:-:S02]  /*8df0*/  LEA.HI.X.SX32 R223, R223, R4, 0x2, P3 ;  /* 0x00000004dfdf7211 */ /* 0x000fc400018f16ff */
[-C--:B------:R-:W-:Y:S01]  /*8e00*/  LEA.HI.X.SX32 R225, R225, R4.reuse, 0x2, P4 ;  /* 0x00000004e1e17211 */ /* 0x080fe200020f16ff */
[----:B------:R-:W-:Y:S01]  /*8e10*/  STL [R1+0x6a4], R246 ;  /* 0x0006a4f601007387 */ /* 0x000fe20000100800 */
[-C--:B------:R-:W-:Y:S02]  /*8e20*/  LEA.HI.X.SX32 R227, R227, R4.reuse, 0x2, P5 ;  /* 0x00000004e3e37211 */ /* 0x080fe400028f16ff */
[-C--:B------:R-:W-:Y:S01]  /*8e30*/  LEA.HI.X.SX32 R229, R229, R4.reuse, 0x2, P6 ;  /* 0x00000004e5e57211 */ /* 0x080fe200030f16ff */
[----:B------:R-:W-:Y:S01]  /*8e40*/  STL [R1+0x6a0], R247 ;  /* 0x0006a0f701007387 */ /* 0x000fe20000100800 */
[-C--:B------:R-:W-:Y:S02]  /*8e50*/  LEA.HI.X.SX32 R233, R233, R4.reuse, 0x2, P1 ;  /* 0x00000004e9e97211 */ /* 0x080fe400008f16ff */
[----:B------:R-:W-:Y:S01]  /*8e60*/  LEA.HI.X.SX32 R235, R235, R4, 0x2, P2 ;  /* 0x00000004ebeb7211 */ /* 0x000fe200010f16ff */
[----:B------:R1:W-:Y:S01]  /*8e70*/  STL.64 [R1+0x6a8], R244 ;  /* 0x0006a8f401007387 */ /* 0x0003e20000100a00 */
[----:B------:R-:W-:Y:S01]  /*8e80*/  LEA.HI.X.SX32 R4, R30, UR17, 0x2, P0 ;  /* 0x000000111e047c11 */ /* 0x000fe200080f16ff */
[----:B------:R-:W-:Y:S01]  /*8e90*/  IMAD R239, R5, 0x2, R239 ;  /* 0x0000000205ef7824 */ /* 0x000fe200078e02ef */
[----:B------:R-:W-:Y:S01]  /*8ea0*/  LEA R236, P1, R6, R2, 0x2 ;  /* 0x0000000206ec7211 */ /* 0x000fe200078210ff */
[----:B------:R-:W-:-:S03]  /*8eb0*/  IMAD.MOV.U32 R240, RZ, RZ, R8 ;  /* 0x000000fffff07224 */ /* 0x000fc600078e0008 */
[----:B------:R-:W-:Y:S02]  /*8ec0*/  LEA.HI.X.SX32 R237, R6, R4, 0x2, P1 ;  /* 0x0000000406ed7211 */ /* 0x000fe400008f16ff */
[CC--:B-1----:R-:W-:Y:S01]  /*8ed0*/  LEA R244, P6, R250.reuse, R2.reuse, 0x2 ;  /* 0x00000002faf47211 */ /* 0x0c2fe200078c10ff */
[----:B------:R1:W-:Y:S01]  /*8ee0*/  STL.64 [R1+0x6b0], R10 ;  /* 0x0006b00a01007387 */ /* 0x0003e20000100a00 */
[----:B------:R-:W-:Y:S01]  /*8ef0*/  LEA R248, P0, R239, R2, 0x2 ;  /* 0x00000002eff87211 */ /* 0x000fe200078010ff */
[----:B------:R-:W-:Y:S01]  /*8f00*/  IMAD.MOV.U32 R8, RZ, RZ, R32 ;  /* 0x000000ffff087224 */ /* 0x000fe200078e0020 */
[----:B------:R-:W-:Y:S01]  /*8f10*/  LEA.HI.X.SX32 R245, R250, R4, 0x2, P6 ;  /* 0x00000004faf57211 */ /* 0x000fe200030f16ff */
[----:B------:R-:W4:Y:S01]  /*8f20*/  LDL.LU R32, [R1+0x38] ;  /* 0x0000380001207983 */ /* 0x000f220000300800 */
[-C--:B---3--:R-:W-:Y:S02]  /*8f30*/  LEA R30, P2, R251, R2.reuse, 0x2 ;  /* 0x00000002fb1e7211 */ /* 0x088fe400078410ff */
[----:B------:R-:W-:Y:S01]  /*8f40*/  LEA R246, P4, R22, R2, 0x2 ;  /* 0x0000000216f67211 */ /* 0x000fe200078810ff */
[----:B------:R3:W-:Y:S01]  /*8f50*/  STL.64 [R1+0x100], R236 ;  /* 0x000100ec01007387 */ /* 0x0007e20000100a00 */
[----:B------:R-:W-:-:S02]  /*8f60*/  LEA.HI.X.SX32 R249, R239, R4, 0x2, P0 ;  /* 0x00000004eff97211 */ /* 0x000fc400000f16ff */
[----:B-1----:R-:W-:Y:S01]  /*8f70*/  LEA R10, P5, R7, R2, 0x2 ;  /* 0x00000002070a7211 */ /* 0x002fe200078a10ff */
[----:B------:R1:W-:Y:S01]  /*8f80*/  STL.64 [R1+0xf8], R244 ;  /* 0x0000f8f401007387 */ /* 0x0003e20000100a00 */
[-C--:B------:R-:W-:Y:S02]  /*8f90*/  LEA.HI.X.SX32 R31, R251, R4.reuse, 0x2, P2 ;  /* 0x00000004fb1f7211 */ /* 0x080fe400010f16ff */
[----:B------:R-:W-:Y:S02]  /*8fa0*/  LEA.HI.X.SX32 R11, R7, R4, 0x2, P5 ;  /* 0x00000004070b7211 */ /* 0x000fe400028f16ff */
[C---:B---3--:R-:W-:Y:S02]  /*8fb0*/  LEA R236, P3, R23.reuse, R2, 0x2 ;  /* 0x0000000217ec7211 */ /* 0x048fe400078610ff */
[----:B------:R-:W-:Y:S02]  /*8fc0*/  LEA.HI.X.SX32 R247, R22, R4, 0x2, P4 ;  /* 0x0000000416f77211 */ /* 0x000fe400020f16ff */
[C---:B-1----:R-:W-:Y:S01]  /*8fd0*/  LEA R244, P1, R24.reuse, R2, 0x2 ;  /* 0x0000000218f47211 */ /* 0x042fe200078210ff */
[----:B------:R-:W-:Y:S01]  /*8fe0*/  STL.64 [R1+0xf0], R248 ;  /* 0x0000f0f801007387 */ /* 0x000fe20000100a00 */
[-C--:B------:R-:W-:Y:S01]  /*8ff0*/  LEA.HI.X.SX32 R237, R23, R4.reuse, 0x2, P3 ;  /* 0x0000000417ed7211 */ /* 0x080fe200018f16ff */
[----:B------:R-:W-:Y:S01]  /*9000*/  IMAD.MOV.U32 R250, RZ, RZ, R238 ;  /* 0x000000fffffa7224 */ /* 0x000fe200078e00ee */
[----:B------:R-:W-:Y:S01]  /*9010*/  LEA.HI.X.SX32 R245, R24, R4, 0x2, P1 ;  /* 0x0000000418f57211 */ /* 0x000fe200008f16ff */
[----:B------:R1:W-:Y:S01]  /*9020*/  STL.64 [R1+0xe8], R30 ;  /* 0x0000e81e01007387 */ /* 0x0003e20000100a00 */
[----:B------:R-:W-:-:S03]  /*9030*/  LEA R238, P0, R25, R2, 0x2 ;  /* 0x0000000219ee7211 */ /* 0x000fc600078010ff */
[----:B------:R3:W-:Y:S01]  /*9040*/  STL.64 [R1+0xe0], R10 ;  /* 0x0000e00a01007387 */ /* 0x0007e20000100a00 */
[----:B------:R-:W-:-:S03]  /*9050*/  LEA.HI.X.SX32 R239, R25, R4, 0x2, P0 ;  /* 0x0000000419ef7211 */ /* 0x000fc600000f16ff */
[----:B------:R2:W-:Y:S04]  /*9060*/  STL.64 [R1+0xd8], R246 ;  /* 0x0000d8f601007387 */ /* 0x0005e80000100a00 */
[----:B------:R2:W-:Y:S04]  /*9070*/  STL.64 [R1+0xd0], R236 ;  /* 0x0000d0ec01007387 */ /* 0x0005e80000100a00 */
[----:B------:R-:W4:Y:S01]  /*9080*/  LDL.LU R24, [R1+0x3c] ;  /* 0x00003c0001187983 */ /* 0x000f220000300800 */
[----:B-1----:R-:W-:-:S03]  /*9090*/  LEA R30, P2, R34, R2, 0x2 ;  /* 0x00000002221e7211 */ /* 0x002fc600078410ff */
[----:B------:R-:W-:Y:S04]  /*90a0*/  STL.64 [R1+0xc8], R244 ;  /* 0x0000c8f401007387 */ /* 0x000fe80000100a00 */
[----:B------:R-:W4:Y:S01]  /*90b0*/  LDL.LU R25, [R1+0x34] ;  /* 0x0000340001197983 */ /* 0x000f220000300800 */
[C---:B---3--:R-:W-:Y:S02]  /*90c0*/  LEA R10, P5, R35.reuse, R2, 0x2 ;  /* 0x00000002230a7211 */ /* 0x048fe400078a10ff */
[-C--:B------:R-:W-:Y:S02]  /*90d0*/  LEA.HI.X.SX32 R31, R34, R4.reuse, 0x2, P2 ;  /* 0x00000004221f7211 */ /* 0x080fe400010f16ff */
[----:B------:R-:W-:Y:S01]  /*90e0*/  LEA.HI.X.SX32 R11, R35, R4, 0x2, P5 ;  /* 0x00000004230b7211 */ /* 0x000fe200028f16ff */
[----:B------:R1:W-:Y:S01]  /*90f0*/  STL.64 [R1+0x158], R238 ;  /* 0x000158ee01007387 */ /* 0x0003e20000100a00 */
[----:B------:R-:W-:-:S03]  /*9100*/  LEA R6, P4, R120, R2, 0x2 ;  /* 0x0000000278067211 */ /* 0x000fc600078810ff */
[----:B------:R3:W-:Y:S01]  /*9110*/  STL.64 [R1+0x160], R30 ;  /* 0x0001601e01007387 */ /* 0x0007e20000100a00 */
[----:B------:R-:W-:-:S03]  /*9120*/  LEA.HI.X.SX32 R7, R120, R4, 0x2, P4 ;  /* 0x0000000478077211 */ /* 0x000fc600020f16ff */
[----:B--2---:R-:W2:Y:S04]  /*9130*/  LDL.LU R246, [R1+0x54] ;  /* 0x0000540001f67983 */ /* 0x004ea80000300800 */
[----:B------:R-:W-:Y:S04]  /*9140*/  STL.64 [R1+0x198], R10 ;  /* 0x0001980a01007387 */ /* 0x000fe80000100a00 */
[----:B------:R-:W2:Y:S01]  /*9150*/  LDL.LU R120, [R1+0x40] ;  /* 0x0000400001787983 */ /* 0x000ea20000300800 */
[-C--:B------:R-:W-:Y:S02]  /*9160*/  LEA R236, P3, R121, R2.reuse, 0x2 ;  /* 0x0000000279ec7211 */ /* 0x080fe400078610ff */
[-C--:B------:R-:W-:Y:S01]  /*9170*/  LEA R22, P1, R122, R2.reuse, 0x2 ;  /* 0x000000027a167211 */ /* 0x080fe200078210ff */
[----:B------:R-:W2:Y:S01]  /*9180*/  LDL.LU R247, [R1+0x58] ;  /* 0x0000580001f77983 */ /* 0x000ea20000300800 */
[----:B-1----:R-:W-:-:S02]  /*9190*/  LEA R238, P0, R123, R2, 0x2 ;  /* 0x000000027bee7211 */ /* 0x002fc400078010ff */
[----:B------:R-:W-:Y:S01]  /*91a0*/  LEA.HI.X.SX32 R237, R121, R4, 0x2, P3 ;  /* 0x0000000479ed7211 */ /* 0x000fe200018f16ff */
[----:B------:R1:W-:Y:S01]  /*91b0*/  STL.64 [R1+0x1a0], R6 ;  /* 0x0001a00601007387 */ /* 0x0003e20000100a00 */
[----:B---3--:R-:W-:Y:S01]  /*91c0*/  LEA R30, P2, R252, R2, 0x2 ;  /* 0x00000002fc1e7211 */ /* 0x008fe200078410ff */
[----:B------:R-:W-:Y:S01]  /*91d0*/  IMAD.MOV.U32 R251, RZ, RZ, R241 ;  /* 0x000000fffffb7224 */ /* 0x000fe200078e00f1 */
[-C--:B------:R-:W-:Y:S01]  /*91e0*/  LEA.HI.X.SX32 R23, R122, R4.reuse, 0x2, P1 ;  /* 0x000000047a177211 */ /* 0x080fe200008f16ff */
[----:B------:R-:W3:Y:S01]  /*91f0*/  LDL.LU R35, [R1+0x5c] ;  /* 0x00005c0001237983 */ /* 0x000ee20000300800 */
[-C--:B------:R-:W-:Y:S01]  /*9200*/  LEA.HI.X.SX32 R239, R123, R4.reuse, 0x2, P0 ;  /* 0x000000047bef7211 */ /* 0x080fe200000f16ff */
[----:B------:R-:W-:Y:S02]  /*9210*/  IMAD.MOV.U32 R241, RZ, RZ, R240 ;  /* 0x000000fffff17224 */ /* 0x000fe400078e00f0 */
[----:B------:R1:W-:Y:S01]  /*9220*/  STL.64 [R1+0x1d8], R236 ;  /* 0x0001d8ec01007387 */ /* 0x0003e20000100a00 */
[----:B------:R-:W-:Y:S01]  /*9230*/  IMAD.MOV.U32 R240, RZ, RZ, R242 ;  /* 0x000000fffff07224 */ /* 0x000fe200078e00f2 */
[----:B------:R-:W-:Y:S01]  /*9240*/  LEA.HI.X.SX32 R31, R252, R4, 0x2, P2 ;  /* 0x00000004fc1f7211 */ /* 0x000fe200010f16ff */
[----:B------:R-:W-:-:S02]  /*9250*/  IMAD.U32 R242, RZ, RZ, UR10 ;  /* 0x0000000afff27e24 */ /* 0x000fc4000f8e00ff */
[----:B-1----:R-:W-:Y:S02]  /*9260*/  IMAD.MOV.U32 R7, RZ, RZ, R251 ;  /* 0x000000ffff077224 */ /* 0x002fe400078e00fb */
[----:B------:R-:W-:Y:S02]  /*9270*/  IMAD.MOV.U32 R237, RZ, RZ, R28 ;  /* 0x000000ffffed7224 */ /* 0x000fe400078e001c */
[----:B------:R-:W3:Y:S04]  /*9280*/  LDL.LU R28, [R1+0x60] ;  /* 0x00006000011c7983 */ /* 0x000ee80000300800 */
[----:B------:R-:W-:Y:S01]  /*9290*/  STL.64 [R1+0x1e0], R22 ;  /* 0x0001e01601007387 */ /* 0x000fe20000100a00 */
[----:B------:R-:W-:-:S03]  /*92a0*/  IMAD R242, R242, 0x2, R252 ;  /* 0x00000002f2f27824 */ /* 0x000fc600078e02fc */
[----:B------:R1:W-:Y:S04]  /*92b0*/  STL.64 [R1+0x218], R238 ;  /* 0x000218ee01007387 */ /* 0x0003e80000100a00 */
[----:B------:R-:W3:Y:S04]  /*92c0*/  LDL.LU R251, [R1+0x6c] ;  /* 0x00006c0001fb7983 */ /* 0x000ee80000300800 */
[----:B------:R-:W3:Y:S04]  /*92d0*/  LDL.LU R236, [R1+0x74] ;  /* 0x0000740001ec7983 */ /* 0x000ee80000300800 */
[----:B------:R1:W-:Y:S04]  /*92e0*/  STL.64 [R1+0x220], R30 ;  /* 0x0002201e01007387 */ /* 0x0003e80000100a00 */
[----:B------:R-:W3:Y:S04]  /*92f0*/  LDL.LU R252, [R1+0x64] ;  /* 0x0000640001fc7983 */ /* 0x000ee80000300800 */
[----:B-1----:R-:W3:Y:S01]  /*9300*/  LDL.LU R238, [R1+0x7c] ;  /* 0x00007c0001ee7983 */ /* 0x002ee20000300800 */
[----:B------:R-:W-:-:S03]  /*9310*/  LEA R10, P5, R242, R2, 0x2 ;  /* 0x00000002f20a7211 */ /* 0x000fc600078a10ff */
[----:B------:R-:W3:Y:S01]  /*9320*/  LDL.LU R30, [R1+0x84] ;  /* 0x00008400011e7983 */ /* 0x000ee20000300800 */
[----:B------:R-:W-:Y:S01]  /*9330*/  IMAD.MOV.U32 R31, RZ, RZ, R240 ;  /* 0x000000ffff1f7224 */ /* 0x000fe200078e00f0 */
[----:B------:R-:W-:Y:S02]  /*9340*/  LEA.HI.X.SX32 R11, R242, R4, 0x2, P5 ;  /* 0x00000004f20b7211 */ /* 0x000fe400028f16ff */
[----:B------:R-:W3:Y:S01]  /*9350*/  LDL.LU R240, [R1+0x13c] ;  /* 0x00013c0001f07983 */ /* 0x000ee20000300800 */
[----:B------:R-:W-:Y:S01]  /*9360*/  IMAD.MOV.U32 R239, RZ, RZ, R241 ;  /* 0x000000ffffef7224 */ /* 0x000fe200078e00f1 */
[-C--:B------:R-:W-:Y:S01]  /*9370*/  LEA R248, P2, R29, R2.reuse, 0x2 ;  /* 0x000000021df87211 */ /* 0x080fe200078410ff */
[----:B------:R-:W-:Y:S02]  /*9380*/  IMAD.MOV.U32 R241, RZ, RZ, R8 ;  /* 0x000000fffff17224 */ /* 0x000fe400078e0008 */
[----:B------:R-:W3:Y:S01]  /*9390*/  LDL.LU R8, [R1+0x144] ;  /* 0x0001440001087983 */ /* 0x000ee20000300800 */
[----:B------:R-:W-:Y:S01]  /*93a0*/  IMAD.MOV.U32 R249, RZ, RZ, R29 ;  /* 0x000000fffff97224 */ /* 0x000fe200078e001d */
[----:B------:R-:W-:Y:S01]  /*93b0*/  LEA R242, P5, R7, R2, 0x2 ;  /* 0x0000000207f27211 */ /* 0x000fe200078a10ff */
[----:B------:R-:W-:Y:S01]  /*93c0*/  IMAD.MOV.U32 R29, RZ, RZ, R243 ;  /* 0x000000ffff1d7224 */ /* 0x000fe200078e00f3 */
[----:B------:R1:W-:Y:S01]  /*93d0*/  STL.64 [R1+0xc0], R10 ;  /* 0x0000c00a01007387 */ /* 0x0003e20000100a00 */
[----:B------:R-:W-:-:S03]  /*93e0*/  IMAD.MOV.U32 R243, RZ, RZ, R7 ;  /* 0x000000fffff37224 */ /* 0x000fc600078e0007 */
[----:B-1----:R1:W5:Y:S04]  /*93f0*/  LDL.LU.64 R10, [R1+0x6b0] ;  /* 0x0006b000010a7983 */ /* 0x0023680000300a00 */
[----:B------:R-:W3:Y:S01]  /*9400*/  LDL.LU R34, [R1+0x148] ;  /* 0x0001480001227983 */ /* 0x000ee20000300800 */
[----:B----4-:R-:W-:-:S04]  /*9410*/  LEA R244, P3, R32, R2, 0x2 ;  /* 0x0000000220f47211 */ /* 0x010fc800078610ff */
[----:B------:R-:W-:Y:S02]  /*9420*/  LEA.HI.X.SX32 R245, R32, R4, 0x2, P3 ;  /* 0x0000000420f57211 */ /* 0x000fe400018f16ff */
[----:B------:R-:W-:-:S04]  /*9430*/  LEA R6, P4, R25, R2, 0x2 ;  /* 0x0000000219067211 */ /* 0x000fc800078810ff */
[----:B------:R-:W-:-:S05]  /*9440*/  LEA.HI.X.SX32 R7, R25, R4, 0x2, P4 ;  /* 0x0000000419077211 */ /* 0x000fca00020f16ff */
[----:B------:R-:W-:Y:S04]  /*9450*/  STL.64 [R1+0xb8], R6 ;  /* 0x0000b80601007387 */ /* 0x000fe80000100a00 */
[----:B------:R4:W-:Y:S01]  /*9460*/  STL.64 [R1+0xb0], R244 ;  /* 0x0000b0f401007387 */ /* 0x0009e20000100a00 */
[----:B--2---:R-:W-:-:S03]  /*9470*/  LEA R122, P0, R120, R2, 0x2 ;  /* 0x00000002787a7211 */ /* 0x004fc600078010ff */
[----:B----4-:R1:W5:Y:S04]  /*9480*/  LDL.LU.64 R244, [R1+0x6a8] ;  /* 0x0006a80001f47983 */ /* 0x0103680000300a00 */
[----:B------:R-:W2:Y:S01]  /*9490*/  LDL.LU R121, [R1+0x150] ;  /* 0x0001500001797983 */ /* 0x000ea20000300800 */
[----:B------:R-:W-:-:S03]  /*94a0*/  LEA.HI.X.SX32 R123, R120, R4, 0x2, P0 ;  /* 0x00000004787b7211 */ /* 0x000fc600000f16ff */
[----:B------:R-:W4:Y:S01]  /*94b0*/  LDL.LU R120, [R1+0x154] ;  /* 0x0001540001787983 */ /* 0x000f220000300800 */
[-C--:B------:R-:W-:Y:S01]  /*94c0*/  LEA R22, P1, R24, R2.reuse, 0x2 ;  /* 0x0000000218167211 */ /* 0x080fe200078210ff */
[----:B------:R-:W-:Y:S01]  /*94d0*/  IMAD.MOV.U32 R7, RZ, RZ, R250 ;  /* 0x000000ffff077224 */ /* 0x000fe200078e00fa */
[----:B------:R-:W-:Y:S02]  /*94e0*/  LEA R6, P4, R250, R2, 0x2 ;  /* 0x00000002fa067211 */ /* 0x000fe400078810ff */
[-C--:B------:R-:W-:Y:S02]  /*94f0*/  LEA.HI.X.SX32 R23, R24, R4.reuse, 0x2, P1 ;  /* 0x0000000418177211 */ /* 0x080fe400008f16ff */
[----:B------:R-:W-:Y:S01]  /*9500*/  LEA.HI.X.SX32 R249, R249, R4, 0x2, P2 ;  /* 0x00000004f9f97211 */ /* 0x000fe200010f16ff */
[----:B------:R3:W-:Y:S01]  /*9510*/  STL.64 [R1+0xa0], R122 ;  /* 0x0000a07a01007387 */ /* 0x0007e20000100a00 */
[C---:B------:R-:W-:Y:S02]  /*9520*/  LEA R32, P3, R246.reuse, R2, 0x2 ;  /* 0x00000002f6207211 */ /* 0x040fe400078610ff */
[----:B------:R-:W-:Y:S01]  /*9530*/  LEA.HI.X.SX32 R243, R243, R4, 0x2, P5 ;  /* 0x00000004f3f37211 */ /* 0x000fe200028f16ff */
[----:B------:R-:W-:Y:S01]  /*9540*/  STL.64 [R1+0xa8], R22 ;  /* 0x0000a81601007387 */ /* 0x000fe20000100a00 */
[----:B------:R-:W-:Y:S01]  /*9550*/  LEA R24, P1, R247, R2, 0x2 ;  /* 0x00000002f7187211 */ /* 0x000fe200078210ff */
[----:B------:R-:W-:Y:S01]  /*9560*/  IMAD.MOV.U32 R250, RZ, RZ, R33 ;  /* 0x000000fffffa7224 */ /* 0x000fe200078e0021 */
[-C--:B------:R-:W-:Y:S01]  /*9570*/  LEA.HI.X.SX32 R7, R7, R4.reuse, 0x2, P4 ;  /* 0x0000000407077211 */ /* 0x080fe200020f16ff */
[----:B------:R1:W-:Y:S01]  /*9580*/  STL.64 [R1+0x98], R248 ;  /* 0x000098f801007387 */ /* 0x0003e20000100a00 */
[----:B------:R-:W-:-:S02]  /*9590*/  LEA.HI.X.SX32 R33, R246, R4, 0x2, P3 ;  /* 0x00000004f6217211 */ /* 0x000fc400018f16ff */
[----:B---3--:R-:W-:Y:S01]  /*95a0*/  LEA R122, P0, R35, R2, 0x2 ;  /* 0x00000002237a7211 */ /* 0x008fe200078010ff */
[----:B------:R-:W-:Y:S01]  /*95b0*/  STL.64 [R1+0x90], R242 ;  /* 0x000090f201007387 */ /* 0x000fe20000100a00 */
[-C--:B------:R-:W-:Y:S02]  /*95c0*/  LEA.HI.X.SX32 R25, R247, R4.reuse, 0x2, P1 ;  /* 0x00000004f7197211 */ /* 0x080fe400008f16ff */
[----:B------:R-:W-:Y:S01]  /*95d0*/  LEA.HI.X.SX32 R123, R35, R4, 0x2, P0 ;  /* 0x00000004237b7211 */ /* 0x000fe200000f16ff */
[----:B------:R3:W-:Y:S01]  /*95e0*/  STL.64 [R1+0x130], R6 ;  /* 0x0001300601007387 */ /* 0x0007e20000100a00 */
[----:B-1----:R-:W-:-:S03]  /*95f0*/  LEA R248, P2, R28, R2, 0x2 ;  /* 0x000000021cf87211 */ /* 0x002fc600078410ff */
[----:B------:R1:W5:Y:S01]  /*9600*/  LDL.LU R246, [R1+0x6a4] ;  /* 0x0006a40001f67983 */ /* 0x0003620000300800 */
[----:B------:R-:W-:-:S03]  /*9610*/  LEA.HI.X.SX32 R249, R28, R4, 0x2, P2 ;  /* 0x000000041cf97211 */ /* 0x000fc600010f16ff */
[----:B------:R1:W-:Y:S01]  /*9620*/  STL.64 [R1+0x168], R32 ;  /* 0x0001682001007387 */ /* 0x0003e20000100a00 */
[----:B---3--:R-:W-:-:S03]  /*9630*/  LEA R6, P4, R251, R2, 0x2 ;  /* 0x00000002fb067211 */ /* 0x008fc600078810ff */
[----:B------:R3:W5:Y:S01]  /*9640*/  LDL.LU R247, [R1+0x6a0] ;  /* 0x0006a00001f77983 */ /* 0x0007620000300800 */
[----:B------:R-:W-:-:S03]  /*9650*/  LEA R242, P5, R252, R2, 0x2 ;  /* 0x00000002fcf27211 */ /* 0x000fc600078a10ff */
[----:B------:R1:W-:Y:S01]  /*9660*/  STL.64 [R1+0x170], R24 ;  /* 0x0001701801007387 */ /* 0x0003e20000100a00 */
[-C--:B------:R-:W-:Y:S02]  /*9670*/  LEA.HI.X.SX32 R7, R251, R4.reuse, 0x2, P4 ;  /* 0x00000004fb077211 */ /* 0x080fe400020f16ff */
[----:B------:R-:W-:Y:S01]  /*9680*/  LEA.HI.X.SX32 R243, R252, R4, 0x2, P5 ;  /* 0x00000004fcf37211 */ /* 0x000fe200028f16ff */
[----:B------:R-:W-:Y:S01]  /*9690*/  STL.64 [R1+0x1a8], R122 ;  /* 0x0001a87a01007387 */ /* 0x000fe20000100a00 */
[C---:B-1----:R-:W-:Y:S01]  /*96a0*/  LEA R32, P3, R236.reuse, R2, 0x2 ;  /* 0x00000002ec207211 */ /* 0x042fe200078610ff */
[----:B------:R-:W-:Y:S02]  /*96b0*/  IMAD.MOV.U32 R252, RZ, RZ, R250 ;  /* 0x000000fffffc7224 */ /* 0x000fe400078e00fa */
[----:B------:R1:W-:Y:S01]  /*96c0*/  STL.64 [R1+0x1b0], R248 ;  /* 0x0001b0f801007387 */ /* 0x0003e20000100a00 */
[----:B------:R-:W-:Y:S02]  /*96d0*/  LEA.HI.X.SX32 R33, R236, R4, 0x2, P3 ;  /* 0x00000004ec217211 */ /* 0x000fe400018f16ff */
[-C--:B------:R-:W-:Y:S01]  /*96e0*/  LEA R24, P1, R238, R2.reuse, 0x2 ;  /* 0x00000002ee187211 */ /* 0x080fe200078210ff */
[----:B-1----:R3:W5:Y:S04]  /*96f0*/  LDL.LU.64 R248, [R1+0x698] ;  /* 0x0006980001f87983 */ /* 0x0027680000300a00 */
[----:B------:R1:W-:Y:S04]  /*9700*/  STL.64 [R1+0x1e8], R242 ;  /* 0x0001e8f201007387 */ /* 0x0003e80000100a00 */
[----:B------:R-:W3:Y:S04]  /*9710*/  LDL.LU R250, [R1+0x190] ;  /* 0x0001900001fa7983 */ /* 0x000ee80000300800 */
[----:B------:R-:W-:Y:S04]  /*9720*/  STL.64 [R1+0x1f0], R6 ;  /* 0x0001f00601007387 */ /* 0x000fe80000100a00 */
[----:B------:R-:W3:Y:S04]  /*9730*/  LDL.LU R251, [R1+0x194] ;  /* 0x0001940001fb7983 */ /* 0x000ee80000300800 */
[----:B------:R-:W3:Y:S01]  /*9740*/  LDL.LU R236, [R1+0x1c8] ;  /* 0x0001c80001ec7983 */ /* 0x000ee20000300800 */
[----:B------:R-:W-:-:S02]  /*9750*/  LEA R122, P0, R30, R2, 0x2 ;  /* 0x000000021e7a7211 */ /* 0x000fc400078010ff */
[-C--:B------:R-:W-:Y:S01]  /*9760*/  LEA.HI.X.SX32 R25, R238, R4.reuse, 0x2, P1 ;  /* 0x00000004ee197211 */ /* 0x080fe200008f16ff */
[----:B------:R1:W-:Y:S01]  /*9770*/  STL.64 [R1+0x228], R32 ;  /* 0x0002282001007387 */ /* 0x0003e20000100a00 */
[----:B------:R-:W-:Y:S02]  /*9780*/  LEA.HI.X.SX32 R123, R30, R4, 0x2, P0 ;  /* 0x000000041e7b7211 */ /* 0x000fe400000f16ff */
[-C--:B------:R-:W-:Y:S01]  /*9790*/  LEA R28, P2, R240, R2.reuse, 0x2 ;  /* 0x00000002f01c7211 */ /* 0x080fe200078410ff */
[----:B------:R-:W-:Y:S01]  /*97a0*/  IMAD.MOV.U32 R35, RZ, RZ, R29 ;  /* 0x000000ffff237224 */ /* 0x000fe200078e001d */
[-C--:B-1----:R-:W-:Y:S02]  /*97b0*/  LEA R242, P5, R8, R2.reuse, 0x2 ;  /* 0x0000000208f27211 */ /* 0x082fe400078a10ff */
[----:B------:R-:W-:Y:S01]  /*97c0*/  LEA R32, P3, R237, R2, 0x2 ;  /* 0x00000002ed207211 */ /* 0x000fe200078610ff */
[----:B------:R-:W-:Y:S02]  /*97d0*/  IMAD.MOV.U32 R33, RZ, RZ, R237 ;  /* 0x000000ffff217224 */ /* 0x000fe400078e00ed */
[----:B------:R-:W3:Y:S04]  /*97e0*/  LDL.LU R237, [R1+0x1cc] ;  /* 0x0001cc0001ed7983 */ /* 0x000ee80000300800 */
[----:B------:R-:W3:Y:S04]  /*97f0*/  LDL.LU R238, [R1+0x1d0] ;  /* 0x0001d00001ee7983 */ /* 0x000ee80000300800 */
[----:B------:R1:W-:Y:S01]  /*9800*/  STL.64 [R1+0x230], R24 ;  /* 0x0002301801007387 */ /* 0x0003e20000100a00 */
[----:B------:R-:W-:-:S02]  /*9810*/  LEA.HI.X.SX32 R29, R240, R4, 0x2, P2 ;  /* 0x00000004f01d7211 */ /* 0x000fc400010f16ff */
[----:B------:R-:W-:Y:S02]  /*9820*/  LEA R6, P4, R34, R2, 0x2 ;  /* 0x0000000222067211 */ /* 0x000fe400078810ff */
[-C--:B------:R-:W-:Y:S01]  /*9830*/  LEA.HI.X.SX32 R243, R8, R4.reuse, 0x2, P5 ;  /* 0x0000000408f37211 */ /* 0x080fe200028f16ff */
[----:B-1----:R-:W-:Y:S02]  /*9840*/  IMAD.MOV.U32 R25, RZ, RZ, R239 ;  /* 0x000000ffff197224 */ /* 0x002fe400078e00ef */
[----:B------:R-:W3:Y:S04]  /*9850*/  LDL.LU R239, [R1+0x1d4] ;  /* 0x0001d40001ef7983 */ /* 0x000ee80000300800 */
[----:B------:R-:W3:Y:S04]  /*9860*/  LDL.LU R30, [R1+0x208] ;  /* 0x00020800011e7983 */ /* 0x000ee80000300800 */
[----:B------:R1:W-:Y:S01]  /*9870*/  STL.64 [R1+0x88], R122 ;  /* 0x0000887a01007387 */ /* 0x0003e20000100a00 */
[----:B------:R-:W-:Y:S01]  /*9880*/  LEA.HI.X.SX32 R7, R34, R4, 0x2, P4 ;  /* 0x0000000422077211 */ /* 0x000fe200020f16ff */
[----:B-1----:R-:W-:-:S02]  /*9890*/  IMAD.MOV.U32 R123, RZ, RZ, R31 ;  /* 0x000000ffff7b7224 */ /* 0x002fc400078e001f */
[----:B------:R-:W3:Y:S04]  /*98a0*/  LDL.LU R31, [R1+0x20c] ;  /* 0x00020c00011f7983 */ /* 0x000ee80000300800 */
[----:B------:R-:W3:Y:S04]  /*98b0*/  LDL.LU R240, [R1+0x210] ;  /* 0x0002100001f07983 */ /* 0x000ee80000300800 */
[----:B------:R1:W-:Y:S01]  /*98c0*/  STL.64 [R1+0x80], R28 ;  /* 0x0000801c01007387 */ /* 0x0003e20000100a00 */
[----:B------:R-:W-:Y:S02]  /*98d0*/  LEA.HI.X.SX32 R33, R33, R4, 0x2, P3 ;  /* 0x0000000421217211 */ /* 0x000fe400018f16ff */
[----:B-1----:R-:W-:Y:S01]  /*98e0*/  LEA R28, P2, R241, R2, 0x2 ;  /* 0x00000002f11c7211 */ /* 0x002fe200078410ff */
[----:B------:R-:W-:-:S02]  /*98f0*/  IMAD.MOV.U32 R29, RZ, RZ, R241 ;  /* 0x000000ffff1d7224 */ /* 0x000fc400078e00f1 */
[----:B------:R-:W3:Y:S04]  /*9900*/  LDL.LU R241, [R1+0x214] ;  /* 0x0002140001f17983 */ /* 0x000ee80000300800 */
[----:B------:R-:W3:Y:S04]  /*9910*/  LDL.LU R8, [R1+0x248] ;  /* 0x0002480001087983 */ /* 0x000ee80000300800 */
[----:B------:R1:W-:Y:S02]  /*9920*/  STL.64 [R1+0x78], R242 ;  /* 0x000078f201007387 */ /* 0x0003e40000100a00 */
[----:B-1----:R-:W-:Y:S01]  /*9930*/  LEA R242, P5, R35, R2, 0x2 ;  /* 0x0000000223f27211 */ /* 0x002fe200078a10ff */
[----:B------:R-:W-:-:S02]  /*9940*/  IMAD.MOV.U32 R243, RZ, RZ, R35 ;  /* 0x000000fffff37224 */ /* 0x000fc400078e0023 */
[----:B------:R-:W3:Y:S04]  /*9950*/  LDL.LU R35, [R1+0x24c] ;  /* 0x00024c0001237983 */ /* 0x000ee80000300800 */
[----:B------:R-:W3:Y:S04]  /*9960*/  LDL.LU R34, [R1+0x250] ;  /* 0x0002500001227983 */ /* 0x000ee80000300800 */
[----:B------:R1:W-:Y:S04]  /*9970*/  STL.64 [R1+0x70], R6 ;  /* 0x0000700601007387 */ /* 0x0003e80000100a00 */
[----:B------:R1:W-:Y:S02]  /*9980*/  STL.64 [R1+0x68], R32 ;  /* 0x0000682001007387 */ /* 0x0003e40000100a00 */
[-C--:B-1----:R-:W-:Y:S01]  /*9990*/  LEA R6, P4, R25, R2.reuse, 0x2 ;  /* 0x0000000219067211 */ /* 0x082fe200078810ff */
[----:B------:R-:W-:Y:S01]  /*99a0*/  IMAD.MOV.U32 R7, RZ, RZ, R25 ;  /* 0x000000ffff077224 */ /* 0x000fe200078e0019 */
[----:B------:R-:W-:Y:S01]  /*99b0*/  LEA R32, P3, R252, R2, 0x2 ;  /* 0x00000002fc207211 */ /* 0x000fe200078610ff */
[----:B------:R-:W-:-:S02]  /*99c0*/  IMAD.MOV.U32 R33, RZ, RZ, R252 ;  /* 0x000000ffff217224 */ /* 0x000fc400078e00fc */
[----:B------:R-:W3:Y:S01]  /*99d0*/  LDL.LU R252, [R1+0x264] ;  /* 0x0002640001fc7983 */ /* 0x000ee20000300800 */
[----:B--2---:R-:W-:-:S04]  /*99e0*/  LEA R24, P1, R121, R2, 0x2 ;  /* 0x0000000279187211 */ /* 0x004fc800078210ff */
[----:B------:R-:W-:Y:S02]  /*99f0*/  LEA.HI.X.SX32 R25, R121, R4, 0x2, P1 ;  /* 0x0000000479197211 */ /* 0x000fe400008f16ff */
[C---:B----4-:R-:W-:Y:S01]  /*9a00*/  LEA R122, P0, R120.reuse, R2, 0x2 ;  /* 0x00000002787a7211 */ /* 0x050fe200078010ff */
[----:B------:R-:W2:Y:S04]  /*9a10*/  LDL.LU R121, [R1+0x260] ;  /* 0x0002600001797983 */ /* 0x000ea80000300800 */
[----:B------:R1:W-:Y:S02]  /*9a20*/  STL.64 [R1+0x60], R24 ;  /* 0x0000601801007387 */ /* 0x0003e40000100a00 */
[----:B-1----:R-:W-:Y:S01]  /*9a30*/  IMAD.MOV.U32 R25, RZ, RZ, R123 ;  /* 0x000000ffff197224 */ /* 0x002fe200078e007b */
[----:B------:R-:W-:-:S02]  /*9a40*/  LEA.HI.X.SX32 R123, R120, R4, 0x2, P0 ;  /* 0x00000004787b7211 */ /* 0x000fc400000f16ff */
[----:B------:R-:W4:Y:S01]  /*9a50*/  LDL.LU R120, [R1+0x25c] ;  /* 0x00025c0001787983 */ /* 0x000f220000300800 */
[-C--:B------:R-:W-:Y:S02]  /*9a60*/  LEA.HI.X.SX32 R29, R29, R4.reuse, 0x2, P2 ;  /* 0x000000041d1d7211 */ /* 0x080fe400010f16ff */
[-C--:B------:R-:W-:Y:S01]  /*9a70*/  LEA.HI.X.SX32 R243, R243, R4.reuse, 0x2, P5 ;  /* 0x00000004f3f37211 */ /* 0x080fe200028f16ff */
[----:B------:R-:W-:Y:S01]  /*9a80*/  STL.64 [R1+0x138], R122 ;  /* 0x0001387a01007387 */ /* 0x000fe20000100a00 */
[-C--:B------:R-:W-:Y:S02]  /*9a90*/  LEA.HI.X.SX32 R7, R7, R4.reuse, 0x2, P4 ;  /* 0x0000000407077211 */ /* 0x080fe400020f16ff */
[----:B------:R-:W-:Y:S01]  /*9aa0*/  LEA.HI.X.SX32 R33, R33, R4, 0x2, P3 ;  /* 0x0000000421217211 */ /* 0x000fe200018f16ff */
[----:B------:R-:W-:Y:S04]  /*9ab0*/  STL.64 [R1+0x140], R28 ;  /* 0x0001401c01007387 */ /* 0x000fe80000100a00 */
[----:B------:R1:W-:Y:S04]  /*9ac0*/  STL.64 [R1+0x178], R242 ;  /* 0x000178f201007387 */ /* 0x0003e80000100a00 */
[----:B------:R3:W-:Y:S04]  /*9ad0*/  STL.64 [R1+0x180], R6 ;  /* 0x0001800601007387 */ /* 0x0007e80000100a00 */
[----:B------:R-:W-:Y:S01]  /*9ae0*/  STL.64 [R1+0x1b8], R32 ;  /* 0x0001b82001007387 */ /* 0x000fe20000100a00 */
[----:B-1----:R-:W-:Y:S01]  /*9af0*/  IMAD.MOV.U32 R243, RZ, RZ, R25 ;  /* 0x000000fffff37224 */ /* 0x002fe200078e0019 */
[----:B---3--:R-:W-:-:S04]  /*9b00*/  LEA R24, P1, R250, R2, 0x2 ;  /* 0x00000002fa187211 */ /* 0x008fc800078210ff */
[----:B------:R-:W-:Y:S02]  /*9b10*/  LEA.HI.X.SX32 R25, R250, R4, 0x2, P1 ;  /* 0x00000004fa197211 */ /* 0x000fe400008f16ff */
[----:B------:R1:W5:Y:S01]  /*9b20*/  LDL.LU R250, [R1+0x690] ;  /* 0x0006900001fa7983 */ /* 0x0003620000300800 */
[CC--:B------:R-:W-:Y:S02]  /*9b30*/  LEA R122, P0, R251.reuse, R2.reuse, 0x2 ;  /* 0x00000002fb7a7211 */ /* 0x0c0fe400078010ff */
[C---:B------:R-:W-:Y:S02]  /*9b40*/  LEA R28, P2, R236.reuse, R2, 0x2 ;  /* 0x00000002ec1c7211 */ /* 0x040fe400078410ff */
[-C--:B------:R-:W-:Y:S01]  /*9b50*/  LEA.HI.X.SX32 R123, R251, R4.reuse, 0x2, P0 ;  /* 0x00000004fb7b7211 */ /* 0x080fe200000f16ff */
[----:B------:R-:W-:Y:S01]  /*9b60*/  STL.64 [R1+0x1c0], R24 ;  /* 0x0001c01801007387 */ /* 0x000fe20000100a00 */
[----:B------:R-:W-:-:S03]  /*9b70*/  LEA.HI.X.SX32 R29, R236, R4, 0x2, P2 ;  /* 0x00000004ec1d7211 */ /* 0x000fc600010f16ff */
[----:B------:R1:W5:Y:S04]  /*9b80*/  LDL.LU R251, [R1+0x68c] ;  /* 0x00068c0001fb7983 */ /* 0x0003680000300800 */
[----:B------:R-:W-:Y:S04]  /*9b90*/  STL.64 [R1+0x1f8], R122 ;  /* 0x0001f87a01007387 */ /* 0x000fe80000100a00 */
[----:B------:R1:W5:Y:S01]  /*9ba0*/  LDL.LU R236, [R1+0x688] ;  /* 0x0006880001ec7983 */ /* 0x0003620000300800 */
[----:B------:R-:W-:-:S03]  /*9bb0*/  LEA R242, P5, R237, R2, 0x2 ;  /* 0x00000002edf27211 */ /* 0x000fc600078a10ff */
[----:B------:R3:W-:Y:S01]  /*9bc0*/  STL.64 [R1+0x200], R28 ;  /* 0x0002001c01007387 */ /* 0x0007e20000100a00 */
[----:B------:R-:W-:-:S04]  /*9bd0*/  LEA R6, P4, R238, R2, 0x2 ;  /* 0x00000002ee067211 */ /* 0x000fc800078810ff */
[-C--:B------:R-:W-:Y:S01]  /*9be0*/  LEA.HI.X.SX32 R7, R238, R4.reuse, 0x2, P4 ;  /* 0x00000004ee077211 */ /* 0x080fe200020f16ff */
[----:B---3--:R-:W-:Y:S01]  /*9bf0*/  IMAD.MOV.U32 R29, RZ, RZ, R243 ;  /* 0x000000ffff1d7224 */ /* 0x008fe200078e00f3 */
[----:B------:R-:W-:Y:S02]  /*9c00*/  LEA.HI.X.SX32 R243, R237, R4, 0x2, P5 ;  /* 0x00000004edf37211 */ /* 0x000fe400028f16ff */
[----:B------:R1:W5:Y:S01]  /*9c10*/  LDL.LU R237, [R1+0x684] ;  /* 0x0006840001ed7983 */ /* 0x0003620000300800 */
[----:B------:R-:W-:-:S03]  /*9c20*/  LEA R32, P3, R239, R2, 0x2 ;  /* 0x00000002ef207211 */ /* 0x000fc600078610ff */
[----:B------:R3:W-:Y:S01]  /*9c30*/  STL.64 [R1+0x238], R242 ;  /* 0x000238f201007387 */ /* 0x0007e20000100a00 */
[----:B------:R-:W-:-:S03]  /*9c40*/  LEA R24, P1, R30, R2, 0x2 ;  /* 0x000000021e187211 */ /* 0x000fc600078210ff */
[----:B------:R1:W5:Y:S01]  /*9c50*/  LDL.LU R238, [R1+0x680] ;  /* 0x0006800001ee7983 */ /* 0x0003620000300800 */
[-C--:B------:R-:W-:Y:S02]  /*9c60*/  LEA.HI.X.SX32 R33, R239, R4.reuse, 0x2, P3 ;  /* 0x00000004ef217211 */ /* 0x080fe400018f16ff */
[----:B------:R-:W-:Y:S01]  /*9c70*/  LEA.HI.X.SX32 R25, R30, R4, 0x2, P1 ;  /* 0x000000041e197211 */ /* 0x000fe200008f16ff */
[----:B------:R-:W-:Y:S04]  /*9c80*/  STL.64 [R1+0x240], R6 ;  /* 0x0002400601007387 */ /* 0x000fe80000100a00 */
[----:B------:R1:W5:Y:S04]  /*9c90*/  LDL.LU R239, [R1+0x67c] ;  /* 0x00067c0001ef7983 */ /* 0x0003680000300800 */
[----:B------:R-:W-:Y:S04]  /*9ca0*/  STL.64 [R1+0x58], R32 ;  /* 0x0000582001007387 */ /* 0x000fe80000100a00 */
[----:B------:R1:W5:Y:S01]  /*9cb0*/  LDL.LU R30, [R1+0x678] ;  /* 0x00067800011e7983 */ /* 0x0003620000300800 */
[----:B------:R-:W-:-:S04]  /*9cc0*/  LEA R122, P0, R31, R2, 0x2 ;  /* 0x000000021f7a7211 */ /* 0x000fc800078010ff */
[----:B------:R-:W-:Y:S01]  /*9cd0*/  LEA.HI.X.SX32 R123, R31, R4, 0x2, P0 ;  /* 0x000000041f7b7211 */ /* 0x000fe200000f16ff */
[----:B------:R-:W-:Y:S01]  /*9ce0*/  STL.64 [R1+0x50], R24 ;  /* 0x0000501801007387 */ /* 0x000fe20000100a00 */
[----:B------:R-:W-:-:S03]  /*9cf0*/  LEA R28, P2, R240, R2, 0x2 ;  /* 0x00000002f01c7211 */ /* 0x000fc600078410ff */
[----:B------:R1:W5:Y:S04]  /*9d00*/  LDL.LU R31, [R1+0x674] ;  /* 0x00067400011f7983 */ /* 0x0003680000300800 */
[----:B------:R1:W-:Y:S01]  /*9d10*/  STL.64 [R1+0x48], R122 ;  /* 0x0000487a01007387 */ /* 0x0003e20000100a00 */
[-C--:B---3--:R-:W-:Y:S02]  /*9d20*/  LEA R242, P5, R241, R2.reuse, 0x2 ;  /* 0x00000002f1f27211 */ /* 0x088fe400078a10ff */
[-C--:B-1----:R-:W-:Y:S01]  /*9d30*/  LEA R122, P0, R29, R2.reuse, 0x2 ;  /* 0x000000021d7a7211 */ /* 0x082fe200078010ff */
[----:B------:R-:W-:Y:S01]  /*9d40*/  IMAD.MOV.U32 R123, RZ, RZ, R29 ;  /* 0x000000ffff7b7224 */ /* 0x000fe200078e001d */
[----:B------:R-:W-:Y:S02]  /*9d50*/  LEA R6, P4, R8, R2, 0x2 ;  /* 0x0000000208067211 */ /* 0x000fe400078810ff */
[----:B------:R-:W-:-:S02]  /*9d60*/  LEA.HI.X.SX32 R29, R240, R4, 0x2, P2 ;  /* 0x00000004f01d7211 */ /* 0x000fc400010f16ff */
[-C--:B------:R-:W-:Y:S01]  /*9d70*/  LEA.HI.X.SX32 R243, R241, R4.reuse, 0x2, P5 ;  /* 0x00000004f1f37211 */ /* 0x080fe200028f16ff */
[----:B------:R1:W5:Y:S01]  /*9d80*/  LDL.LU R240, [R1+0x670] ;  /* 0x0006700001f07983 */ /* 0x0003620000300800 */
[----:B------:R-:W-:-:S03]  /*9d90*/  LEA.HI.X.SX32 R7, R8, R4, 0x2, P4 ;  /* 0x0000000408077211 */ /* 0x000fc600020f16ff */
[----:B------:R3:W-:Y:S01]  /*9da0*/  STL.64 [R1+0x40], R28 ;  /* 0x0000401c01007387 */ /* 0x0007e20000100a00 */
[----:B------:R-:W-:-:S03]  /*9db0*/  LEA.HI.X.SX32 R123, R123, R4, 0x2, P0 ;  /* 0x000000047b7b7211 */ /* 0x000fc600000f16ff */
[----:B------:R1:W5:Y:S01]  /*9dc0*/  LDL.LU R241, [R1+0x66c] ;  /* 0x00066c0001f17983 */ /* 0x0003620000300800 */
[----:B------:R-:W-:-:S03]  /*9dd0*/  LEA R32, P3, R35, R2, 0x2 ;  /* 0x0000000223207211 */ /* 0x000fc600078610ff */
[----:B------:R-:W-:Y:S01]  /*9de0*/  STL.64 [R1+0x38], R242 ;  /* 0x000038f201007387 */ /* 0x000fe20000100a00 */
[----:B------:R-:W-:-:S03]  /*9df0*/  LEA R24, P1, R34, R2, 0x2 ;  /* 0x0000000222187211 */ /* 0x000fc600078210ff */
[----:B------:R1:W5:Y:S01]  /*9e00*/  LDL.LU R8, [R1+0x668] ;  /* 0x0006680001087983 */ /* 0x0003620000300800 */
[-C--:B------:R-:W-:Y:S01]  /*9e10*/  LEA.HI.X.SX32 R33, R35, R4.reuse, 0x2, P3 ;  /* 0x0000000423217211 */ /* 0x080fe200018f16ff */
[----:B------:R-:W-:Y:S01]  /*9e20*/  IMAD R0, R5, 0x2, R9 ;  /* 0x0000000205007824 */ /* 0x000fe200078e0209 */
[----:B------:R-:W-:Y:S01]  /*9e30*/  LEA.HI.X.SX32 R25, R34, R4, 0x2, P1 ;  /* 0x0000000422197211 */ /* 0x000fe200008f16ff */
[----:B------:R-:W-:Y:S04]  /*9e40*/  STL.64 [R1+0x30], R6 ;  /* 0x0000300601007387 */ /* 0x000fe80000100a00 */
[----:B------:R1:W-:Y:S01]  /*9e50*/  STL.64 [R1+0x148], R32 ;  /* 0x0001482001007387 */ /* 0x0003e20000100a00 */
[----:B------:R-:W-:-:S03]  /*9e60*/  LEA R34, P1, R0, R2, 0x2 ;  /* 0x0000000200227211 */ /* 0x000fc600078210ff */
[----:B------:R-:W-:Y:S01]  /*9e70*/  STL.64 [R1+0x188], R122 ;  /* 0x0001887a01007387 */ /* 0x000fe20000100a00 */
[CC--:B---3--:R-:W-:Y:S02]  /*9e80*/  LEA R28, P2, R252.reuse, R2.reuse, 0x2 ;  /* 0x00000002fc1c7211 */ /* 0x0c8fe400078410ff */
[C---:B-1----:R-:W-:Y:S02]  /*9e90*/  LEA R32, P3, R9.reuse, R2, 0x2 ;  /* 0x0000000209207211 */ /* 0x042fe400078610ff */
[-C--:B------:R-:W-:Y:S01]  /*9ea0*/  LEA.HI.X.SX32 R29, R252, R4.reuse, 0x2, P2 ;  /* 0x00000004fc1d7211 */ /* 0x080fe200010f16ff */
[----:B------:R-:W-:Y:S01]  /*9eb0*/  STL.64 [R1+0x150], R24 ;  /* 0x0001501801007387 */ /* 0x000fe20000100a00 */
[----:B------:R-:W-:-:S03]  /*9ec0*/  LEA.HI.X.SX32 R33, R9, R4, 0x2, P3 ;  /* 0x0000000409217211 */ /* 0x000fc600018f16ff */
[----:B------:R1:W-:Y:S01]  /*9ed0*/  STL.64 [R1+0x190], R28 ;  /* 0x0001901c01007387 */ /* 0x0003e20000100a00 */
[----:B------:R-:W-:Y:S01]  /*9ee0*/  LEA.HI.X.SX32 R35, R0, R4, 0x2, P1 ;  /* 0x0000000400237211 */ /* 0x000fe200008f16ff */
[----:B------:R-:W-:Y:S02]  /*9ef0*/  IMAD R3, R5, 0x2, R0 ;  /* 0x0000000205037824 */ /* 0x000fe400078e0200 */
[----:B-1----:R1:W5:Y:S01]  /*9f00*/  LDL.LU.64 R28, [R1+0x660] ;  /* 0x00066000011c7983 */ /* 0x0023620000300a00 */
[----:B--2---:R-:W-:-:S04]  /*9f10*/  LEA R242, P5, R121, R2, 0x2 ;  /* 0x0000000279f27211 */ /* 0x004fc800078a10ff */
[----:B------:R-:W-:Y:S02]  /*9f20*/  LEA.HI.X.SX32 R243, R121, R4, 0x2, P5 ;  /* 0x0000000479f37211 */ /* 0x000fe400028f16ff */
[----:B----4-:R-:W-:-:S03]  /*9f30*/  LEA R6, P4, R120, R2, 0x2 ;  /* 0x0000000278067211 */ /* 0x010fc600078810ff */
[----:B------:R2:W-:Y:S01]  /*9f40*/  STL.64 [R1+0x1c8], R242 ;  /* 0x0001c8f201007387 */ /* 0x0005e20000100a00 */
[----:B------:R-:W-:Y:S01]  /*9f50*/  LEA R122, P0, R3, R2, 0x2 ;  /* 0x00000002037a7211 */ /* 0x000fe200078010ff */
[----:B------:R-:W-:Y:S01]  /*9f60*/  IMAD R5, R5, 0x2, R3 ;  /* 0x0000000205057824 */ /* 0x000fe200078e0203 */
[-C--:B------:R-:W-:Y:S01]  /*9f70*/  LEA.HI.X.SX32 R7, R120, R4.reuse, 0x2, P4 ;  /* 0x0000000478077211 */ /* 0x080fe200020f16ff */
[----:B------:R-:W3:Y:S01]  /*9f80*/  LDC R121, c[0x0][0x3a0] ;  /* 0x0000e800ff797b82 */ /* 0x000ee20000000800 */
[----:B--2---:R1:W5:Y:S04]  /*9f90*/  LDL.LU.64 R242, [R1+0x658] ;  /* 0x0006580001f27983 */ /* 0x0043680000300a00 */
[----:B------:R-:W-:Y:S04]  /*9fa0*/  STL.64 [R1+0x1d0], R6 ;  /* 0x0001d00601007387 */ /* 0x000fe80000100a00 */
[----:B------:R1:W5:Y:S04]  /*9fb0*/  LDL.LU R9, [R1+0x650] ;  /* 0x0006500001097983 */ /* 0x0003680000300800 */
[----:B------:R2:W-:Y:S04]  /*9fc0*/  STL.64 [R1+0x208], R32 ;  /* 0x0002082001007387 */ /* 0x0005e80000100a00 */
[----:B--2---:R1:W5:Y:S04]  /*9fd0*/  LDL.LU.64 R32, [R1+0x648] ;  /* 0x0006480001207983 */ /* 0x0043680000300a00 */
[----:B------:R1:W5:Y:S04]  /*9fe0*/  LDL.LU R0, [R1+0x640] ;  /* 0x0006400001007983 */ /* 0x0003680000300800 */
[----:B------:R2:W-:Y:S04]  /*9ff0*/  STL.64 [R1+0x210], R34 ;  /* 0x0002102201007387 */ /* 0x0005e80000100a00 */
[----:B--2---:R-:W2:Y:S01]  /*a000*/  LDL.LU R35, [R1+0x270] ;  /* 0x0002700001237983 */ /* 0x004ea20000300800 */
[----:B------:R-:W-:-:S02]  /*a010*/  LEA.HI.X.SX32 R123, R3, R4, 0x2, P0 ;  /* 0x00000004037b7211 */ /* 0x000fc400000f16ff */
[----:B------:R-:W4:Y:S01]  /*a020*/  S2R R3, SR_TID.X ;  /* 0x0000000000037919 */ /* 0x000f220000002100 */
[----:B------:R-:W-:Y:S01]  /*a030*/  LEA R6, P2, R5, R2, 0x2 ;  /* 0x0000000205067211 */ /* 0x000fe200078410ff */
[----:B---3--:R-:W-:-:S03]  /*a040*/  VIADD R252, R121, 0x7f ;  /* 0x0000007f79fc7836 */ /* 0x008fc60000000000 */
[----:B------:R-:W-:Y:S01]  /*a050*/  LEA.HI.X.SX32 R7, R5, R4, 0x2, P2 ;  /* 0x0000000405077211 */ /* 0x000fe200010f16ff */
[----:B------:R-:W-:Y:S01]  /*a060*/  STL.64 [R1+0x250], R122 ;  /* 0x0002507a01007387 */ /* 0x000fe20000100a00 */
[----:B------:R-:W-:-:S03]  /*a070*/  ISETP.GT.AND P0, PT, R252, 0x7f, PT ;  /* 0x0000007ffc00780c */ /* 0x000fc60003f04270 */
[----:B------:R3:W-:Y:S01]  /*a080*/  STL.64 [R1+0x248], R6 ;  /* 0x0002480601007387 */ /* 0x0007e20000100a00 */
[----:B------:R-:W-:Y:S02]  /*a090*/  SEL R2, RZ, 0x4, !P0 ;  /* 0x00000004ff027807 */ /* 0x000fe40004000000 */
[----:B----4-:R-:W-:-:S04]  /*a0a0*/  SHF.R.U32.HI R3, RZ, 0x6, R3 ;  /* 0x00000006ff037819 */ /* 0x010fc80000011603 */
[----:B------:R-:W-:-:S04]  /*a0b0*/  SGXT.U32 R3, R3, 0x1 ;  /* 0x000000010303781a */ /* 0x000fc80000000000 */
[C---:B---3--:R-:W-:Y:S02]  /*a0c0*/  LOP3.LUT R7, R3.reuse, 0x20, RZ, 0xfc, !PT ;  /* 0x0000002003077812 */ /* 0x048fe400078efcff */
[----:B------:R-:W-:Y:S02]  /*a0d0*/  LOP3.LUT R34, R3, 0x2, RZ, 0xfc, !PT ;  /* 0x0000000203227812 */ /* 0x000fe400078efcff */
[-C--:B------:R-:W-:Y:S02]  /*a0e0*/  ISETP.GE.AND P2, PT, R7, R121.reuse, PT ;  /* 0x000000790700720c */ /* 0x080fe40003f46270 */
[-C--:B------:R-:W-:Y:S01]  /*a0f0*/  ISETP.GE.AND P0, PT, R34, R121.reuse, PT ;  /* 0x000000792200720c */ /* 0x080fe20003f06270 */
[----:B------:R-:W3:Y:S01]  /*a100*/  S2R R7, SR_TID.X ;  /* 0x0000000000077919 */ /* 0x000ee20000002100 */
[----:B------:R-:W4:Y:S01]  /*a110*/  S2R R34, SR_TID.X ;  /* 0x0000000000227919 */ /* 0x000f220000002100 */
[C---:B------:R-:W-:Y:S02]  /*a120*/  ISETP.GE.AND P1, PT, R3.reuse, R121, PT ;  /* 0x000000790300720c */ /* 0x040fe40003f26270 */
[----:B------:R-:W-:-:S02]  /*a130*/  LOP3.LUT R6, R3, 0x22, RZ, 0xfc, !PT ;  /* 0x0000002203067812 */ /* 0x000fc400078efcff */
[----:B------:R-:W-:Y:S02]  /*a140*/  SEL R4, R2, RZ, !P1 ;  /* 0x000000ff02047207 */ /* 0x000fe40004800000 */
[----:B------:R-:W-:Y:S02]  /*a150*/  ISETP.GE.AND P3, PT, R6, R121, PT ;  /* 0x000000790600720c */ /* 0x000fe40003f66270 */
[C---:B------:R-:W-:Y:S02]  /*a160*/  LOP3.LUT R122, R3.reuse, 0x40, RZ, 0xfc, !PT ;  /* 0x00000040037a7812 */ /* 0x040fe400078efcff */
[----:B------:R-:W-:Y:S02]  /*a170*/  LOP3.LUT R120, R3, 0x42, RZ, 0xfc, !PT ;  /* 0x0000004203787812 */ /* 0x000fe400078efcff */
[----:B------:R-:W-:Y:S02]  /*a180*/  ISETP.NE.U32.AND P1, PT, R4, RZ, PT ;  /* 0x000000ff0400720c */ /* 0x000fe40003f25070 */
[----:B------:R-:W-:-:S02]  /*a190*/  SEL R5, R2, RZ, !P2 ;  /* 0x000000ff02057207 */ /* 0x000fc40005000000 */
[C---:B------:R-:W-:Y:S02]  /*a1a0*/  SEL R4, R2.reuse, RZ, !P3 ;  /* 0x000000ff02047207 */ /* 0x040fe40005800000 */
[----:B------:R-:W-:Y:S02]  /*a1b0*/  SEL R6, R2, RZ, !P0 ;  /* 0x000000ff02067207 */ /* 0x000fe40004000000 */
[-C--:B------:R-:W-:Y:S02]  /*a1c0*/  ISETP.GE.AND P4, PT, R122, R121.reuse, PT ;  /* 0x000000797a00720c */ /* 0x080fe40003f86270 */
[----:B------:R-:W-:Y:S01]  /*a1d0*/  ISETP.GE.AND P6, PT, R120, R121, PT ;  /* 0x000000797800720c */ /* 0x000fe20003fc6270 */
[----:B------:R-:W-:Y:S01]  /*a1e0*/  USHF.L.U32 UR4, UR14, 0x15, URZ ;  /* 0x000000150e047899 */ /* 0x000fe200080006ff */
[----:B---3--:R-:W-:Y:S02]  /*a1f0*/  LOP3.LUT R7, R7, 0x3f, RZ, 0xc0, !PT ;  /* 0x0000003f07077812 */ /* 0x008fe400078ec0ff */
[----:B----4-:R-:W-:-:S02]  /*a200*/  LOP3.LUT R123, R34, 0x7f, RZ, 0xc0, !PT ;  /* 0x0000007f227b7812 */ /* 0x010fc400078ec0ff */
[----:B------:R-:W-:Y:S02]  /*a210*/  ISETP.NE.U32.AND P3, PT, R5, RZ, PT ;  /* 0x000000ff0500720c */ /* 0x000fe40003f65070 */
[----:B------:R-:W-:Y:S02]  /*a220*/  ISETP.NE.U32.AND P2, PT, R4, RZ, PT ;  /* 0x000000ff0400720c */ /* 0x000fe40003f45070 */
[----:B------:R-:W-:Y:S02]  /*a230*/  ISETP.NE.U32.AND P5, PT, R6, RZ, PT ;  /* 0x000000ff0600720c */ /* 0x000fe40003fa5070 */
[----:B------:R-:W-:Y:S02]  /*a240*/  ISETP.NE.U32.AND P0, PT, R123, RZ, PT ;  /* 0x000000ff7b00720c */ /* 0x000fe40003f05070 */
[C---:B------:R-:W-:Y:S02]  /*a250*/  SEL R5, R2.reuse, RZ, !P4 ;  /* 0x000000ff02057207 */ /* 0x040fe40006000000 */
[----:B------:R-:W-:Y:S01]  /*a260*/  SEL R4, R2, RZ, !P6 ;  /* 0x000000ff02047207 */ /* 0x000fe20007000000 */
[----:B------:R-:W3:Y:S01]  /*a270*/  LDCU.64 UR28, c[0x0][0x358] ;  /* 0x00006b00ff1c77ac */ /* 0x000ee20008000a00 */
[----:B------:R-:W-:Y:S01]  /*a280*/  ULOP3.LUT UR4, UR4, 0x600000, URZ, 0xc0, !UPT ;  /* 0x0060000004047892 */ /* 0x000fe2000f8ec0ff */
[----:B------:R-:W-:Y:S01]  /*a290*/  UMOV UR9, 0x1 ;  /* 0x0000000100097882 */ /* 0x000fe20000000000 */
[----:B--2---:R-:W-:Y:S01]  /*a2a0*/  IMAD R122, R7, 0x80, R35 ;  /* 0x00000080077a7824 */ /* 0x004fe200078e0223 */
[----:B-1-3--:R-:W-:Y:S09]  /*a2b0*/  BRA.U UP0, `(.L_x_5) ;  /* 0x0000000100187547 */ /* 0x00aff2000b800000 */
[----:B------:R-:W-:Y:S01]  /*a2c0*/  ELECT P4, URZ, PT ;  /* 0x0000000000ff782f */ /* 0x000fe20003880000 */
[----:B------:R-:W-:Y:S01]  /*a2d0*/  IMAD.MOV.U32 R6, RZ, RZ, 0x1 ;  /* 0x00000001ff067424 */ /* 0x000fe200078e00ff */
[----:B------:R-:W-:Y:S01]  /*a2e0*/  UMOV UR8, 0x40 ;  /* 0x0000004000087882 */ /* 0x000fe20000000000 */
[----:B------:R-:W-:Y:S01]  /*a2f0*/  UVIRTCOUNT.DEALLOC.SMPOOL 0x80 ;  /* 0x000000800000784c */ /* 0x000fe20000000000 */
[----:B------:R-:W-:-:S09]  /*a300*/  ULEA UR8, UR5, UR8, 0x18 ;  /* 0x0000000805087291 */ /* 0x000fd2000f8ec0ff */
[----:B------:R1:W-:Y:S03]  /*a310*/  @P4 STS.U8 [UR8], R6 ;  /* 0x00000006ff004988 */ /* 0x0003e60008000008 */
.L_x_5:
[----:B------:R2:W-:Y:S04]  /*a320*/  STL.64 [R1+0x770], R88 ;  /* 0x0007705801007387 */ /* 0x0005e80000100a00 */
[----:B--2---:R-:W2:Y:S04]  /*a330*/  LDL.64 R88, [R1+0xb8] ;  /* 0x0000b80001587983 */ /* 0x004ea80000100a00 */
[----:B------:R3:W-:Y:S04]  /*a340*/  STL.64 [R1+0x768], R104 ;  /* 0x0007686801007387 */ /* 0x0007e80000100a00 */
[----:B---3--:R-:W3:Y:S04]  /*a350*/  LDL.64 R104, [R1+0xf8] ;  /* 0x0000f80001687983 */ /* 0x008ee80000100a00 */
[----:B------:R4:W-:Y:S04]  /*a360*/  STL.64 [R1+0x760], R124 ;  /* 0x0007607c01007387 */ /* 0x0009e80000100a00 */
[----:B----4-:R-:W4:Y:S04]  /*a370*/  LDL.64 R124, [R1+0x80] ;  /* 0x00008000017c7983 */ /* 0x010f280000100a00 */
[----:B------:R1:W-:Y:S04]  /*a380*/  STL.64 [R1+0x758], R140 ;  /* 0x0007588c01007387 */ /* 0x0003e80000100a00 */
[----:B-1----:R-:W2:Y:S04]  /*a390*/  LDL.64 R140, [R1+0xc0] ;  /* 0x0000c000018c7983 */ /* 0x002ea80000100a00 */
[----:B------:R1:W-:Y:S04]  /*a3a0*/  STL.64 [R1+0x750], R156 ;  /* 0x0007509c01007387 */ /* 0x0003e80000100a00 */
[----:B-1----:R-:W2:Y:S01]  /*a3b0*/  LDL.64 R156, [R1+0x100] ;  /* 0x00010000019c7983 */ /* 0x002ea20000100a00 */
[----:B------:R-:W-:Y:S01]  /*a3c0*/  UIADD3 UR17, UPT, UPT, UR7, UR4, URZ ;  /* 0x0000000407117290 */ /* 0x000fe2000fffe0ff */
[----:B------:R-:W-:Y:S01]  /*a3d0*/  VOTEU.ALL UP1, P0 ;  /* 0x0000000000ff7886 */ /* 0x000fe20000020000 */
[----:B------:R-:W-:Y:S01]  /*a3e0*/  UIADD3 UR13, UPT, UPT, UR6, 0x48000, URZ ;  /* 0x00048000060d7890 */ /* 0x000fe2000fffe0ff */
[----:B------:R1:W-:Y:S06]  /*a3f0*/  STL.64 [R1+0x748], R172 ;  /* 0x000748ac01007387 */ /* 0x0003ec0000100a00 */
[----:B------:R-:W-:Y:S01]  /*a400*/  STTM.16dp32bit_t0_t15.x64 tmem[UR17], RZ ;  /* 0x000000ff000079ed */ /* 0x000fe20008b00011 */
[----:B------:R-:W-:Y:S01]  /*a410*/  STTM.16dp32bit_t16_t31.x64 tmem[UR17+0x40], RZ ;  /* 0x000040ff000079ed */ /* 0x000fe20008b20011 */
[----:B------:R-:W1:Y:S01]  /*a420*/  FENCE.VIEW.ASYNC.T ;  /* 0x00000000000073c6 */ /* 0x000e620000000200 */
[----:B------:R-:W-:-:S04]  /*a430*/  @!UP1 UIADD3 UR18, UPT, UPT, -UR9, 0x100000, URZ ;  /* 0x0010000009129890 */ /* 0x000fc8000fffe1ff */
[----:B------:R-:W-:Y:S02]  /*a440*/  @!UP1 USHF.L.U32 UR19, UR18, 0xb, URZ ;  /* 0x0000000b12139899 */ /* 0x000fe400080006ff */
[----:B------:R-:W-:Y:S01]  /*a450*/  @!UP1 USHF.L.U32 UR18, UR18, 0x1, URZ ;  /* 0x0000000112129899 */ /* 0x000fe200080006ff */
[----:B------:R-:W-:Y:S01]  /*a460*/  UMOV UR8, UR13 ;  /* 0x0000000d00087c82 */ /* 0x000fe20008000000 */
[----:B------:R-:W-:-:S04]  /*a470*/  @!UP1 UIADD3 UR4, UPT, UPT, -UR9, 0x100000, URZ ;  /* 0x0010000009049890 */ /* 0x000fc8000fffe1ff */
[----:B------:R-:W-:Y:S02]  /*a480*/  @!UP1 USHF.L.U32 UR5, UR4, 0xb, URZ ;  /* 0x0000000b04059899 */ /* 0x000fe400080006ff */
[----:B------:R-:W-:Y:S01]  /*a490*/  @!UP1 USHF.L.U32 UR4, UR4, 0x1, URZ ;  /* 0x0000000104049899 */ /* 0x000fe200080006ff */
[----:B-1----:R-:W-:Y:S01]  /*a4a0*/  VOTEU.ALL UP1, P0 ;  /* 0x0000000000ff7886 */ /* 0x002fe20000020000 */
[----:B------:R-:W-:Y:S06]  /*a4b0*/  BAR.SYNC.DEFER_BLOCKING 0x0 ;  /* 0x0000000000007b1d */ /* 0x000fec0000010000 */
[----:B------:R-:W4:Y:S01]  /*a4c0*/  LDL.64 R172, [R1+0x88] ;  /* 0x0000880001ac7983 */ /* 0x000f220000100a00 */
[----:B------:R-:W-:Y:S01]  /*a4d0*/  VOTEU.ALL UP2, P0 ;  /* 0x0000000000ff7886 */ /* 0x000fe20000040000 */
[----:B------:R-:W-:Y:S01]  /*a4e0*/  VIADD R120, R122, UR6 ;  /* 0x000000067a787c36 */ /* 0x000fe20008000000 */
[----:B------:R-:W-:Y:S01]  /*a4f0*/  LOP3.LUT R35, R3, 0x60, RZ, 0xfc, !PT ;  /* 0x0000006003237812 */ /* 0x000fe200078efcff */
[----:B------:R-:W-:Y:S01]  /*a500*/  STL.64 [R1+0x740], R188 ;  /* 0x000740bc01007387 */ /* 0x000fe20000100a00 */
[----:B------:R-:W-:-:S02]  /*a510*/  ISETP.NE.U32.AND P4, PT, R5, RZ, PT ;  /* 0x000000ff0500720c */ /* 0x000fc40003f85070 */
[C---:B------:R-:W-:Y:S01]  /*a520*/  LOP3.LUT R7, R3.reuse, 0x62, RZ, 0xfc, !PT ;  /* 0x0000006203077812 */ /* 0x040fe200078efcff */
[----:B------:R-:W-:Y:S01]  /*a530*/  STL.64 [R1+0x738], R204 ;  /* 0x000738cc01007387 */ /* 0x000fe20000100a00 */
[----:B------:R-:W-:Y:S02]  /*a540*/  ISETP.NE.U32.AND P6, PT, R4, RZ, PT ;  /* 0x000000ff0400720c */ /* 0x000fe40003fc5070 */
[----:B------:R-:W-:Y:S01]  /*a550*/  LOP3.LUT R6, R3, 0x4, RZ, 0xfc, !PT ;  /* 0x0000000403067812 */ /* 0x000fe200078efcff */
[----:B------:R-:W-:Y:S04]  /*a560*/  STL.64 [R1+0x730], R220 ;  /* 0x000730dc01007387 */ /* 0x000fe80000100a00 */
[----:B------:R-:W1:Y:S02]  /*a570*/  FENCE.VIEW.ASYNC.S ;  /* 0x00000000000073c6 */ /* 0x000e640000000000 */
[----:B-1----:R-:W1:Y:S02]  /*a580*/  @!UP1 SYNCS.EXCH.64 URZ, [UR8], UR18 ;  /* 0x0000001208ff95b2 */ /* 0x002e640008000100 */
[----:B-1----:R-:W-:Y:S06]  /*a590*/  BAR.SYNC.DEFER_BLOCKING 0x0 ;  /* 0x0000000000007b1d */ /* 0x002fec0000010000 */
[----:B-----5:R1:W-:Y:S01]  /*a5a0*/  STL.64 [R1+0x728], R8 ;  /* 0x0007280801007387 */ /* 0x0203e20000100a00 */
[----:B------:R1:W2:Y:S03]  /*a5b0*/  @!UP2 SYNCS.EXCH.64 URZ, [UR6+0x48008], UR4 ;  /* 0x0480080406ffa5b2 */ /* 0x0002a60008000100 */
[----:B------:R-:W-:Y:S01]  /*a5c0*/  @!PT LDS RZ, [RZ] ;  /* 0x00000000fffff984 */ /* 0x000fe20000000800 */
[----:B------:R-:W-:Y:S01]  /*a5d0*/  @!PT LDS RZ, [RZ] ;  /* 0x00000000fffff984 */ /* 0x000fe20000000800 */
[----:B------:R-:W-:Y:S01]  /*a5e0*/  @!PT LDS RZ, [RZ] ;  /* 0x00000000fffff984 */ /* 0x000fe20000000800 */
[----:B--2---:R-:W-:Y:S01]  /*a5f0*/  LDGSTS.E [R120+0x30000], desc[UR28][R156.64], P1 ;  /* 0x300000009c787fae */ /* 0x004fe200089a101c */
[----:B------:R-:W-:-:S03]  /*a600*/  ISETP.GE.AND P1, PT, R35, R121, PT ;  /* 0x000000792300720c */ /* 0x000fc60003f26270 */
[----:B---3--:R-:W-:Y:S04]  /*a610*/  LDGSTS.E [R120+0x30008], desc[UR28][R104.64], P5 ;  /* 0x3000800068787fae */ /* 0x008fe8000a9a101c */
[----:B------:R-:W-:Y:S04]  /*a620*/  LDGSTS.E [R120+0x32000], desc[UR28][R140.64], P3 ;  /* 0x320000008c787fae */ /* 0x000fe800099a101c */
[----:B------:R-:W2:Y:S01]  /*a630*/  LDL.64 R156, [R1+0x58] ;  /* 0x00005800019c7983 */ /* 0x000ea20000100a00 */
[----:B------:R-:W-:Y:S02]  /*a640*/  ISETP.GE.AND P5, PT, R7, R121, PT ;  /* 0x000000790700720c */ /* 0x000fe40003fa6270 */
[----:B------:R-:W-:Y:S01]  /*a650*/  LOP3.LUT R5, R3, 0x6, RZ, 0xfc, !PT ;  /* 0x0000000603057812 */ /* 0x000fe200078efcff */
[----:B------:R-:W3:Y:S01]  /*a660*/  LDL.64 R104, [R1+0x50] ;  /* 0x0000500001687983 */ /* 0x000ee20000100a00 */
[----:B------:R-:W-:-:S02]  /*a670*/  SEL R4, R2, RZ, !P1 ;  /* 0x000000ff02047207 */ /* 0x000fc40004800000 */
[----:B------:R-:W-:Y:S01]  /*a680*/  ISETP.GE.AND P1, PT, R6, R121, PT ;  /* 0x000000790600720c */ /* 0x000fe20003f26270 */
[----:B------:R-:W-:Y:S04]  /*a690*/  LDGSTS.E [R120+0x32008], desc[UR28][R88.64], P2 ;  /* 0x3200800058787fae */ /* 0x000fe800091a101c */
[----:B------:R-:W3:Y:S01]  /*a6a0*/  LDL.64 R140, [R1+0xf0] ;  /* 0x0000f000018c7983 */ /* 0x000ee20000100a00 */
[----:B------:R-:W-:-:S03]  /*a6b0*/  SEL R6, R2, RZ, !P5 ;  /* 0x000000ff02067207 */ /* 0x000fc60006800000 */
[----:B------:R-:W3:Y:S01]  /*a6c0*/  LDL.64 R88, [R1+0xe8] ;  /* 0x0000e80001587983 */ /* 0x000ee20000100a00 */
[----:B------:R-:W-:Y:S02]  /*a6d0*/  ISETP.GE.AND P5, PT, R5, R121, PT ;  /* 0x000000790500720c */ /* 0x000fe40003fa6270 */
[C---:B-1----:R-:W-:Y:S01]  /*a6e0*/  LOP3.LUT R8, R3.reuse, 0x24, RZ, 0xfc, !PT ;  /* 0x0000002403087812 */ /* 0x042fe200078efcff */
[----:B----4-:R-:W-:Y:S01]  /*a6f0*/  LDGSTS.E [R120+0x34000], desc[UR28][R172.64], P4 ;  /* 0x34000000ac787fae */ /* 0x010fe2000a1a101c */
[----:B------:R-:W-:Y:S02]  /*a700*/  ISETP.NE.U32.AND P3, PT, R4, RZ, PT ;  /* 0x000000ff0400720c */ /* 0x000fe40003f65070 */
[----:B------:R-:W-:Y:S01]  /*a710*/  LOP3.LUT R7, R3, 0x26, RZ, 0xfc, !PT ;  /* 0x0000002603077812 */ /* 0x000fe200078efcff */
[----:B------:R-:W-:Y:S01]  /*a720*/  LDGSTS.E [R120+0x34008], desc[UR28][R124.64], P6 ;  /* 0x340080007c787fae */ /* 0x000fe2000b1a101c */
[C---:B------:R-:W-:Y:S02]  /*a730*/  SEL R5, R2.reuse, RZ, !P1 ;  /* 0x000000ff02057207 */ /* 0x040fe40004800000 */
[----:B------:R-:W-:-:S02]  /*a740*/  SEL R4, R2, RZ, !P5 ;  /* 0x000000ff02047207 */ /* 0x000fc40006800000 */
[----:B------:R-:W-:Y:S02]  /*a750*/  ISETP.NE.U32.AND P1, PT, R6, RZ, PT ;  /* 0x000000ff0600720c */ /* 0x000fe40003f25070 */
[-C--:B------:R-:W-:Y:S02]  /*a760*/  ISETP.GE.AND P4, PT, R8, R121.reuse, PT ;  /* 0x000000790800720c */ /* 0x080fe40003f86270 */
[----:B------:R-:W-:Y:S02]  /*a770*/  LOP3.LUT R6, R3, 0x44, RZ, 0xfc, !PT ;  /* 0x0000004403067812 */ /* 0x000fe400078efcff */
[----:B------:R-:W-:Y:S01]  /*a780*/  ISETP.GE.AND P6, PT, R7, R121, PT ;  /* 0x000000790700720c */ /* 0x000fe20003fc6270 */
[----:B------:R-:W4:Y:S01]  /*a790*/  LDL.64 R124, [R1+0xb0] ;  /* 0x0000b000017c7983 */ /* 0x000f220000100a00 */
[----:B------:R-:W-:Y:S02]  /*a7a0*/  ISETP.NE.U32.AND P2, PT, R5, RZ, PT ;  /* 0x000000ff0500720c */ /* 0x000fe40003f45070 */
[----:B------:R-:W-:-:S02]  /*a7b0*/  ISETP.NE.U32.AND P5, PT, R4, RZ, PT ;  /* 0x000000ff0400720c */ /* 0x000fc40003fa5070 */
[----:B------:R-:W-:Y:S02]  /*a7c0*/  LOP3.LUT R5, R3, 0x46, RZ, 0xfc, !PT ;  /* 0x0000004603057812 */ /* 0x000fe400078efcff */
[----:B------:R-:W-:Y:S02]  /*a7d0*/  SEL R4, R2, RZ, !P4 ;  /* 0x000000ff02047207 */ /* 0x000fe40006000000 */
[-C--:B------:R-:W-:Y:S02]  /*a7e0*/  ISETP.GE.AND P4, PT, R6, R121.reuse, PT ;  /* 0x000000790600720c */ /* 0x080fe40003f86270 */
[----:B------:R-:W-:Y:S02]  /*a7f0*/  SEL R6, R2, RZ, !P6 ;  /* 0x000000ff02067207 */ /* 0x000fe40007000000 */
[----:B------:R-:W-:Y:S02]  /*a800*/  LOP3.LUT R7, R122, 0x10, RZ, 0x3c, !PT ;  /* 0x000000107a077812 */ /* 0x000fe400078e3cff */
[----:B------:R-:W-:-:S02]  /*a810*/  ISETP.GE.AND P6, PT, R5, R121, PT ;  /* 0x000000790500720c */ /* 0x000fc40003fc6270 */
[----:B------:R-:W-:Y:S02]  /*a820*/  SEL R5, R2, RZ, !P4 ;  /* 0x000000ff02057207 */ /* 0x000fe40006000000 */
[----:B------:R-:W-:Y:S01]  /*a830*/  ISETP.NE.U32.AND P4, PT, R6, RZ, PT ;  /* 0x000000ff0600720c */ /* 0x000fe20003f85070 */
[----:B------:R-:W-:Y:S01]  /*a840*/  VIADD R6, R7, UR6 ;  /* 0x0000000607067c36 */ /* 0x000fe20008000000 */
[----:B--2---:R-:W-:Y:S04]  /*a850*/  LDGSTS.E [R120+0x36000], desc[UR28][R156.64], P3 ;  /* 0x360000009c787fae */ /* 0x004fe800099a101c */
[----:B---3--:R-:W-:Y:S04]  /*a860*/  LDGSTS.E [R120+0x36008], desc[UR28][R104.64], P1 ;  /* 0x3600800068787fae */ /* 0x008fe800089a101c */
[----:B------:R-:W2:Y:S04]  /*a870*/  LDL.64 R156, [R1+0x78] ;  /* 0x00007800019c7983 */ /* 0x000ea80000100a00 */
[----:B------:R1:W-:Y:S04]  /*a880*/  STL [R1+0x538], R7 ;  /* 0x0005380701007387 */ /* 0x0003e80000100800 */
[----:B------:R-:W3:Y:S04]  /*a890*/  LDL.64 R104, [R1+0x70] ;  /* 0x0000700001687983 */ /* 0x000ee80000100a00 */
[----:B------:R-:W-:Y:S04]  /*a8a0*/  LDGSTS.E [R6+0x30000], desc[UR28][R140.64], P2 ;  /* 0x300000008c067fae */ /* 0x000fe800091a101c */
[----:B------:R-:W-:Y:S04]  /*a8b0*/  LDGSTS.E [R6+0x30008], desc[UR28][R88.64], P5 ;  /* 0x3000800058067fae */ /* 0x000fe8000a9a101c */
[----:B------:R-:W3:Y:S04]  /*a8c0*/  LDL.64 R140, [R1+0x40] ;  /* 0x00004000018c7983 */ /* 0x000ee80000100a00 */
[----:B------:R-:W3:Y:S01]  /*a8d0*/  LDL.64 R88, [R1+0x48] ;  /* 0x0000480001587983 */ /* 0x000ee20000100a00 */
[----:B------:R-:W-:-:S02]  /*a8e0*/  ISETP.NE.U32.AND P3, PT, R4, RZ, PT ;  /* 0x000000ff0400720c */ /* 0x000fc40003f65070 */
[----:B------:R-:W-:Y:S02]  /*a8f0*/  SEL R4, R2, RZ, !P6 ;  /* 0x000000ff02047207 */ /* 0x000fe40007000000 */
[----:B------:R-:W-:Y:S02]  /*a900*/  ISETP.NE.U32.AND P1, PT, R5, RZ, PT ;  /* 0x000000ff0500720c */ /* 0x000fe40003f25070 */
[C---:B------:R-:W-:Y:S02]  /*a910*/  LOP3.LUT R5, R3.reuse, 0x64, RZ, 0xfc, !PT ;  /* 0x0000006403057812 */ /* 0x040fe400078efcff */
[----:B------:R-:W-:Y:S02]  /*a920*/  ISETP.NE.U32.AND P6, PT, R4, RZ, PT ;  /* 0x000000ff0400720c */ /* 0x000fe40003fc5070 */
[----:B------:R-:W-:Y:S02]  /*a930*/  LOP3.LUT R4, R3, 0x66, RZ, 0xfc, !PT ;  /* 0x0000006603047812 */ /* 0x000fe400078efcff */
[-C--:B------:R-:W-:Y:S01]  /*a940*/  ISETP.GE.AND P2, PT, R5, R121.reuse, PT ;  /* 0x000000790500720c */ /* 0x080fe20003f46270 */
[----:B----4-:R-:W-:Y:S01]  /*a950*/  LDGSTS.E [R6+0x32000], desc[UR28][R124.64], P3 ;  /* 0x320000007c067fae */ /* 0x010fe200099a101c */
[----:B------:R-:W-:-:S02]  /*a960*/  ISETP.GE.AND P5, PT, R4, R121, PT ;  /* 0x000000790400720c */ /* 0x000fc40003fa6270 */
[----:B------:R-:W-:Y:S01]  /*a970*/  SEL R4, R2, RZ, !P2 ;  /* 0x000000ff02047207 */ /* 0x000fe20005000000 */
[----:B------:R-:W-:Y:S03]  /*a980*/  LDGSTS.E [R6+0x32008], desc[UR28][R22.64], P4 ;  /* 0x3200800016067fae */ /* 0x000fe6000a1a101c */
[----:B------:R-:W-:Y:S01]  /*a990*/  ISETP.NE.U32.AND P3, PT, R4, RZ, PT ;  /* 0x000000ff0400720c */ /* 0x000fe20003f65070 */
[----:B------:R-:W4:Y:S04]  /*a9a0*/  LDL.64 R124, [R1+0xe0] ;  /* 0x0000e000017c7983 */ /* 0x000f280000100a00 */
[----:B------:R-:W4:Y:S01]  /*a9b0*/  LDL.64 R22, [R1+0xd8] ;  /* 0x0000d80001167983 */ /* 0x000f220000100a00 */
[----:B-1----:R-:W-:-:S02]  /*a9c0*/  LOP3.LUT R7, R3, 0x8, RZ, 0xfc, !PT ;  /* 0x0000000803077812 */ /* 0x002fc400078efcff */
[----:B------:R-:W-:Y:S02]  /*a9d0*/  LOP3.LUT R5, R3, 0xa, RZ, 0xfc, !PT ;  /* 0x0000000a03057812 */ /* 0x000fe400078efcff */
[-C--:B------:R-:W-:Y:S02]  /*a9e0*/  ISETP.GE.AND P2, PT, R7, R121.reuse, PT ;  /* 0x000000790700720c */ /* 0x080fe40003f46270 */
[C---:B------:R-:W-:Y:S02]  /*a9f0*/  SEL R7, R2.reuse, RZ, !P5 ;  /* 0x000000ff02077207 */ /* 0x040fe40006800000 */
[----:B------:R-:W-:Y:S02]  /*aa00*/  ISETP.GE.AND P5, PT, R5, R121, PT ;  /* 0x000000790500720c */ /* 0x000fe40003fa6270 */
[----:B------:R-:W-:Y:S02]  /*aa10*/  SEL R5, R2, RZ, !P2 ;  /* 0x000000ff02057207 */ /* 0x000fe40005000000 */
[----:B------:R-:W-:-:S02]  /*aa20*/  ISETP.NE.U32.AND P2, PT, R7, RZ, PT ;  /* 0x000000ff0700720c */ /* 0x000fc40003f45070 */
[----:B------:R-:W-:Y:S01]  /*aa30*/  LOP3.LUT R8, R3, 0x2a, RZ, 0xfc, !PT ;  /* 0x0000002a03087812 */ /* 0x000fe200078efcff */
[----:B--2---:R-:W-:Y:S04]  /*aa40*/  LDGSTS.E [R6+0x34000], desc[UR28][R156.64], P1 ;  /* 0x340000009c067fae */ /* 0x004fe800089a101c */
[----:B---3--:R-:W-:Y:S04]  /*aa50*/  LDGSTS.E [R6+0x34008], desc[UR28][R104.64], P6 ;  /* 0x3400800068067fae */ /* 0x008fe8000b1a101c */
[----:B------:R-:W2:Y:S04]  /*aa60*/  LDL.64 R156, [R1+0x68] ;  /* 0x00006800019c7983 */ /* 0x000ea80000100a00 */
[----:B------:R-:W3:Y:S04]  /*aa70*/  LDL.64 R104, [R1+0xa0] ;  /* 0x0000a00001687983 */ /* 0x000ee80000100a00 */
[----:B------:R-:W-:Y:S01]  /*aa80*/  LDGSTS.E [R6+0x36000], desc[UR28][R88.64], P3 ;  /* 0x3600000058067fae */ /* 0x000fe200099a101c */
[----:B------:R-:W-:-:S03]  /*aa90*/  ISETP.GE.AND P6, PT, R8, R121, PT ;  /* 0x000000790800720c */ /* 0x000fc60003fc6270 */
[----:B------:R-:W2:Y:S01]  /*aaa0*/  LDL.64 R88, [R1+0x98] ;  /* 0x0000980001587983 */ /* 0x000ea20000100a00 */
[----:B------:R-:W-:-:S03]  /*aab0*/  LOP3.LUT R8, R122, 0x20, RZ, 0x3c, !PT ;  /* 0x000000207a087812 */ /* 0x000fc600078e3cff */
[----:B------:R-:W-:Y:S04]  /*aac0*/  LDGSTS.E [R6+0x36008], desc[UR28][R140.64], P2 ;  /* 0x360080008c067fae */ /* 0x000fe800091a101c */
[----:B------:R1:W-:Y:S01]  /*aad0*/  STL [R1+0x534], R8 ;  /* 0x0005340801007387 */ /* 0x0003e20000100800 */
[----:B------:R-:W-:Y:S02]  /*aae0*/  LOP3.LUT R9, R3, 0x28, RZ, 0xfc, !PT ;  /* 0x0000002803097812 */ /* 0x000fe400078efcff */
[----:B------:R-:W-:Y:S01]  /*aaf0*/  SEL R4, R2, RZ, !P5 ;  /* 0x000000ff02047207 */ /* 0x000fe20006800000 */
[----:B------:R-:W2:Y:S04]  /*ab00*/  LDL.64 R172, [R1+0xc8] ;  /* 0x0000c80001ac7983 */ /* 0x000ea80000100a00 */
[----:B------:R-:W2:Y:S01]  /*ab10*/  LDL.64 R140, [R1+0x60] ;  /* 0x00006000018c7983 */ /* 0x000ea20000100a00 */
[----:B------:R-:W-:-:S02]  /*ab20*/  ISETP.GE.AND P1, PT, R9, R121, PT ;  /* 0x000000790900720c */ /* 0x000fc40003f26270 */
[----:B------:R-:W-:Y:S02]  /*ab30*/  LOP3.LUT R7, R3, 0x48, RZ, 0xfc, !PT ;  /* 0x0000004803077812 */ /* 0x000fe400078efcff */
[----:B------:R-:W-:Y:S02]  /*ab40*/  ISETP.NE.U32.AND P4, PT, R5, RZ, PT ;  /* 0x000000ff0500720c */ /* 0x000fe40003f85070 */
[----:B------:R-:W-:Y:S02]  /*ab50*/  ISETP.NE.U32.AND P5, PT, R4, RZ, PT ;  /* 0x000000ff0400720c */ /* 0x000fe40003fa5070 */
[----:B------:R-:W-:Y:S02]  /*ab60*/  LOP3.LUT R5, R3, 0x4a, RZ, 0xfc, !PT ;  /* 0x0000004a03057812 */ /* 0x000fe400078efcff */
[----:B------:R-:W-:Y:S02]  /*ab70*/  SEL R4, R2, RZ, !P1 ;  /* 0x000000ff02047207 */ /* 0x000fe40004800000 */
[----:B------:R-:W-:-:S02]  /*ab80*/  ISETP.GE.AND P1, PT, R7, R121, PT ;  /* 0x000000790700720c */ /* 0x000fc40003f26270 */
[C---:B------:R-:W-:Y:S02]  /*ab90*/  SEL R7, R2.reuse, RZ, !P6 ;  /* 0x000000ff02077207 */ /* 0x040fe40007000000 */
[----:B------:R-:W-:Y:S02]  /*aba0*/  ISETP.GE.AND P6, PT, R5, R121, PT ;  /* 0x000000790500720c */ /* 0x000fe40003fc6270 */
[----:B------:R-:W-:-:S04]  /*abb0*/  SEL R5, R2, RZ, !P1 ;  /* 0x000000ff02057207 */ /* 0x000fc80004800000 */
[----:B------:R-:W-:Y:S01]  /*abc0*/  ISETP.NE.U32.AND P2, PT, R5, RZ, PT ;  /* 0x000000ff0500720c */ /* 0x000fe20003f45070 */
[----:B------:R-:W-:Y:S01]  /*abd0*/  VIADD R5, R8, UR6 ;  /* 0x0000000608057c36 */ /* 0x000fe20008000000 */
[----:B------:R-:W-:Y:S02]  /*abe0*/  ISETP.NE.U32.AND P3, PT, R4, RZ, PT ;  /* 0x000000ff0400720c */ /* 0x000fe40003f65070 */
[----:B------:R-:W-:Y:S02]  /*abf0*/  ISETP.NE.U32.AND P1, PT, R7, RZ, PT ;  /* 0x000000ff0700720c */ /* 0x000fe40003f25070 */
[----:B----4-:R-:W-:Y:S04]  /*ac00*/  LDGSTS.E [R5+0x30000], desc[UR28][R124.64], P4 ;  /* 0x300000007c057fae */ /* 0x010fe8000a1a101c */
[----:B------:R4:W-:Y:S04]  /*ac10*/  LDGSTS.E [R5+0x30008], desc[UR28][R22.64], P5 ;  /* 0x3000800016057fae */ /* 0x0009e8000a9a101c */
[----:B------:R-:W4:Y:S01]  /*ac20*/  LDL.64 R124, [R1+0x38] ;  /* 0x00003800017c7983 */ /* 0x000f220000100a00 */
[----:B------:R-:W-:-:S04]  /*ac30*/  SEL R4, R2, RZ, !P6 ;  /* 0x000000ff02047207 */ /* 0x000fc80007000000 */
[----:B------:R-:W-:Y:S01]  /*ac40*/  ISETP.NE.U32.AND P6, PT, R4, RZ, PT ;  /* 0x000000ff0400720c */ /* 0x000fe20003fc5070 */
[----:B---3--:R-:W-:Y:S04]  /*ac50*/  LDGSTS.E [R5+0x32000], desc[UR28][R104.64], P3 ;  /* 0x3200000068057fae */ /* 0x008fe800099a101c */
[----:B------:R-:W3:Y:S04]  /*ac60*/  LDL.64 R104, [R1+0x30] ;  /* 0x0000300001687983 */ /* 0x000ee80000100a00 */
[----:B--2---:R-:W-:Y:S04]  /*ac70*/  LDGSTS.E [R5+0x32008], desc[UR28][R88.64], P1 ;  /* 0x3200800058057fae */ /* 0x004fe800089a101c */
[----:B------:R-:W-:Y:S04]  /*ac80*/  LDGSTS.E [R5+0x34000], desc[UR28][R156.64], P2 ;  /* 0x340000009c057fae */ /* 0x000fe800091a101c */
[----:B------:R-:W2:Y:S04]  /*ac90*/  LDL.64 R88, [R1+0xd0] ;  /* 0x0000d00001587983 */ /* 0x000ea80000100a00 */
[----:B------:R-:W-:Y:S04]  /*aca0*/  LDGSTS.E [R5+0x34008], desc[UR28][R140.64], P6 ;  /* 0x340080008c057fae */ /* 0x000fe8000b1a101c */
[----:B------:R-:W2:Y:S04]  /*acb0*/  LDL.64 R156, [R1+0x90] ;  /* 0x00009000019c7983 */ /* 0x000ea80000100a00 */
[----:B------:R-:W2:Y:S01]  /*acc0*/  LDL.64 R140, [R1+0x130] ;  /* 0x00013000018c7983 */ /* 0x000ea20000100a00 */
[----:B------:R-:W-:-:S02]  /*acd0*/  LOP3.LUT R7, R3, 0x68, RZ, 0xfc, !PT ;  /* 0x0000006803077812 */ /* 0x000fc400078efcff */
[----:B------:R-:W-:Y:S02]  /*ace0*/  LOP3.LUT R4, R3, 0x6a, RZ, 0xfc, !PT ;  /* 0x0000006a03047812 */ /* 0x000fe400078efcff */
[-C--:B------:R-:W-:Y:S02]  /*acf0*/  ISETP.GE.AND P4, PT, R7, R121.reuse, PT ;  /* 0x000000790700720c */ /* 0x080fe40003f86270 */
[C---:B-1----:R-:W-:Y:S02]  /*ad00*/  LOP3.LUT R8, R3.reuse, 0xc, RZ, 0xfc, !PT ;  /* 0x0000000c03087812 */ /* 0x042fe400078efcff */
[----:B------:R-:W-:Y:S02]  /*ad10*/  ISETP.GE.AND P5, PT, R4, R121, PT ;  /* 0x000000790400720c */ /* 0x000fe40003fa6270 */
[----:B------:R-:W-:Y:S02]  /*ad20*/  LOP3.LUT R7, R3, 0xe, RZ, 0xfc, !PT ;  /* 0x0000000e03077812 */ /* 0x000fe400078efcff */
[----:B------:R-:W-:-:S02]  /*ad30*/  SEL R4, R2, RZ, !P4 ;  /* 0x000000ff02047207 */ /* 0x000fc40006000000 */
[-C--:B------:R-:W-:Y:S02]  /*ad40*/  ISETP.GE.AND P4, PT, R8, R121.reuse, PT ;  /* 0x000000790800720c */ /* 0x080fe40003f86270 */
[----:B----4-:R-:W-:Y:S02]  /*ad50*/  SEL R22, R2, RZ, !P5 ;  /* 0x000000ff02167207 */ /* 0x010fe40006800000 */
[----:B------:R-:W-:Y:S02]  /*ad60*/  ISETP.GE.AND P5, PT, R7, R121, PT ;  /* 0x000000790700720c */ /* 0x000fe40003fa6270 */
[----:B------:R-:W-:Y:S02]  /*ad70*/  ISETP.NE.U32.AND P3, PT, R4, RZ, PT ;  /* 0x000000ff0400720c */ /* 0x000fe40003f65070 */
[----:B------:R-:W-:Y:S02]  /*ad80*/  SEL R7, R2, RZ, !P4 ;  /* 0x000000ff02077207 */ /* 0x000fe40006000000 */
[----:B------:R-:W-:-:S02]  /*ad90*/  ISETP.NE.U32.AND P4, PT, R22, RZ, PT ;  /* 0x000000ff1600720c */ /* 0x000fc40003f85070 */
[C---:B------:R-:W-:Y:S02]  /*ada0*/  LOP3.LUT R22, R3.reuse, 0x2c, RZ, 0xfc, !PT ;  /* 0x0000002c03167812 */ /* 0x040fe400078efcff */
[----:B------:R-:W-:Y:S02]  /*adb0*/  LOP3.LUT R9, R3, 0x2e, RZ, 0xfc, !PT ;  /* 0x0000002e03097812 */ /* 0x000fe400078efcff */
[----:B------:R-:W-:Y:S02]  /*adc0*/  SEL R4, R2, RZ, !P5 ;  /* 0x000000ff02047207 */ /* 0x000fe40006800000 */
[----:B------:R-:W-:Y:S01]  /*add0*/  ISETP.NE.U32.AND P1, PT, R7, RZ, PT ;  /* 0x000000ff0700720c */ /* 0x000fe20003f25070 */
[----:B------:R-:W-:Y:S01]  /*ade0*/  LDGSTS.E [R5+0x36000], desc[UR28][R124.64], P3 ;  /* 0x360000007c057fae */ /* 0x000fe200099a101c */
[-C--:B------:R-:W-:Y:S02]  /*adf0*/  ISETP.GE.AND P2, PT, R22, R121.reuse, PT ;  /* 0x000000791600720c */ /* 0x080fe40003f46270 */
[----:B------:R-:W-:-:S02]  /*ae00*/  ISETP.GE.AND P6, PT, R9, R121, PT ;  /* 0x000000790900720c */ /* 0x000fc40003fc6270 */
[C---:B------:R-:W-:Y:S02]  /*ae10*/  LOP3.LUT R7, R3.reuse, 0x4e, RZ, 0xfc, !PT ;  /* 0x0000004e03077812 */ /* 0x040fe400078efcff */
[----:B------:R-:W-:Y:S02]  /*ae20*/  ISETP.NE.U32.AND P5, PT, R4, RZ, PT ;  /* 0x000000ff0400720c */ /* 0x000fe40003fa5070 */
[----:B------:R-:W-:Y:S02]  /*ae30*/  LOP3.LUT R8, R3, 0x4c, RZ, 0xfc, !PT ;  /* 0x0000004c03087812 */ /* 0x000fe400078efcff */
[C---:B------:R-:W-:Y:S01]  /*ae40*/  SEL R4, R2.reuse, RZ, !P2 ;  /* 0x000000ff02047207 */ /* 0x040fe20005000000 */
[----:B------:R-:W4:Y:S01]  /*ae50*/  LDL.64 R124, [R1+0x138] ;  /* 0x00013800017c7983 */ /* 0x000f220000100a00 */
[----:B------:R-:W-:Y:S02]  /*ae60*/  SEL R22, R2, RZ, !P6 ;  /* 0x000000ff02167207 */ /* 0x000fe40007000000 */
[----:B------:R-:W-:-:S02]  /*ae70*/  ISETP.GE.AND P6, PT, R7, R121, PT ;  /* 0x000000790700720c */ /* 0x000fc40003fc6270 */
[----:B------:R-:W-:Y:S02]  /*ae80*/  ISETP.GE.AND P2, PT, R8, R121, PT ;  /* 0x000000790800720c */ /* 0x000fe40003f46270 */
[----:B------:R-:W-:Y:S02]  /*ae90*/  ISETP.NE.U32.AND P3, PT, R4, RZ, PT ;  /* 0x000000ff0400720c */ /* 0x000fe40003f65070 */
[----:B------:R-:W-:Y:S02]  /*aea0*/  LOP3.LUT R8, R122, 0x30, RZ, 0x3c, !PT ;  /* 0x000000307a087812 */ /* 0x000fe400078e3cff */
[----:B------:R-:W-:-:S04]  /*aeb0*/  SEL R4, R2, RZ, !P6 ;  /* 0x000000ff02047207 */ /* 0x000fc80007000000 */
[----:B------:R-:W-:Y:S01]  /*aec0*/  ISETP.NE.U32.AND P6, PT, R4, RZ, PT ;  /* 0x000000ff0400720c */ /* 0x000fe20003fc5070 */
[----:B------:R-:W-:Y:S01]  /*aed0*/  VIADD R4, R8, UR6 ;  /* 0x0000000608047c36 */ /* 0x000fe20008000000 */
[----:B------:R1:W-:Y:S01]  /*aee0*/  STL [R1+0x530], R8 ;  /* 0x0005300801007387 */ /* 0x0003e20000100800 */
[----:B------:R-:W-:Y:S02]  /*aef0*/  SEL R7, R2, RZ, !P2 ;  /* 0x000000ff02077207 */ /* 0x000fe40005000000 */
[----:B------:R-:W-:Y:S01]  /*af00*/  ISETP.NE.U32.AND P2, PT, R22, RZ, PT ;  /* 0x000000ff1600720c */ /* 0x000fe20003f45070 */
[----:B---3--:R-:W-:Y:S04]  /*af10*/  LDGSTS.E [R5+0x36008], desc[UR28][R104.64], P4 ;  /* 0x3600800068057fae */ /* 0x008fe8000a1a101c */
[----:B------:R-:W3:Y:S04]  /*af20*/  LDL.64 R104, [R1+0x140] ;  /* 0x0001400001687983 */ /* 0x000ee80000100a00 */
[----:B--2---:R-:W-:Y:S04]  /*af30*/  LDGSTS.E [R4+0x30000], desc[UR28][R88.64], P1 ;  /* 0x3000000058047fae */ /* 0x004fe800089a101c */
[----:B------:R-:W-:Y:S04]  /*af40*/  LDGSTS.E [R4+0x30008], desc[UR28][R172.64], P5 ;  /* 0x30008000ac047fae */ /* 0x000fe8000a9a101c */
[----:B------:R-:W-:Y:S04]  /*af50*/  LDGSTS.E [R4+0x32000], desc[UR28][R156.64], P3 ;  /* 0x320000009c047fae */ /* 0x000fe800099a101c */
[----:B------:R-:W2:Y:S04]  /*af60*/  LDL.64 R88, [R1+0x148] ;  /* 0x0001480001587983 */ /* 0x000ea80000100a00 */
[----:B------:R-:W-:Y:S04]  /*af70*/  LDGSTS.E [R4+0x32008], desc[UR28][R140.64], P2 ;  /* 0x320080008c047fae */ /* 0x000fe800091a101c */
[----:B------:R-:W2:Y:S01]  /*af80*/  LDL.64 R156, [R1+0x158] ;  /* 0x00015800019c7983 */ /* 0x000ea20000100a00 */
[----:B-1----:R-:W-:-:S02]  /*af90*/  LOP3.LUT R8, R3, 0x6c, RZ, 0xfc, !PT ;  /* 0x0000006c03087812 */ /* 0x002fc400078efcff */
[----:B------:R-:W-:Y:S01]  /*afa0*/  ISETP.NE.U32.AND P4, PT, R7, RZ, PT ;  /* 0x000000ff0700720c */ /* 0x000fe20003f85070 */
[----:B------:R-:W2:Y:S04]  /*afb0*/  LDL.64 R172, [R1+0x178] ;  /* 0x0001780001ac7983 */ /* 0x000ea80000100a00 */
[----:B------:R-:W2:Y:S01]  /*afc0*/  LDL.64 R140, [R1+0x160] ;  /* 0x00016000018c7983 */ /* 0x000ea20000100a00 */
[----:B------:R-:W-:Y:S02]  /*afd0*/  LOP3.LUT R7, R3, 0x6e, RZ, 0xfc, !PT ;  /* 0x0000006e03077812 */ /* 0x000fe400078efcff */
[-C--:B------:R-:W-:Y:S02]  /*afe0*/  ISETP.GE.AND P1, PT, R8, R121.reuse, PT ;  /* 0x000000790800720c */ /* 0x080fe40003f26270 */
[----:B------:R-:W-:-:S02]  /*aff0*/  ISETP.GE.AND P5, PT, R7, R121, PT ;  /* 0x000000790700720c */ /* 0x000fc40003fa6270 */
[C---:B------:R-:W-:Y:S02]  /*b000*/  SEL R7, R2.reuse, RZ, !P1 ;  /* 0x000000ff02077207 */ /* 0x040fe40004800000 */
[----:B------:R-:W-:Y:S02]  /*b010*/  SEL R23, R2, RZ, !P5 ;  /* 0x000000ff02177207 */ /* 0x000fe40006800000 */
[----:B------:R-:W-:Y:S02]  /*b020*/  ISETP.NE.U32.AND P5, PT, R7, RZ, PT ;  /* 0x000000ff0700720c */ /* 0x000fe40003fa5070 */
[C---:B------:R-:W-:Y:S02]  /*b030*/  LOP3.LUT R9, R3.reuse, 0x10, RZ, 0xfc, !PT ;  /* 0x0000001003097812 */ /* 0x040fe400078efcff */
[----:B------:R-:W-:Y:S02]  /*b040*/  LOP3.LUT R8, R3, 0x12, RZ, 0xfc, !PT ;  /* 0x0000001203087812 */ /* 0x000fe400078efcff */
[----:B------:R-:W-:-:S02]  /*b050*/  ISETP.GE.AND P1, PT, R9, R121, PT ;  /* 0x000000790900720c */ /* 0x000fc40003f26270 */
[-C--:B------:R-:W-:Y:S02]  /*b060*/  ISETP.GE.AND P3, PT, R8, R121.reuse, PT ;  /* 0x000000790800720c */ /* 0x080fe40003f66270 */
[----:B------:R-:W-:Y:S02]  /*b070*/  LOP3.LUT R8, R3, 0x32, RZ, 0xfc, !PT ;  /* 0x0000003203087812 */ /* 0x000fe400078efcff */
[----:B------:R-:W-:Y:S02]  /*b080*/  SEL R22, R2, RZ, !P1 ;  /* 0x000000ff02167207 */ /* 0x000fe40004800000 */
[----:B------:R-:W-:Y:S02]  /*b090*/  ISETP.NE.U32.AND P1, PT, R23, RZ, PT ;  /* 0x000000ff1700720c */ /* 0x000fe40003f25070 */
[----:B------:R-:W-:Y:S01]  /*b0a0*/  LOP3.LUT R23, R3, 0x30, RZ, 0xfc, !PT ;  /* 0x0000003003177812 */ /* 0x000fe200078efcff */
[----:B----4-:R-:W-:Y:S03]  /*b0b0*/  LDGSTS.E [R4+0x34000], desc[UR28][R124.64], P4 ;  /* 0x340000007c047fae */ /* 0x010fe6000a1a101c */
[----:B------:R-:W-:-:S02]  /*b0c0*/  ISETP.GE.AND P4, PT, R23, R121, PT ;  /* 0x000000791700720c */ /* 0x000fc40003f86270 */
[----:B------:R-:W-:Y:S02]  /*b0d0*/  SEL R7, R2, RZ, !P3 ;  /* 0x000000ff02077207 */ /* 0x000fe40005800000 */
[----:B------:R-:W-:Y:S02]  /*b0e0*/  ISETP.NE.U32.AND P2, PT, R22, RZ, PT ;  /* 0x000000ff1600720c */ /* 0x000fe40003f45070 */
[----:B------:R-:W-:Y:S01]  /*b0f0*/  ISETP.NE.U32.AND P3, PT, R7, RZ, PT ;  /* 0x000000ff0700720c */ /* 0x000fe20003f65070 */
[----:B---3--:R-:W-:Y:S01]  /*b100*/  LDGSTS.E [R4+0x34008], desc[UR28][R104.64], P6 ;  /* 0x3400800068047fae */ /* 0x008fe2000b1a101c */
[----:B------:R-:W-:Y:S02]  /*b110*/  ISETP.GE.AND P6, PT, R8, R121, PT ;  /* 0x000000790800720c */ /* 0x000fe40003fc6270 */
[----:B------:R-:W-:Y:S01]  /*b120*/  LOP3.LUT R8, R3, 0x52, RZ, 0xfc, !PT ;  /* 0x0000005203087812 */ /* 0x000fe200078efcff */
[----:B------:R-:W3:Y:S04]  /*b130*/  LDL.64 R104, [R1+0x168] ;  /* 0x0001680001687983 */ /* 0x000ee80000100a00 */
[----:B--2---:R-:W-:Y:S01]  /*b140*/  LDGSTS.E [R4+0x36000], desc[UR28][R88.64], P5 ;  /* 0x3600000058047fae */ /* 0x004fe2000a9a101c */
[----:B------:R-:W-:-:S02]  /*b150*/  SEL R23, R2, RZ, !P6 ;  /* 0x000000ff02177207 */ /* 0x000fc40007000000 */
[----:B------:R-:W-:Y:S01]  /*b160*/  ISETP.GE.AND P6, PT, R8, R121, PT ;  /* 0x000000790800720c */ /* 0x000fe20003fc6270 */
[----:B------:R1:W-:Y:S04]  /*b170*/  LDGSTS.E [R4+0x36008], desc[UR28][R24.64], P1 ;  /* 0x3600800018047fae */ /* 0x0003e800089a101c */
[----:B------:R-:W2:Y:S01]  /*b180*/  LDL.64 R88, [R1+0x170] ;  /* 0x0001700001587983 */ /* 0x000ea20000100a00 */
[----:B------:R-:W-:-:S05]  /*b190*/  LOP3.LUT R8, R122, 0x40, RZ, 0x3c, !PT ;  /* 0x000000407a087812 */ /* 0x000fca00078e3cff */
[----:B------:R4:W-:Y:S01]  /*b1a0*/  STL [R1+0x52c], R8 ;  /* 0x00052c0801007387 */ /* 0x0009e20000100800 */
[----:B-1----:R-:W-:-:S03]  /*b1b0*/  VIADD R24, R8, UR6 ;  /* 0x0000000608187c36 */ /* 0x002fc60008000000 */
[----:B------:R-:W2:Y:S04]  /*b1c0*/  LDL.64 R124, [R1+0x180] ;  /* 0x00018000017c7983 */ /* 0x000ea80000100a00 */
[----:B------:R-:W-:Y:S04]  /*b1d0*/  LDGSTS.E [R24+0x30000], desc[UR28][R156.64], P2 ;  /* 0x300000009c187fae */ /* 0x000fe800091a101c */
[----:B------:R-:W-:Y:S01]  /*b1e0*/  LDGSTS.E [R24+0x30008], desc[UR28][R140.64], P3 ;  /* 0x300080008c187fae */ /* 0x000fe200099a101c */
[----:B------:R-:W-:Y:S02]  /*b1f0*/  LOP3.LUT R9, R3, 0x50, RZ, 0xfc, !PT ;  /* 0x0000005003097812 */ /* 0x000fe400078efcff */
[----:B------:R-:W-:-:S02]  /*b200*/  SEL R7, R2, RZ, !P4 ;  /* 0x000000ff02077207 */ /* 0x000fc40006000000 */
[----:B----4-:R-:W-:Y:S01]  /*b210*/  LOP3.LUT R8, R3, 0x70, RZ, 0xfc, !PT ;  /* 0x0000007003087812 */ /* 0x010fe200078efcff */
[----:B------:R-:W4:Y:S04]  /*b220*/  LDL.64 R156, [R1+0x198] ;  /* 0x00019800019c7983 */ /* 0x000f280000100a00 */
[----:B------:R-:W4:Y:S01]  /*b230*/  LDL.64 R140, [R1+0x188] ;  /* 0x00018800018c7983 */ /* 0x000f220000100a00 */
[----:B------:R-:W-:Y:S02]  /*b240*/  ISETP.GE.AND P4, PT, R9, R121, PT ;  /* 0x000000790900720c */ /* 0x000fe40003f86270 */
[----:B------:R-:W-:Y:S02]  /*b250*/  ISETP.NE.U32.AND P5, PT, R7, RZ, PT ;  /* 0x000000ff0700720c */ /* 0x000fe40003fa5070 */
[----:B------:R-:W-:-:S02]  /*b260*/  SEL R22, R2, RZ, !P4 ;  /* 0x000000ff02167207 */ /* 0x000fc40006000000 */
[----:B------:R-:W-:Y:S02]  /*b270*/  ISETP.NE.U32.AND P4, PT, R23, RZ, PT ;  /* 0x000000ff1700720c */ /* 0x000fe40003f85070 */
[----:B------:R-:W-:Y:S02]  /*b280*/  SEL R7, R2, RZ, !P6 ;  /* 0x000000ff02077207 */ /* 0x000fe40007000000 */
[----:B------:R-:W-:Y:S02]  /*b290*/  ISETP.NE.U32.AND P6, PT, R22, RZ, PT ;  /* 0x000000ff1600720c */ /* 0x000fe40003fc5070 */
[----:B------:R-:W-:Y:S02]  /*b2a0*/  ISETP.NE.U32.AND P1, PT, R7, RZ, PT ;  /* 0x000000ff0700720c */ /* 0x000fe40003f25070 */
[----:B------:R-:W-:Y:S02]  /*b2b0*/  LOP3.LUT R7, R3, 0x72, RZ, 0xfc, !PT ;  /* 0x0000007203077812 */ /* 0x000fe400078efcff */
[----:B------:R-:W-:-:S02]  /*b2c0*/  ISETP.GE.AND P2, PT, R8, R121, PT ;  /* 0x000000790800720c */ /* 0x000fc40003f46270 */
[----:B------:R-:W-:Y:S02]  /*b2d0*/  ISETP.GE.AND P3, PT, R7, R121, PT ;  /* 0x000000790700720c */ /* 0x000fe40003f66270 */
[C---:B------:R-:W-:Y:S02]  /*b2e0*/  SEL R7, R2.reuse, RZ, !P2 ;  /* 0x000000ff02077207 */ /* 0x040fe40005000000 */
[----:B------:R-:W-:Y:S02]  /*b2f0*/  SEL R23, R2, RZ, !P3 ;  /* 0x000000ff02177207 */ /* 0x000fe40005800000 */
[----:B------:R-:W-:Y:S01]  /*b300*/  ISETP.NE.U32.AND P3, PT, R7, RZ, PT ;  /* 0x000000ff0700720c */ /* 0x000fe20003f65070 */
[----:B---3--:R-:W-:Y:S04]  /*b310*/  LDGSTS.E [R24+0x32000], desc[UR28][R104.64], P5 ;  /* 0x3200000068187fae */ /* 0x008fe8000a9a101c */
[----:B------:R-:W3:Y:S04]  /*b320*/  LDL.64 R104, [R1+0x190] ;  /* 0x0001900001687983 */ /* 0x000ee80000100a00 */
[----:B--2---:R-:W-:Y:S04]  /*b330*/  LDGSTS.E [R24+0x32008], desc[UR28][R88.64], P4 ;  /* 0x3200800058187fae */ /* 0x004fe8000a1a101c */
[----:B------:R-:W-:Y:S04]  /*b340*/  LDGSTS.E [R24+0x34000], desc[UR28][R172.64], P6 ;  /* 0x34000000ac187fae */ /* 0x000fe8000b1a101c */
[----:B------:R-:W-:Y:S04]  /*b350*/  LDGSTS.E [R24+0x34008], desc[UR28][R124.64], P1 ;  /* 0x340080007c187fae */ /* 0x000fe800089a101c */
[----:B------:R-:W2:Y:S01]  /*b360*/  LDL.64 R88, [R1+0x1a0] ;  /* 0x0001a00001587983 */ /* 0x000ea20000100a00 */
[----:B------:R-:W-:-:S02]  /*b370*/  LOP3.LUT R9, R3, 0x14, RZ, 0xfc, !PT ;  /* 0x0000001403097812 */ /* 0x000fc400078efcff */
[----:B------:R-:W-:Y:S01]  /*b380*/  LOP3.LUT R8, R3, 0x16, RZ, 0xfc, !PT ;  /* 0x0000001603087812 */ /* 0x000fe200078efcff */
[----:B------:R-:W2:Y:S04]  /*b390*/  LDL.64 R172, [R1+0x1b8] ;  /* 0x0001b80001ac7983 */ /* 0x000ea80000100a00 */
[----:B------:R-:W2:Y:S04]  /*b3a0*/  LDL.64 R124, [R1+0x1a8] ;  /* 0x0001a800017c7983 */ /* 0x000ea80000100a00 */
[----:B----4-:R-:W-:Y:S04]  /*b3b0*/  LDGSTS.E [R24+0x36000], desc[UR28][R140.64], P3 ;  /* 0x360000008c187fae */ /* 0x010fe800099a101c */
[----:B------:R-:W4:Y:S01]  /*b3c0*/  LDL.64 R140, [R1+0x1b0] ;  /* 0x0001b000018c7983 */ /* 0x000f220000100a00 */
[----:B------:R-:W-:-:S02]  /*b3d0*/  ISETP.GE.AND P2, PT, R9, R121, PT ;  /* 0x000000790900720c */ /* 0x000fc40003f46270 */
[----:B------:R-:W-:Y:S02]  /*b3e0*/  ISETP.GE.AND P5, PT, R8, R121, PT ;  /* 0x000000790800720c */ /* 0x000fe40003fa6270 */
[C---:B------:R-:W-:Y:S02]  /*b3f0*/  SEL R22, R2.reuse, RZ, !P2 ;  /* 0x000000ff02167207 */ /* 0x040fe40005000000 */
[----:B------:R-:W-:Y:S02]  /*b400*/  ISETP.NE.U32.AND P2, PT, R23, RZ, PT ;  /* 0x000000ff1700720c */ /* 0x000fe40003f45070 */
[C---:B------:R-:W-:Y:S02]  /*b410*/  LOP3.LUT R23, R3.reuse, 0x34, RZ, 0xfc, !PT ;  /* 0x0000003403177812 */ /* 0x040fe400078efcff */
[----:B------:R-:W-:Y:S02]  /*b420*/  LOP3.LUT R8, R3, 0x36, RZ, 0xfc, !PT ;  /* 0x0000003603087812 */ /* 0x000fe400078efcff */
[----:B------:R-:W-:-:S02]  /*b430*/  SEL R7, R2, RZ, !P5 ;  /* 0x000000ff02077207 */ /* 0x000fc40006800000 */
[-C--:B------:R-:W-:Y:S02]  /*b440*/  ISETP.GE.AND P6, PT, R23, R121.reuse, PT ;  /* 0x000000791700720c */ /* 0x080fe40003fc6270 */
[----:B------:R-:W-:Y:S02]  /*b450*/  ISETP.GE.AND P1, PT, R8, R121, PT ;  /* 0x000000790800720c */ /* 0x000fe40003f26270 */
[C---:B------:R-:W-:Y:S02]  /*b460*/  LOP3.LUT R9, R3.reuse, 0x54, RZ, 0xfc, !PT ;  /* 0x0000005403097812 */ /* 0x040fe400078efcff */
[----:B------:R-:W-:Y:S02]  /*b470*/  LOP3.LUT R8, R3, 0x56, RZ, 0xfc, !PT ;  /* 0x0000005603087812 */ /* 0x000fe400078efcff */
[----:B------:R-:W-:Y:S02]  /*b480*/  ISETP.NE.U32.AND P5, PT, R22, RZ, PT ;  /* 0x000000ff1600720c */ /* 0x000fe40003fa5070 */
[----:B------:R-:W-:-:S02]  /*b490*/  ISETP.NE.U32.AND P4, PT, R7, RZ, PT ;  /* 0x000000ff0700720c */ /* 0x000fc40003f85070 */
[----:B------:R-:W-:Y:S02]  /*b4a0*/  SEL R7, R2, RZ, !P6 ;  /* 0x000000ff02077207 */ /* 0x000fe40007000000 */
[-C--:B------:R-:W-:Y:S02]  /*b4b0*/  ISETP.GE.AND P6, PT, R9, R121.reuse, PT ;  /* 0x000000790900720c */ /* 0x080fe40003fc6270 */
[----:B------:R-:W-:Y:S02]  /*b4c0*/  ISETP.GE.AND P3, PT, R8, R121, PT ;  /* 0x000000790800720c */ /* 0x000fe40003f66270 */
[----:B------:R-:W-:Y:S02]  /*b4d0*/  SEL R23, R2, RZ, !P1 ;  /* 0x000000ff02177207 */ /* 0x000fe40004800000 */
[----:B------:R-:W-:Y:S02]  /*b4e0*/  LOP3.LUT R8, R122, 0x50, RZ, 0x3c, !PT ;  /* 0x000000507a087812 */ /* 0x000fe400078e3cff */
[----:B------:R-:W-:-:S02]  /*b4f0*/  SEL R22, R2, RZ, !P6 ;  /* 0x000000ff02167207 */ /* 0x000fc40007000000 */
[----:B------:R-:W-:Y:S01]  /*b500*/  ISETP.NE.U32.AND P6, PT, R23, RZ, PT ;  /* 0x000000ff1700720c */ /* 0x000fe20003fc5070 */
[----:B------:R-:W-:Y:S01]  /*b510*/  VIADD R23, R8, UR6 ;  /* 0x0000000608177c36 */ /* 0x000fe20008000000 */
[----:B------:R1:W-:Y:S01]  /*b520*/  STL [R1+0x528], R8 ;  /* 0x0005280801007387 */ /* 0x0003e20000100800 */
[----:B------:R-:W-:-:S03]  /*b530*/  ISETP.NE.U32.AND P1, PT, R7, RZ, PT ;  /* 0x000000ff0700720c */ /* 0x000fc60003f25070 */
[----:B---3--:R-:W-:Y:S04]  /*b540*/  LDGSTS.E [R24+0x36008], desc[UR28][R104.64], P2 ;  /* 0x3600800068187fae */ /* 0x008fe800091a101c */
[----:B------:R-:W-:Y:S04]  /*b550*/  LDGSTS.E [R23+0x30000], desc[UR28][R156.64], P5 ;  /* 0x300000009c177fae */ /* 0x000fe8000a9a101c */
[----:B------:R-:W3:Y:S04]  /*b560*/  LDL.64 R104, [R1+0x1c0] ;  /* 0x0001c00001687983 */ /* 0x000ee80000100a00 */
[----:B------:R-:W3:Y:S04]  /*b570*/  LDL.64 R156, [R1+0x1d8] ;  /* 0x0001d800019c7983 */ /* 0x000ee80000100a00 */
[----:B--2---:R-:W-:Y:S04]  /*b580*/  LDGSTS.E [R23+0x30008], desc[UR28][R88.64], P4 ;  /* 0x3000800058177fae */ /* 0x004fe8000a1a101c */
[----:B------:R-:W-:Y:S04]  /*b590*/  LDGSTS.E [R23+0x32000], desc[UR28][R124.64], P1 ;  /* 0x320000007c177fae */ /* 0x000fe800089a101c */
[----:B------:R-:W2:Y:S04]  /*b5a0*/  LDL.64 R88, [R1+0x1c8] ;  /* 0x0001c80001587983 */ /* 0x000ea80000100a00 */
[----:B------:R-:W2:Y:S04]  /*b5b0*/  LDL.64 R124, [R1+0x1d0] ;  /* 0x0001d000017c7983 */ /* 0x000ea80000100a00 */
[----:B----4-:R-:W-:Y:S04]  /*b5c0*/  LDGSTS.E [R23+0x32008], desc[UR28][R140.64], P6 ;  /* 0x320080008c177fae */ /* 0x010fe8000b1a101c */
[----:B------:R-:W4:Y:S01]  /*b5d0*/  LDL.64 R140, [R1+0x1e0] ;  /* 0x0001e000018c7983 */ /* 0x000f220000100a00 */
[----:B------:R-:W-:-:S02]  /*b5e0*/  SEL R7, R2, RZ, !P3 ;  /* 0x000000ff02077207 */ /* 0x000fc40005800000 */
[----:B-1----:R-:W-:Y:S02]  /*b5f0*/  LOP3.LUT R8, R3, 0x74, RZ, 0xfc, !PT ;  /* 0x0000007403087812 */ /* 0x002fe400078efcff */
[----:B------:R-:W-:Y:S02]  /*b600*/  ISETP.NE.U32.AND P3, PT, R7, RZ, PT ;  /* 0x000000ff0700720c */ /* 0x000fe40003f65070 */
[----:B------:R-:W-:Y:S02]  /*b610*/  LOP3.LUT R7, R3, 0x76, RZ, 0xfc, !PT ;  /* 0x0000007603077812 */ /* 0x000fe400078efcff */
[-C--:B------:R-:W-:Y:S02]  /*b620*/  ISETP.GE.AND P5, PT, R8, R121.reuse, PT ;  /* 0x000000790800720c */ /* 0x080fe40003fa6270 */
[----:B------:R-:W-:Y:S02]  /*b630*/  ISETP.GE.AND P4, PT, R7, R121, PT ;  /* 0x000000790700720c */ /* 0x000fe40003f86270 */
[----:B------:R-:W-:-:S02]  /*b640*/  SEL R7, R2, RZ, !P5 ;  /* 0x000000ff02077207 */ /* 0x000fc40006800000 */
[----:B------:R-:W-:Y:S02]  /*b650*/  ISETP.NE.U32.AND P2, PT, R22, RZ, PT ;  /* 0x000000ff1600720c */ /* 0x000fe40003f45070 */
[----:B------:R-:W-:Y:S02]  /*b660*/  ISETP.NE.U32.AND P1, PT, R7, RZ, PT ;  /* 0x000000ff0700720c */ /* 0x000fe40003f25070 */
[----:B------:R-:W-:Y:S02]  /*b670*/  LOP3.LUT R9, R3, 0x18, RZ, 0xfc, !PT ;  /* 0x0000001803097812 */ /* 0x000fe400078efcff */
[----:B------:R-:W-:Y:S02]  /*b680*/  SEL R25, R2, RZ, !P4 ;  /* 0x000000ff02197207 */ /* 0x000fe40006000000 */
[----:B------:R-:W-:Y:S02]  /*b690*/  ISETP.GE.AND P5, PT, R9, R121, PT ;  /* 0x000000790900720c */ /* 0x000fe40003fa6270 */
[----:B------:R-:W-:-:S03]  /*b6a0*/  LOP3.LUT R8, R3, 0x1a, RZ, 0xfc, !PT ;  /* 0x0000001a03087812 */ /* 0x000fc600078efcff */
[----:B------:R-:W-:Y:S01]  /*b6b0*/  LDGSTS.E [R23+0x34000], desc[UR28][R172.64], P2 ;  /* 0x34000000ac177fae */ /* 0x000fe200091a101c */
[----:B------:R-:W-:Y:S02]  /*b6c0*/  SEL R22, R2, RZ, !P5 ;  /* 0x000000ff02167207 */ /* 0x000fe40006800000 */
[----:B------:R-:W-:Y:S02]  /*b6d0*/  ISETP.NE.U32.AND P5, PT, R25, RZ, PT ;  /* 0x000000ff1900720c */ /* 0x000fe40003fa5070 */
[----:B------:R-:W-:Y:S02]  /*b6e0*/  ISETP.GE.AND P4, PT, R8, R121, PT ;  /* 0x000000790800720c */ /* 0x000fe40003f86270 */
[C---:B------:R-:W-:Y:S01]  /*b6f0*/  LOP3.LUT R25, R3.reuse, 0x38, RZ, 0xfc, !PT ;  /* 0x0000003803197812 */ /* 0x040fe200078efcff */
[----:B------:R-:W4:Y:S01]  /*b700*/  LDL.64 R172, [R1+0x1e8] ;  /* 0x0001e80001ac7983 */ /* 0x000f220000100a00 */
[----:B------:R-:W-:Y:S02]  /*b710*/  LOP3.LUT R8, R3, 0x3a, RZ, 0xfc, !PT ;  /* 0x0000003a03087812 */ /* 0x000fe400078efcff */
[----:B------:R-:W-:-:S02]  /*b720*/  SEL R7, R2, RZ, !P4 ;  /* 0x000000ff02077207 */ /* 0x000fc40006000000 */
[-C--:B------:R-:W-:Y:S02]  /*b730*/  ISETP.GE.AND P2, PT, R25, R121.reuse, PT ;  /* 0x000000791900720c */ /* 0x080fe40003f46270 */
[----:B------:R-:W-:Y:S02]  /*b740*/  LOP3.LUT R9, R3, 0x58, RZ, 0xfc, !PT ;  /* 0x0000005803097812 */ /* 0x000fe400078efcff */
[----:B------:R-:W-:Y:S02]  /*b750*/  ISETP.NE.U32.AND P6, PT, R22, RZ, PT ;  /* 0x000000ff1600720c */ /* 0x000fe40003fc5070 */
[----:B------:R-:W-:Y:S02]  /*b760*/  ISETP.NE.U32.AND P4, PT, R7, RZ, PT ;  /* 0x000000ff0700720c */ /* 0x000fe40003f85070 */
[----:B------:R-:W-:Y:S02]  /*b770*/  SEL R7, R2, RZ, !P2 ;  /* 0x000000ff02077207 */ /* 0x000fe40005000000 */
[-C--:B------:R-:W-:Y:S01]  /*b780*/  ISETP.GE.AND P2, PT, R9, R121.reuse, PT ;  /* 0x000000790900720c */ /* 0x080fe20003f46270 */
[----:B---3--:R-:W-:Y:S01]  /*b790*/  LDGSTS.E [R23+0x34008], desc[UR28][R104.64], P3 ;  /* 0x3400800068177fae */ /* 0x008fe200099a101c */
[----:B------:R-:W-:-:S02]  /*b7a0*/  ISETP.GE.AND P3, PT, R8, R121, PT ;  /* 0x000000790800720c */ /* 0x000fc40003f66270 */
[----:B------:R-:W-:Y:S01]  /*b7b0*/  LOP3.LUT R8, R3, 0x5a, RZ, 0xfc, !PT ;  /* 0x0000005a03087812 */ /* 0x000fe200078efcff */
[----:B------:R-:W3:Y:S04]  /*b7c0*/  LDL.64 R104, [R1+0x1f0] ;  /* 0x0001f00001687983 */ /* 0x000ee80000100a00 */
[----:B--2---:R-:W-:Y:S01]  /*b7d0*/  LDGSTS.E [R23+0x36000], desc[UR28][R88.64], P1 ;  /* 0x3600000058177fae */ /* 0x004fe200089a101c */
[----:B------:R-:W-:-:S03]  /*b7e0*/  SEL R22, R2, RZ, !P3 ;  /* 0x000000ff02167207 */ /* 0x000fc60005800000 */
[----:B------:R-:W2:Y:S01]  /*b7f0*/  LDL.64 R88, [R1+0x1f8] ;  /* 0x0001f80001587983 */ /* 0x000ea20000100a00 */
[----:B------:R-:W-:Y:S02]  /*b800*/  ISETP.GE.AND P3, PT, R8, R121, PT ;  /* 0x000000790800720c */ /* 0x000fe40003f66270 */
[----:B------:R-:W-:Y:S01]  /*b810*/  LOP3.LUT R8, R122, 0x60, RZ, 0x3c, !PT ;  /* 0x000000607a087812 */ /* 0x000fe200078e3cff */
[----:B------:R-:W-:Y:S01]  /*b820*/  LDGSTS.E [R23+0x36008], desc[UR28][R124.64], P5 ;  /* 0x360080007c177fae */ /* 0x000fe2000a9a101c */
[----:B------:R-:W-:Y:S02]  /*b830*/  ISETP.NE.U32.AND P1, PT, R7, RZ, PT ;  /* 0x000000ff0700720c */ /* 0x000fe40003f25070 */
[----:B------:R-:W-:Y:S02]  /*b840*/  SEL R7, R2, RZ, !P2 ;  /* 0x000000ff02077207 */ /* 0x000fe40005000000 */
[----:B------:R-:W-:Y:S01]  /*b850*/  ISETP.NE.U32.AND P2, PT, R22, RZ, PT ;  /* 0x000000ff1600720c */ /* 0x000fe20003f45070 */
[----:B------:R-:W-:-:S05]  /*b860*/  VIADD R22, R8, UR6 ;  /* 0x0000000608167c36 */ /* 0x000fca0008000000 */
[----:B------:R-:W-:Y:S04]  /*b870*/  LDGSTS.E [R22+0x30000], desc[UR28][R156.64], P6 ;  /* 0x300000009c167fae */ /* 0x000fe8000b1a101c */
[----:B------:R-:W2:Y:S04]  /*b880*/  LDL.64 R124, [R1+0x200] ;  /* 0x00020000017c7983 */ /* 0x000ea80000100a00 */
[----:B------:R1:W-:Y:S04]  /*b890*/  STL [R1+0x524], R8 ;  /* 0x0005240801007387 */ /* 0x0003e80000100800 */
[----:B----4-:R-:W-:Y:S04]  /*b8a0*/  LDGSTS.E [R22+0x30008], desc[UR28][R140.64], P4 ;  /* 0x300080008c167fae */ /* 0x010fe8000a1a101c */
[----:B------:R-:W4:Y:S01]  /*b8b0*/  LDL.64 R156, [R1+0x208] ;  /* 0x00020800019c7983 */ /* 0x000f220000100a00 */
[----:B------:R-:W-:-:S02]  /*b8c0*/  SEL R25, R2, RZ, !P3 ;  /* 0x000000ff02197207 */ /* 0x000fc40005800000 */
[----:B-1----:R-:W-:Y:S01]  /*b8d0*/  LOP3.LUT R8, R3, 0x1c, RZ, 0xfc, !PT ;  /* 0x0000001c03087812 */ /* 0x002fe200078efcff */
[----:B------:R-:W4:Y:S04]  /*b8e0*/  LDL.64 R220, [R1+0x240] ;  /* 0x0002400001dc7983 */ /* 0x000f280000100a00 */
[----:B------:R-:W4:Y:S01]  /*b8f0*/  LDL.64 R140, [R1+0x210] ;  /* 0x00021000018c7983 */ /* 0x000f220000100a00 */
[----:B------:R-:W-:Y:S02]  /*b900*/  ISETP.NE.U32.AND P3, PT, R7, RZ, PT ;  /* 0x000000ff0700720c */ /* 0x000fe40003f65070 */
[----:B------:R-:W-:Y:S01]  /*b910*/  LOP3.LUT R7, R3, 0x78, RZ, 0xfc, !PT ;  /* 0x0000007803077812 */ /* 0x000fe200078efcff */
[----:B------:R-:W4:Y:S03]  /*b920*/  LDL.64 R204, [R1+0x250] ;  /* 0x0002500001cc7983 */ /* 0x000f260000100a00 */
[----:B------:R-:W-:Y:S01]  /*b930*/  ISETP.GE.AND P6, PT, R7, R121, PT ;  /* 0x000000790700720c */ /* 0x000fe20003fc6270 */
[----:B------:R-:W4:Y:S01]  /*b940*/  LDL.64 R188, [R1+0x248] ;  /* 0x0002480001bc7983 */ /* 0x000f220000100a00 */
[----:B------:R-:W-:-:S02]  /*b950*/  LOP3.LUT R7, R3, 0x7a, RZ, 0xfc, !PT ;  /* 0x0000007a03077812 */ /* 0x000fc400078efcff */
[----:B------:R-:W-:Y:S02]  /*b960*/  ISETP.NE.U32.AND P5, PT, R25, RZ, PT ;  /* 0x000000ff1900720c */ /* 0x000fe40003fa5070 */
[----:B------:R-:W-:Y:S01]  /*b970*/  ISETP.GE.AND P4, PT, R7, R121, PT ;  /* 0x000000790700720c */ /* 0x000fe20003f86270 */
[----:B------:R-:W-:Y:S01]  /*b980*/  LDGSTS.E [R22+0x32000], desc[UR28][R172.64], P1 ;  /* 0x32000000ac167fae */ /* 0x000fe200089a101c */
[----:B------:R-:W-:-:S04]  /*b990*/  SEL R7, R2, RZ, !P6 ;  /* 0x000000ff02077207 */ /* 0x000fc80007000000 */
[----:B------:R-:W-:Y:S02]  /*b9a0*/  ISETP.NE.U32.AND P6, PT, R7, RZ, PT ;  /* 0x000000ff0700720c */ /* 0x000fe40003fc5070 */
[----:B------:R-:W-:-:S04]  /*b9b0*/  SEL R7, R2, RZ, !P4 ;  /* 0x000000ff02077207 */ /* 0x000fc80006000000 */
[----:B------:R-:W-:Y:S01]  /*b9c0*/  ISETP.NE.U32.AND P4, PT, R7, RZ, PT ;  /* 0x000000ff0700720c */ /* 0x000fe20003f85070 */
[----:B------:R-:W4:Y:S01]  /*b9d0*/  LDL.64 R172, [R1+0x238] ;  /* 0x0002380001ac7983 */ /* 0x000f220000100a00 */
[-C--:B------:R-:W-:Y:S02]  /*b9e0*/  ISETP.GE.AND P1, PT, R8, R121.reuse, PT ;  /* 0x000000790800720c */ /* 0x080fe40003f26270 */
[----:B------:R-:W-:Y:S01]  /*b9f0*/  LOP3.LUT R8, R3, 0x3c, RZ, 0xfc, !PT ;  /* 0x0000003c03087812 */ /* 0x000fe200078efcff */
[----:B---3--:R-:W-:Y:S04]  /*ba00*/  LDGSTS.E [R22+0x32008], desc[UR28][R104.64], P2 ;  /* 0x3200800068167fae */ /* 0x008fe800091a101c */
[----:B------:R-:W3:Y:S04]  /*ba10*/  LDL.64 R104, [R1+0x220] ;  /* 0x0002200001687983 */ /* 0x000ee80000100a00 */
[----:B--2---:R-:W-:Y:S04]  /*ba20*/  LDGSTS.E [R22+0x34000], desc[UR28][R88.64], P3 ;  /* 0x3400000058167fae */ /* 0x004fe800099a101c */
[----:B------:R-:W2:Y:S01]  /*ba30*/  LDL.64 R88, [R1+0x218] ;  /* 0x0002180001587983 */ /* 0x000ea20000100a00 */
[----:B------:R-:W-:-:S03]  /*ba40*/  ISETP.GE.AND P3, PT, R8, R121, PT ;  /* 0x000000790800720c */ /* 0x000fc60003f66270 */
[----:B------:R-:W-:Y:S01]  /*ba50*/  LDGSTS.E [R22+0x34008], desc[UR28][R124.64], P5 ;  /* 0x340080007c167fae */ /* 0x000fe2000a9a101c */
[----:B------:R-:W-:-:S03]  /*ba60*/  LOP3.LUT R8, R3, 0x5c, RZ, 0xfc, !PT ;  /* 0x0000005c03087812 */ /* 0x000fc600078efcff */
[----:B------:R-:W3:Y:S04]  /*ba70*/  LDL.64 R124, [R1+0x228] ;  /* 0x00022800017c7983 */ /* 0x000ee80000100a00 */
[----:B----4-:R-:W-:Y:S01]  /*ba80*/  LDGSTS.E [R22+0x36000], desc[UR28][R156.64], P6 ;  /* 0x360000009c167fae */ /* 0x010fe2000b1a101c */
[----:B------:R-:W-:-:S03]  /*ba90*/  ISETP.GE.AND P6, PT, R8, R121, PT ;  /* 0x000000790800720c */ /* 0x000fc60003fc6270 */
[----:B------:R-:W-:Y:S01]  /*baa0*/  LDGSTS.E [R22+0x36008], desc[UR28][R140.64], P4 ;  /* 0x360080008c167fae */ /* 0x000fe2000a1a101c */
[----:B------:R-:W-:-:S03]  /*bab0*/  LOP3.LUT R8, R122, 0x70, RZ, 0x3c, !PT ;  /* 0x000000707a087812 */ /* 0x000fc600078e3cff */
[----:B------:R-:W4:Y:S02]  /*bac0*/  LDL.64 R140, [R1+0x230] ;  /* 0x00023000018c7983 */ /* 0x000f240000100a00 */
[----:B------:R-:W-:Y:S02]  /*bad0*/  VIADD R35, R8, UR6 ;  /* 0x0000000608237c36 */ /* 0x000fe40008000000 */
[----:B------:R1:W-:Y:S04]  /*bae0*/  STL [R1+0x520], R8 ;  /* 0x0005200801007387 */ /* 0x0003e80000100800 */
[----:B------:R-:W4:Y:S04]  /*baf0*/  LDL.LU.64 R156, [R1+0x120] ;  /* 0x00012000019c7983 */ /* 0x000f280000300a00 */
[----:B-1----:R-:W4:Y:S01]  /*bb00*/  LDL.LU.64 R8, [R1+0x8] ;  /* 0x0000080001087983 */ /* 0x002f220000300a00 */
[----:B------:R-:W-:-:S04]  /*bb10*/  LOP3.LUT R7, R3, 0x1e, RZ, 0xfc, !PT ;  /* 0x0000001e03077812 */ /* 0x000fc800078efcff */
[----:B------:R-:W-:Y:S02]  /*bb20*/  ISETP.GE.AND P2, PT, R7, R121, PT ;  /* 0x000000790700720c */ /* 0x000fe40003f46270 */
[----:B------:R-:W-:-:S04]  /*bb30*/  SEL R7, R2, RZ, !P1 ;  /* 0x000000ff02077207 */ /* 0x000fc80004800000 */
[----:B------:R-:W-:Y:S02]  /*bb40*/  ISETP.NE.U32.AND P1, PT, R7, RZ, PT ;  /* 0x000000ff0700720c */ /* 0x000fe40003f25070 */
[----:B------:R-:W-:-:S04]  /*bb50*/  SEL R7, R2, RZ, !P2 ;  /* 0x000000ff02077207 */ /* 0x000fc80005000000 */
[----:B------:R-:W-:Y:S02]  /*bb60*/  ISETP.NE.U32.AND P2, PT, R7, RZ, PT ;  /* 0x000000ff0700720c */ /* 0x000fe40003f45070 */
        /* <DEDUP_REMOVED lines=12> */
[----:B------:R-:W-:Y:S01]  /*bc30*/  LOP3.LUT R7, R3, 0x7c, RZ, 0xfc, !PT ;  /* 0x0000007c03077812 */ /* 0x000fe200078efcff */
[----:B------:R-:W-:Y:S01]  /*bc40*/  USHF.L.U32 UR12, UR11, 0x7, URZ ;  /* 0x000000070b0c7899 */ /* 0x000fe200080006ff */
[----:B--2---:R-:W-:Y:S02]  /*bc50*/  LDGSTS.E [R35+0x30000], desc[UR28][R88.64], P1 ;  /* 0x3000000058237fae */ /* 0x004fe400089a101c */
[-C--:B------:R-:W-:Y:S02]  /*bc60*/  ISETP.GE.AND P1, PT, R7, R121.reuse, PT ;  /* 0x000000790700720c */ /* 0x080fe40003f26270 */
[----:B------:R-:W-:Y:S01]  /*bc70*/  LOP3.LUT R7, R3, 0x7e, RZ, 0xfc, !PT ;  /* 0x0000007e03077812 */ /* 0x000fe200078efcff */
[----:B---3--:R-:W-:Y:S03]  /*bc80*/  LDGSTS.E [R35+0x30008], desc[UR28][R104.64], P2 ;  /* 0x3000800068237fae */ /* 0x008fe600091a101c */
[----:B------:R-:W-:-:S02]  /*bc90*/  ISETP.GE.AND P2, PT, R7, R121, PT ;  /* 0x000000790700720c */ /* 0x000fc40003f46270 */
[----:B------:R-:W-:Y:S02]  /*bca0*/  SEL R7, R2, RZ, !P1 ;  /* 0x000000ff02077207 */ /* 0x000fe40004800000 */
[----:B------:R-:W-:Y:S01]  /*bcb0*/  ISETP.GE.AND P1, PT, R123, R121, PT ;  /* 0x000000797b00720c */ /* 0x000fe20003f26270 */
[----:B------:R-:W-:Y:S01]  /*bcc0*/  IMAD.SHL.U32 R121, R34, 0x4, RZ ;  /* 0x0000000422797824 */ /* 0x000fe200078e00ff */
[C---:B------:R-:W-:Y:S01]  /*bcd0*/  SEL R25, R2.reuse, RZ, !P2 ;  /* 0x000000ff02197207 */ /* 0x040fe20005000000 */
[----:B------:R-:W2:Y:S01]  /*bce0*/  LDL.LU.64 R88, [R1+0x770] ;  /* 0x0007700001587983 */ /* 0x000ea20000300a00 */
[----:B------:R-:W-:Y:S02]  /*bcf0*/  SEL R2, R2, RZ, !P1 ;  /* 0x000000ff02027207 */ /* 0x000fe40004800000 */
[----:B------:R-:W-:Y:S01]  /*bd00*/  ISETP.NE.U32.AND P2, PT, R7, RZ, PT ;  /* 0x000000ff0700720c */ /* 0x000fe20003f45070 */
[----:B------:R-:W3:Y:S01]  /*bd10*/  LDL.LU.64 R104, [R1+0x768] ;  /* 0x0007680001687983 */ /* 0x000ee20000300a00 */
[----:B------:R-:W-:-:S03]  /*bd20*/  ISETP.NE.U32.AND P1, PT, R25, RZ, PT ;  /* 0x000000ff1900720c */ /* 0x000fc60003f25070 */
[----:B------:R-:W-:Y:S01]  /*bd30*/  LDGSTS.E [R35+0x32000], desc[UR28][R124.64], P3 ;  /* 0x320000007c237fae */ /* 0x000fe200099a101c */
[----:B------:R-:W-:Y:S02]  /*bd40*/  ISETP.NE.U32.AND P3, PT, R2, RZ, PT ;  /* 0x000000ff0200720c */ /* 0x000fe40003f65070 */
[----:B------:R-:W-:Y:S02]  /*bd50*/  LOP3.LUT R121, R121, 0x7c, RZ, 0xc0, !PT ;  /* 0x0000007c79797812 */ /* 0x000fe400078ec0ff */
[----:B------:R-:W-:-:S05]  /*bd60*/  LOP3.LUT R2, R34, 0x60, RZ, 0xc0, !PT ;  /* 0x0000006022027812 */ /* 0x000fca00078ec0ff */
[----:B------:R-:W-:Y:S02]  /*bd70*/  IMAD R121, R2, 0x200, R121 ;  /* 0x0000020002797824 */ /* 0x000fe400078e0279 */
[----:B------:R-:W-:Y:S01]  /*bd80*/  IMAD.U32 R7, RZ, RZ, UR12 ;  /* 0x0000000cff077e24 */ /* 0x000fe2000f8e00ff */
[----:B------:R-:W2:Y:S01]  /*bd90*/  LDL.LU.64 R124, [R1+0x760] ;  /* 0x00076000017c7983 */ /* 0x000ea20000300a00 */
[----:B------:R-:W-:-:S03]  /*bda0*/  VIADD R34, R121, UR6 ;  /* 0x0000000679227c36 */ /* 0x000fc60008000000 */
[----:B----4-:R-:W-:Y:S04]  /*bdb0*/  LDGSTS.E [R35+0x32008], desc[UR28][R140.64], P5 ;  /* 0x320080008c237fae */ /* 0x010fe8000a9a101c */
[----:B------:R-:W-:Y:S04]  /*bdc0*/  LDGSTS.E [R35+0x34000], desc[UR28][R172.64], P6 ;  /* 0x34000000ac237fae */ /* 0x000fe8000b1a101c */
[----:B------:R-:W-:Y:S04]  /*bdd0*/  LDGSTS.E [R35+0x34008], desc[UR28][R220.64], P4 ;  /* 0x34008000dc237fae */ /* 0x000fe8000a1a101c */
[----:B------:R-:W-:Y:S04]  /*bde0*/  LDGSTS.E [R35+0x36000], desc[UR28][R204.64], P2 ;  /* 0x36000000cc237fae */ /* 0x000fe800091a101c */
[----:B------:R-:W-:Y:S04]  /*bdf0*/  LDGSTS.E [R35+0x36008], desc[UR28][R188.64], P1 ;  /* 0x36008000bc237fae */ /* 0x000fe800089a101c */
[----:B------:R-:W0:Y:S04]  /*be00*/  LDGDEPBAR ;  /* 0x00000000000079af */ /* 0x000e280000000000 */
[----:B------:R1:W-:Y:S04]  /*be10*/  LDGSTS.E [R34], desc[UR28][R32.64], P3 ;  /* 0x0000000020227fae */ /* 0x0003e800099a101c */
[----:B------:R-:W-:Y:S04]  /*be20*/  LDGSTS.E [R34+0x400], desc[UR28][R156.64], P3 ;  /* 0x004000009c227fae */ /* 0x000fe800099a101c */
[----:B------:R-:W-:Y:S01]  /*be30*/  LDGSTS.E [R34+0x800], desc[UR28][R8.64], P3 ;  /* 0x0080000008227fae */ /* 0x000fe200099a101c */
[----:B------:R-:W-:-:S03]  /*be40*/  LOP3.LUT R2, R121, 0x10, RZ, 0x3c, !PT ;  /* 0x0000001079027812 */ /* 0x000fc600078e3cff */
[----:B------:R-:W-:Y:S01]  /*be50*/  LDGSTS.E [R34+0xc00], desc[UR28][R14.64], P3 ;  /* 0x00c000000e227fae */ /* 0x000fe200099a101c */
[----:B-1----:R-:W-:-:S03]  /*be60*/  IMAD.WIDE R32, R7, 0x4, R32 ;  /* 0x0000000407207825 */ /* 0x002fc600078e0220 */
[----:B------:R-:W-:Y:S04]  /*be70*/  LDGSTS.E [R34+0x1000], desc[UR28][R42.64], P3 ;  /* 0x010000002a227fae */ /* 0x000fe800099a101c */
[----:B------:R-:W-:Y:S04]  /*be80*/  LDGSTS.E [R34+0x1400], desc[UR28][R58.64], P3 ;  /* 0x014000003a227fae */ /* 0x000fe800099a101c */
[----:B------:R-:W-:Y:S04]  /*be90*/  LDGSTS.E [R34+0x1800], desc[UR28][R74.64], P3 ;  /* 0x018000004a227fae */ /* 0x000fe800099a101c */
[----:B------:R-:W4:Y:S04]  /*bea0*/  LDL.LU.64 R140, [R1+0x758] ;  /* 0x00075800018c7983 */ /* 0x000f280000300a00 */
[----:B------:R-:W-:Y:S04]  /*beb0*/  LDGSTS.E [R34+0x1c00], desc[UR28][R90.64], P3 ;  /* 0x01c000005a227fae */ /* 0x000fe800099a101c */
[----:B------:R-:W2:Y:S04]  /*bec0*/  LDL.LU.64 R172, [R1+0x118] ;  /* 0x0001180001ac7983 */ /* 0x000ea80000300a00 */
[----:B------:R-:W-:Y:S04]  /*bed0*/  LDGSTS.E [R34+0x2000], desc[UR28][R106.64], P3 ;  /* 0x020000006a227fae */ /* 0x000fe800099a101c */
[----:B------:R-:W3:Y:S04]  /*bee0*/  LDL.LU.64 R188, [R1+0x110] ;  /* 0x0001100001bc7983 */ /* 0x000ee80000300a00 */
[----:B------:R-:W-:Y:S04]  /*bef0*/  LDGSTS.E [R34+0x2400], desc[UR28][R126.64], P3 ;  /* 0x024000007e227fae */ /* 0x000fe800099a101c */
[----:B------:R1:W-:Y:S04]  /*bf00*/  STL.64 [R1+0x308], R32 ;  /* 0x0003082001007387 */ /* 0x0003e80000100a00 */
[----:B------:R-:W-:Y:S04]  /*bf10*/  LDGSTS.E [R34+0x2800], desc[UR28][R142.64], P3 ;  /* 0x028000008e227fae */ /* 0x000fe800099a101c */
[----:B------:R-:W-:Y:S01]  /*bf20*/  LDGSTS.E [R34+0x2c00], desc[UR28][R158.64], P3 ;  /* 0x02c000009e227fae */ /* 0x000fe200099a101c */
[----:B-1----:R-:W-:-:S03]  /*bf30*/  VIADD R33, R2, UR6 ;  /* 0x0000000602217c36 */ /* 0x002fc60008000000 */
[----:B------:R-:W-:Y:S01]  /*bf40*/  LDGSTS.E [R34+0x3000], desc[UR28][R174.64], P3 ;  /* 0x03000000ae227fae */ /* 0x000fe200099a101c */
[----:B------:R-:W-:-:S03]  /*bf50*/  IMAD.WIDE R220, R7, 0x4, R242 ;  /* 0x0000000407dc7825 */ /* 0x000fc600078e02f2 */
[----:B------:R-:W-:Y:S04]  /*bf60*/  LDGSTS.E [R34+0x3400], desc[UR28][R190.64], P3 ;  /* 0x03400000be227fae */ /* 0x000fe800099a101c */
[----:B------:R-:W-:Y:S04]  /*bf70*/  LDGSTS.E [R34+0x3800], desc[UR28][R206.64], P3 ;  /* 0x03800000ce227fae */ /* 0x000fe800099a101c */
[----:B------:R-:W-:Y:S04]  /*bf80*/  LDGSTS.E [R34+0x3c00], desc[UR28][R222.64], P3 ;  /* 0x03c00000de227fae */ /* 0x000fe800099a101c */
[----:B------:R-:W-:Y:S04]  /*bf90*/  LDGSTS.E [R33+0x80], desc[UR28][R242.64], P3 ;  /* 0x00080000f2217fae */ /* 0x000fe800099a101c */
[----:B------:R-:W3:Y:S04]  /*bfa0*/  LDL.LU.64 R204, [R1+0x108] ;  /* 0x0001080001cc7983 */ /* 0x000ee80000300a00 */
[----:B------:R-:W3:Y:S04]  /*bfb0*/  LDL.LU.64 R242, [R1] ;  /* 0x0000000001f27983 */ /* 0x000ee80000300a00 */
[----:B------:R1:W-:Y:S04]  /*bfc0*/  STL.64 [R1+0x380], R220 ;  /* 0x000380dc01007387 */ /* 0x0003e80000100a00 */
[----:B-1----:R-:W4:Y:S01]  /*bfd0*/  LDL.LU.64 R220, [R1+0x28] ;  /* 0x0000280001dc7983 */ /* 0x002f220000300a00 */
[----:B------:R-:W-:-:S05]  /*bfe0*/  LOP3.LUT R2, R121, 0x20, RZ, 0x3c, !PT ;  /* 0x0000002079027812 */ /* 0x000fca00078e3cff */
[----:B------:R-:W-:Y:S01]  /*bff0*/  VIADD R2, R2, UR6 ;  /* 0x0000000602027c36 */ /* 0x000fe20008000000 */
[----:B------:R-:W-:Y:S01]  /*c000*/  LOP3.LUT R25, R121, 0x30, RZ, 0x3c, !PT ;  /* 0x0000003079197812 */ /* 0x000fe200078e3cff */
[----:B--2---:R-:W-:Y:S04]  /*c010*/  LDGSTS.E [R33+0x480], desc[UR28][R172.64], P3 ;  /* 0x00480000ac217fae */ /* 0x004fe800099a101c */
[----:B---3--:R-:W-:Y:S04]  /*c020*/  LDGSTS.E [R33+0x880], desc[UR28][R242.64], P3 ;  /* 0x00880000f2217fae */ /* 0x008fe800099a101c */
[----:B------:R-:W-:Y:S04]  /*c030*/  LDGSTS.E [R33+0xc80], desc[UR28][R16.64], P3 ;  /* 0x00c8000010217fae */ /* 0x000fe800099a101c */
        /* <DEDUP_REMOVED lines=12> */
[----:B------:R1:W-:Y:S04]  /*c100*/  LDGSTS.E [R2+0x100], desc[UR28][R28.64], P3 ;  /* 0x001000001c027fae */ /* 0x0003e800099a101c */
[----:B------:R-:W-:Y:S04]  /*c110*/  LDGSTS.E [R2+0x500], desc[UR28][R188.64], P3 ;  /* 0x00500000bc027fae */ /* 0x000fe800099a101c */
[----:B------:R-:W-:Y:S04]  /*c120*/  LDGSTS.E [R2+0x900], desc[UR28][R250.64], P3 ;  /* 0x00900000fa027fae */ /* 0x000fe800099a101c */
[----:B------:R-:W-:Y:S01]  /*c130*/  LDGSTS.E [R2+0xd00], desc[UR28][R18.64], P3 ;  /* 0x00d0000012027fae */ /* 0x000fe200099a101c */
[----:B-1----:R-:W-:-:S03]  /*c140*/  IMAD.WIDE R28, R7, 0x4, R28 ;  /* 0x00000004071c7825 */ /* 0x002fc600078e021c */
[----:B------:R-:W-:Y:S04]  /*c150*/  LDGSTS.E [R2+0x1100], desc[UR28][R46.64], P3 ;  /* 0x011000002e027fae */ /* 0x000fe800099a101c */
[----:B------:R-:W-:Y:S04]  /*c160*/  LDGSTS.E [R2+0x1500], desc[UR28][R62.64], P3 ;  /* 0x015000003e027fae */ /* 0x000fe800099a101c */
[----:B------:R-:W-:Y:S04]  /*c170*/  LDGSTS.E [R2+0x1900], desc[UR28][R78.64], P3 ;  /* 0x019000004e027fae */ /* 0x000fe800099a101c */
[----:B------:R-:W-:Y:S04]  /*c180*/  LDGSTS.E [R2+0x1d00], desc[UR28][R94.64], P3 ;  /* 0x01d000005e027fae */ /* 0x000fe800099a101c */
[----:B------:R-:W-:Y:S04]  /*c190*/  LDGSTS.E [R2+0x2100], desc[UR28][R110.64], P3 ;  /* 0x021000006e027fae */ /* 0x000fe800099a101c */
[----:B------:R-:W-:Y:S04]  /*c1a0*/  LDGSTS.E [R2+0x2500], desc[UR28][R130.64], P3 ;  /* 0x0250000082027fae */ /* 0x000fe800099a101c */
[----:B------:R1:W-:Y:S04]  /*c1b0*/  STL.64 [R1+0x3e8], R28 ;  /* 0x0003e81c01007387 */ /* 0x0003e80000100a00 */
[----:B------:R-:W-:Y:S04]  /*c1c0*/  LDGSTS.E [R2+0x2900], desc[UR28][R146.64], P3 ;  /* 0x0290000092027fae */ /* 0x000fe800099a101c */
[----:B------:R-:W-:Y:S01]  /*c1d0*/  LDGSTS.E [R2+0x2d00], desc[UR28][R162.64], P3 ;  /* 0x02d00000a2027fae */ /* 0x000fe200099a101c */
[----:B-1----:R-:W-:-:S03]  /*c1e0*/  VIADD R28, R25, UR6 ;  /* 0x00000006191c7c36 */ /* 0x002fc60008000000 */
[----:B------:R-:W-:Y:S04]  /*c1f0*/  LDGSTS.E [R2+0x3100], desc[UR28][R178.64], P3 ;  /* 0x03100000b2027fae */ /* 0x000fe800099a101c */
[----:B------:R-:W-:Y:S04]  /*c200*/  LDGSTS.E [R2+0x3500], desc[UR28][R194.64], P3 ;  /* 0x03500000c2027fae */ /* 0x000fe800099a101c */
[----:B------:R-:W-:Y:S04]  /*c210*/  LDGSTS.E [R2+0x3900], desc[UR28][R210.64], P3 ;  /* 0x03900000d2027fae */ /* 0x000fe800099a101c */
[----:B------:R-:W-:Y:S04]  /*c220*/  LDGSTS.E [R2+0x3d00], desc[UR28][R226.64], P3 ;  /* 0x03d00000e2027fae */ /* 0x000fe800099a101c */
[----:B------:R1:W-:Y:S04]  /*c230*/  LDGSTS.E [R28+0x180], desc[UR28][R240.64], P3 ;  /* 0x00180000f01c7fae */ /* 0x0003e800099a101c */
[----:B------:R-:W-:Y:S04]  /*c240*/  LDGSTS.E [R28+0x580], desc[UR28][R204.64], P3 ;  /* 0x00580000cc1c7fae */ /* 0x000fe800099a101c */
[----:B------:R-:W-:Y:S01]  /*c250*/  LDGSTS.E [R28+0x980], desc[UR28][R248.64], P3 ;  /* 0x00980000f81c7fae */ /* 0x000fe200099a101c */
[----:B------:R-:W-:-:S03]  /*c260*/  LOP3.LUT R25, R121, 0x40, RZ, 0x3c, !PT ;  /* 0x0000004079197812 */ /* 0x000fc600078e3cff */
[----:B------:R-:W-:Y:S04]  /*c270*/  LDGSTS.E [R28+0xd80], desc[UR28][R20.64], P3 ;  /* 0x00d80000141c7fae */ /* 0x000fe800099a101c */
[----:B------:R-:W-:Y:S04]  /*c280*/  LDGSTS.E [R28+0x1180], desc[UR28][R48.64], P3 ;  /* 0x01180000301c7fae */ /* 0x000fe800099a101c */
[----:B------:R-:W-:Y:S04]  /*c290*/  LDGSTS.E [R28+0x1580], desc[UR28][R64.64], P3 ;  /* 0x01580000401c7fae */ /* 0x000fe800099a101c */
[----:B------:R-:W-:Y:S04]  /*c2a0*/  LDGSTS.E [R28+0x1980], desc[UR28][R80.64], P3 ;  /* 0x01980000501c7fae */ /* 0x000fe800099a101c */
[----:B------:R-:W-:Y:S01]  /*c2b0*/  LDGSTS.E [R28+0x1d80], desc[UR28][R96.64], P3 ;  /* 0x01d80000601c7fae */ /* 0x000fe200099a101c */
[----:B------:R-:W-:-:S03]  /*c2c0*/  VIADD R29, R25, UR6 ;  /* 0x00000006191d7c36 */ /* 0x000fc60008000000 */
        /* <DEDUP_REMOVED lines=8> */
[----:B------:R2:W-:Y:S01]  /*c350*/  LDGSTS.E [R29+0x200], desc[UR28][R30.64], P3 ;  /* 0x002000001e1d7fae */ /* 0x0005e200099a101c */
[----:B-1----:R-:W-:-:S03]  /*c360*/  IMAD.WIDE R240, R7, 0x4, R240 ;  /* 0x0000000407f07825 */ /* 0x002fc600078e02f0 */
[----:B----4-:R-:W-:Y:S04]  /*c370*/  LDGSTS.E [R29+0x600], desc[UR28][R220.64], P3 ;  /* 0x00600000dc1d7fae */ /* 0x010fe800099a101c */
[----:B------:R-:W-:Y:S01]  /*c380*/  LDGSTS.E [R29+0xa00], desc[UR28][R246.64], P3 ;  /* 0x00a00000f61d7fae */ /* 0x000fe200099a101c */
[----:B------:R-:W-:-:S03]  /*c390*/  LOP3.LUT R25, R121, 0x50, RZ, 0x3c, !PT ;  /* 0x0000005079197812 */ /* 0x000fc600078e3cff */
[----:B------:R-:W-:Y:S01]  /*c3a0*/  LDGSTS.E [R29+0xe00], desc[UR28][R26.64], P3 ;  /* 0x00e000001a1d7fae */ /* 0x000fe200099a101c */
[----:B--2---:R-:W-:-:S03]  /*c3b0*/  IMAD.WIDE R30, R7, 0x4, R30 ;  /* 0x00000004071e7825 */ /* 0x004fc600078e021e */
[----:B------:R-:W-:Y:S04]  /*c3c0*/  LDGSTS.E [R29+0x1200], desc[UR28][R50.64], P3 ;  /* 0x01200000321d7fae */ /* 0x000fe800099a101c */
[----:B------:R-:W-:Y:S04]  /*c3d0*/  LDGSTS.E [R29+0x1600], desc[UR28][R66.64], P3 ;  /* 0x01600000421d7fae */ /* 0x000fe800099a101c */
[----:B------:R-:W-:Y:S04]  /*c3e0*/  LDGSTS.E [R29+0x1a00], desc[UR28][R82.64], P3 ;  /* 0x01a00000521d7fae */ /* 0x000fe800099a101c */
[----:B------:R-:W-:Y:S04]  /*c3f0*/  LDGSTS.E [R29+0x1e00], desc[UR28][R98.64], P3 ;  /* 0x01e00000621d7fae */ /* 0x000fe800099a101c */
[----:B------:R-:W-:Y:S04]  /*c400*/  LDGSTS.E [R29+0x2200], desc[UR28][R114.64], P3 ;  /* 0x02200000721d7fae */ /* 0x000fe800099a101c */
[----:B------:R-:W-:Y:S04]  /*c410*/  STL.64 [R1+0x440], R240 ;  /* 0x000440f001007387 */ /* 0x000fe80000100a00 */
        /* <DEDUP_REMOVED lines=10> */
[----:B------:R1:W-:Y:S04]  /*c4c0*/  STL.64 [R1+0x718], R28 ;  /* 0x0007181c01007387 */ /* 0x0003e80000100a00 */
[----:B------:R-:W-:Y:S04]  /*c4d0*/  LDGSTS.E [R30+0x280], desc[UR28][R238.64], P3 ;  /* 0x00280000ee1e7fae */ /* 0x000fe800099a101c */
[----:B-1----:R-:W2:Y:S04]  /*c4e0*/  LDL.LU.64 R28, [R1+0x18] ;  /* 0x00001800011c7983 */ /* 0x002ea80000300a00 */
[----:B------:R-:W3:Y:S01]  /*c4f0*/  LDL.LU.64 R238, [R1+0x20] ;  /* 0x0000200001ee7983 */ /* 0x000ee20000300a00 */
[----:B------:R-:W-:-:S05]  /*c500*/  LOP3.LUT R25, R121, 0x60, RZ, 0x3c, !PT ;  /* 0x0000006079197812 */ /* 0x000fca00078e3cff */
[----:B------:R-:W-:Y:S01]  /*c510*/  VIADD R31, R25, UR6 ;  /* 0x00000006191f7c36 */ /* 0x000fe20008000000 */
[----:B------:R1:W-:Y:S04]  /*c520*/  STL.64 [R1+0x4c0], R240 ;  /* 0x0004c0f001007387 */ /* 0x0003e80000100a00 */
[----:B-1----:R-:W4:Y:S04]  /*c530*/  LDL.LU.64 R240, [R1+0x10] ;  /* 0x0000100001f07983 */ /* 0x002f280000300a00 */
        /* <DEDUP_REMOVED lines=16> */
[----:B--2---:R2:W-:Y:S04]  /*c640*/  LDGSTS.E [R31+0x700], desc[UR28][R28.64], P3 ;  /* 0x007000001c1f7fae */ /* 0x0045e800099a101c */
[----:B------:R-:W-:Y:S01]  /*c650*/  LDGSTS.E [R31+0xb00], desc[UR28][R10.64], P3 ;  /* 0x00b000000a1f7fae */ /* 0x000fe200099a101c */
[----:B-1----:R-:W-:-:S03]  /*c660*/  IMAD.WIDE R236, R7, 0x4, R236 ;  /* 0x0000000407ec7825 */ /* 0x002fc600078e02ec */
[----:B------:R-:W-:Y:S04]  /*c670*/  LDGSTS.E [R31+0xf00], desc[UR28][R38.64], P3 ;  /* 0x00f00000261f7fae */ /* 0x000fe800099a101c */
[----:B------:R1:W-:Y:S01]  /*c680*/  STL.64 [R1+0x4e8], R236 ;  /* 0x0004e8ec01007387 */ /* 0x0003e20000100a00 */
[----:B------:R-:W-:-:S03]  /*c690*/  LOP3.LUT R25, R121, 0x70, RZ, 0x3c, !PT ;  /* 0x0000007079197812 */ /* 0x000fc600078e3cff */
[----:B------:R-:W-:Y:S04]  /*c6a0*/  LDGSTS.E [R31+0x1300], desc[UR28][R54.64], P3 ;  /* 0x01300000361f7fae */ /* 0x000fe800099a101c */
[----:B------:R-:W-:Y:S04]  /*c6b0*/  LDGSTS.E [R31+0x1700], desc[UR28][R70.64], P3 ;  /* 0x01700000461f7fae */ /* 0x000fe800099a101c */
[----:B-1----:R-:W3:Y:S04]  /*c6c0*/  LDL.LU.64 R236, [R1+0x128] ;  /* 0x0001280001ec7983 */ /* 0x002ee80000300a00 */
        /* <DEDUP_REMOVED lines=11> */
[----:B------:R1:W-:Y:S01]  /*c780*/  STL.64 [R1+0x708], R30 ;  /* 0x0007081e01007387 */ /* 0x0003e20000100a00 */
[----:B--2---:R-:W-:-:S03]  /*c790*/  IMAD.WIDE R28, R7, 0x4, R28 ;  /* 0x00000004071c7825 */ /* 0x004fc600078e021c */
[----:B---3--:R2:W-:Y:S01]  /*c7a0*/  LDGSTS.E [R32+0x380], desc[UR28][R236.64], P3 ;  /* 0x00380000ec207fae */ /* 0x0085e200099a101c */
[----:B-1----:R-:W-:-:S03]  /*c7b0*/  IMAD.WIDE R30, R7, 0x4, R236 ;  /* 0x00000004071e7825 */ /* 0x002fc600078e02ec */
[----:B----4-:R-:W-:Y:S04]  /*c7c0*/  LDGSTS.E [R32+0x780], desc[UR28][R240.64], P3 ;  /* 0x00780000f0207fae */ /* 0x010fe800099a101c */
[----:B------:R1:W-:Y:S01]  /*c7d0*/  LDGSTS.E [R32+0xb80], desc[UR28][R12.64], P3 ;  /* 0x00b800000c207fae */ /* 0x0003e200099a101c */
[----:B--2---:R-:W-:-:S03]  /*c7e0*/  IMAD.WIDE R236, R7, 0x4, R156 ;  /* 0x0000000407ec7825 */ /* 0x004fc600078e029c */
[----:B------:R-:W-:Y:S04]  /*c7f0*/  LDGSTS.E [R32+0xf80], desc[UR28][R40.64], P3 ;  /* 0x00f8000028207fae */ /* 0x000fe800099a101c */
[----:B------:R-:W2:Y:S04]  /*c800*/  LDL.LU.64 R156, [R1+0x750] ;  /* 0x00075000019c7983 */ /* 0x000ea80000300a00 */
[----:B------:R3:W-:Y:S04]  /*c810*/  STL.64 [R1+0x500], R30 ;  /* 0x0005001e01007387 */ /* 0x0007e80000100a00 */
[----:B------:R-:W-:Y:S04]  /*c820*/  LDGSTS.E [R32+0x1380], desc[UR28][R56.64], P3 ;  /* 0x0138000038207fae */ /* 0x000fe800099a101c */
[----:B------:R-:W-:Y:S01]  /*c830*/  LDGSTS.E [R32+0x1780], desc[UR28][R72.64], P3 ;  /* 0x0178000048207fae */ /* 0x000fe200099a101c */
[----:B---3--:R-:W-:-:S03]  /*c840*/  IMAD.WIDE R30, R7, 0x4, R172 ;  /* 0x00000004071e7825 */ /* 0x008fc600078e02ac */
[----:B------:R-:W-:Y:S04]  /*c850*/  LDGSTS.E [R32+0x1b80], desc[UR28][R88.64], P3 ;  /* 0x01b8000058207fae */ /* 0x000fe800099a101c */
[----:B------:R-:W3:Y:S04]  /*c860*/  LDL.LU.64 R172, [R1+0x748] ;  /* 0x0007480001ac7983 */ /* 0x000ee80000300a00 */
[----:B------:R4:W-:Y:S04]  /*c870*/  STL.64 [R1+0x2c8], R236 ;  /* 0x0002c8ec01007387 */ /* 0x0009e80000100a00 */
[----:B------:R-:W-:Y:S04]  /*c880*/  LDGSTS.E [R32+0x1f80], desc[UR28][R104.64], P3 ;  /* 0x01f8000068207fae */ /* 0x000fe800099a101c */
[----:B------:R-:W-:Y:S01]  /*c890*/  LDGSTS.E [R32+0x2380], desc[UR28][R124.64], P3 ;  /* 0x023800007c207fae */ /* 0x000fe200099a101c */
[----:B----4-:R-:W-:-:S03]  /*c8a0*/  IMAD.WIDE R236, R7, 0x4, R188 ;  /* 0x0000000407ec7825 */ /* 0x010fc600078e02bc */
[----:B------:R-:W-:Y:S04]  /*c8b0*/  LDGSTS.E [R32+0x2780], desc[UR28][R140.64], P3 ;  /* 0x027800008c207fae */ /* 0x000fe800099a101c */
[----:B------:R-:W4:Y:S04]  /*c8c0*/  LDL.LU.64 R188, [R1+0x740] ;  /* 0x0007400001bc7983 */ /* 0x000f280000300a00 */
[----:B------:R1:W-:Y:S02]  /*c8d0*/  STL.64 [R1+0x348], R30 ;  /* 0x0003481e01007387 */ /* 0x0003e40000100a00 */
[----:B-1----:R-:W-:-:S02]  /*c8e0*/  IMAD.WIDE R30, R7, 0x4, R204 ;  /* 0x00000004071e7825 */ /* 0x002fc400078e02cc */
[----:B------:R-:W4:Y:S04]  /*c8f0*/  LDL.LU.64 R204, [R1+0x738] ;  /* 0x0007380001cc7983 */ /* 0x000f280000300a00 */
[----:B------:R1:W-:Y:S02]  /*c900*/  STL.64 [R1+0x3b8], R236 ;  /* 0x0003b8ec01007387 */ /* 0x0003e40000100a00 */
[C---:B-1----:R-:W-:Y:S02]  /*c910*/  IMAD.WIDE R236, R7.reuse, 0x4, R220 ;  /* 0x0000000407ec7825 */ /* 0x042fe400078e02dc */
[----:B------:R-:W4:Y:S04]  /*c920*/  LDL.LU.64 R220, [R1+0x730] ;  /* 0x0007300001dc7983 */ /* 0x000f280000300a00 */
[----:B------:R1:W-:Y:S04]  /*c930*/  STL.64 [R1+0x418], R30 ;  /* 0x0004181e01007387 */ /* 0x0003e80000100a00 */
[----:B------:R1:W-:Y:S02]  /*c940*/  STL.64 [R1+0x468], R236 ;  /* 0x000468ec01007387 */ /* 0x0003e40000100a00 */
[----:B-1----:R-:W-:-:S05]  /*c950*/  IMAD.WIDE R30, R7, 0x4, R238 ;  /* 0x00000004071e7825 */ /* 0x002fca00078e02ee */
[----:B------:R1:W-:Y:S04]  /*c960*/  STL.64 [R1+0x4a8], R30 ;  /* 0x0004a81e01007387 */ /* 0x0003e80000100a00 */
[----:B------:R1:W-:Y:S01]  /*c970*/  STL.64 [R1+0x4d8], R28 ;  /* 0x0004d81c01007387 */ /* 0x0003e20000100a00 */
[----:B------:R-:W-:-:S04]  /*c980*/  IMAD.WIDE R236, R7, 0x4, R242 ;  /* 0x0000000407ec7825 */ /* 0x000fc800078e02f2 */
[----:B-1----:R-:W-:-:S04]  /*c990*/  IMAD.WIDE R30, R7, 0x4, R240 ;  /* 0x00000004071e7825 */ /* 0x002fc800078e02f0 */
[C---:B------:R-:W-:Y:S02]  /*c9a0*/  IMAD.WIDE R28, R7.reuse, 0x4, R8 ;  /* 0x00000004071c7825 */ /* 0x040fe400078e0208 */
[----:B------:R-:W4:Y:S04]  /*c9b0*/  LDL.LU.64 R8, [R1+0x728] ;  /* 0x0007280001087983 */ /* 0x000f280000300a00 */
[----:B------:R1:W-:Y:S04]  /*c9c0*/  STL.64 [R1+0x4f8], R30 ;  /* 0x0004f81e01007387 */ /* 0x0003e80000100a00 */
[----:B------:R1:W-:Y:S04]  /*c9d0*/  STL.64 [R1+0x298], R28 ;  /* 0x0002981c01007387 */ /* 0x0003e80000100a00 */
[----:B------:R1:W-:Y:S02]  /*c9e0*/  STL.64 [R1+0x310], R236 ;  /* 0x000310ec01007387 */ /* 0x0003e40000100a00 */
[----:B-1----:R-:W-:-:S04]  /*c9f0*/  IMAD.WIDE R30, R7, 0x4, R250 ;  /* 0x00000004071e7825 */ /* 0x002fc800078e02fa */
[C---:B------:R-:W-:Y:S01]  /*ca00*/  IMAD.WIDE R28, R7.reuse, 0x4, R248 ;  /* 0x00000004071c7825 */ /* 0x040fe200078e02f8 */
[----:B------:R1:W-:Y:S03]  /*ca10*/  STL.64 [R1+0x388], R30 ;  /* 0x0003881e01007387 */ /* 0x0003e60000100a00 */
[C---:B------:R-:W-:Y:S01]  /*ca20*/  IMAD.WIDE R236, R7.reuse, 0x4, R246 ;  /* 0x0000000407ec7825 */ /* 0x040fe200078e02f6 */
[----:B------:R1:W-:Y:S04]  /*ca30*/  STL.64 [R1+0x3f0], R28 ;  /* 0x0003f01c01007387 */ /* 0x0003e80000100a00 */
[----:B------:R-:W-:Y:S01]  /*ca40*/  STL.64 [R1+0x448], R236 ;  /* 0x000448ec01007387 */ /* 0x000fe20000100a00 */
[----:B-1----:R-:W-:-:S04]  /*ca50*/  IMAD.WIDE R30, R7, 0x4, R244 ;  /* 0x00000004071e7825 */ /* 0x002fc800078e02f4 */
[C---:B------:R-:W-:Y:S01]  /*ca60*/  IMAD.WIDE R28, R7.reuse, 0x4, R10 ;  /* 0x00000004071c7825 */ /* 0x040fe200078e020a */
[----:B------:R-:W-:Y:S03]  /*ca70*/  STL.64 [R1+0x490], R30 ;  /* 0x0004901e01007387 */ /* 0x000fe60000100a00 */
[C---:B------:R-:W-:Y:S01]  /*ca80*/  IMAD.WIDE R10, R7.reuse, 0x4, R12 ;  /* 0x00000004070a7825 */ /* 0x040fe200078e020c */
[----:B------:R-:W-:Y:S03]  /*ca90*/  STL.64 [R1+0x4c8], R28 ;  /* 0x0004c81c01007387 */ /* 0x000fe60000100a00 */
[C---:B------:R-:W-:Y:S01]  /*caa0*/  IMAD.WIDE R12, R7.reuse, 0x4, R14 ;  /* 0x00000004070c7825 */ /* 0x040fe200078e020e */
[----:B------:R1:W-:Y:S03]  /*cab0*/  STL.64 [R1+0x4f0], R10 ;  /* 0x0004f00a01007387 */ /* 0x0003e60000100a00 */
[C---:B------:R-:W-:Y:S01]  /*cac0*/  IMAD.WIDE R14, R7.reuse, 0x4, R16 ;  /* 0x00000004070e7825 */ /* 0x040fe200078e0210 */
[----:B------:R1:W-:Y:S04]  /*cad0*/  STL.64 [R1+0x288], R12 ;  /* 0x0002880c01007387 */ /* 0x0003e80000100a00 */
[----:B------:R1:W-:Y:S02]  /*cae0*/  STL.64 [R1+0x2d0], R14 ;  /* 0x0002d00e01007387 */ /* 0x0003e40000100a00 */
[----:B-1----:R-:W-:-:S04]  /*caf0*/  IMAD.WIDE R10, R7, 0x4, R18 ;  /* 0x00000004070a7825 */ /* 0x002fc800078e0212 */
        /* <DEDUP_REMOVED lines=9> */
[----:B------:R1:W-:Y:S03]  /*cb90*/  STL.64 [R1+0x4b0], R12 ;  /* 0x0004b00c01007387 */ /* 0x0003e60000100a00 */
[----:B-1----:R-:W-:-:S04]  /*cba0*/  IMAD.WIDE R10, R7, 0x4, R40 ;  /* 0x00000004070a7825 */ /* 0x002fc800078e0228 */
[C---:B------:R-:W-:Y:S01]  /*cbb0*/  IMAD.WIDE R12, R7.reuse, 0x4, R46 ;  /* 0x00000004070c7825 */ /* 0x040fe200078e022e */
[----:B------:R1:W-:Y:S04]  /*cbc0*/  STL.64 [R1+0x4e0], R10 ;  /* 0x0004e00a01007387 */ /* 0x0003e80000100a00 */
[----:B------:R1:W-:Y:S04]  /*cbd0*/  STL.64 [R1+0x290], R14 ;  /* 0x0002900e01007387 */ /* 0x0003e80000100a00 */
[----:B------:R1:W-:Y:S02]  /*cbe0*/  STL.64 [R1+0x318], R12 ;  /* 0x0003180c01007387 */ /* 0x0003e40000100a00 */
[----:B-1----:R-:W-:-:S04]  /*cbf0*/  IMAD.WIDE R10, R7, 0x4, R48 ;  /* 0x00000004070a7825 */ /* 0x002fc800078e0230 */
[C---:B------:R-:W-:Y:S01]  /*cc00*/  IMAD.WIDE R14, R7.reuse, 0x4, R50 ;  /* 0x00000004070e7825 */ /* 0x040fe200078e0232 */
[----:B------:R1:W-:Y:S03]  /*cc10*/  STL.64 [R1+0x390], R10 ;  /* 0x0003900a01007387 */ /* 0x0003e60000100a00 */
[C---:B------:R-:W-:Y:S01]  /*cc20*/  IMAD.WIDE R12, R7.reuse, 0x4, R52 ;  /* 0x00000004070c7825 */ /* 0x040fe200078e0234 */
[----:B------:R-:W-:Y:S04]  /*cc30*/  STL.64 [R1+0x3f8], R14 ;  /* 0x0003f80e01007387 */ /* 0x000fe80000100a00 */
[----:B------:R1:W-:Y:S02]  /*cc40*/  STL.64 [R1+0x450], R12 ;  /* 0x0004500c01007387 */ /* 0x0003e40000100a00 */
[----:B-1----:R-:W-:-:S05]  /*cc50*/  IMAD.WIDE R10, R7, 0x4, R54 ;  /* 0x00000004070a7825 */ /* 0x002fca00078e0236 */
[----:B------:R1:W-:Y:S01]  /*cc60*/  STL.64 [R1+0x498], R10 ;  /* 0x0004980a01007387 */ /* 0x0003e20000100a00 */
[----:B------:R-:W-:-:S04]  /*cc70*/  IMAD.WIDE R12, R7, 0x4, R56 ;  /* 0x00000004070c7825 */ /* 0x000fc800078e0238 */
[C---:B------:R-:W-:Y:S01]  /*cc80*/  IMAD.WIDE R14, R7.reuse, 0x4, R60 ;  /* 0x00000004070e7825 */ /* 0x040fe200078e023c */
[----:B------:R1:W-:Y:S03]  /*cc90*/  STL.64 [R1+0x4d0], R12 ;  /* 0x0004d00c01007387 */ /* 0x0003e60000100a00 */
[----:B-1----:R-:W-:-:S05]  /*cca0*/  IMAD.WIDE R10, R7, 0x4, R58 ;  /* 0x00000004070a7825 */ /* 0x002fca00078e023a */
[----:B------:R1:W-:Y:S01]  /*ccb0*/  STL.64 [R1+0x8], R10 ;  /* 0x0000080a01007387 */ /* 0x0003e20000100a00 */
[----:B------:R-:W-:-:S03]  /*ccc0*/  IMAD.WIDE R12, R7, 0x4, R62 ;  /* 0x00000004070c7825 */ /* 0x000fc600078e023e */
[----:B------:R-:W-:Y:S04]  /*ccd0*/  STL.64 [R1+0x280], R14 ;  /* 0x0002800e01007387 */ /* 0x000fe80000100a00 */
[----:B------:R2:W-:Y:S01]  /*cce0*/  STL.64 [R1+0x2d8], R12 ;  /* 0x0002d80c01007387 */ /* 0x0005e20000100a00 */
[----:B-1----:R-:W-:-:S04]  /*ccf0*/  IMAD.WIDE R10, R7, 0x4, R64 ;  /* 0x00000004070a7825 */ /* 0x002fc800078e0240 */
[C---:B------:R-:W-:Y:S01]  /*cd00*/  IMAD.WIDE R30, R7.reuse, 0x4, R66 ;  /* 0x00000004071e7825 */ /* 0x040fe200078e0242 */
[----:B------:R1:W-:Y:S03]  /*cd10*/  STL.64 [R1+0x358], R10 ;  /* 0x0003580a01007387 */ /* 0x0003e60000100a00 */
[----:B--2---:R-:W-:-:S04]  /*cd20*/  IMAD.WIDE R12, R7, 0x4, R68 ;  /* 0x00000004070c7825 */ /* 0x004fc800078e0244 */
[C---:B------:R-:W-:Y:S01]  /*cd30*/  IMAD.WIDE R14, R7.reuse, 0x4, R72 ;  /* 0x00000004070e7825 */ /* 0x040fe200078e0248 */
[----:B------:R2:W-:Y:S03]  /*cd40*/  STL.64 [R1+0x428], R12 ;  /* 0x0004280c01007387 */ /* 0x0005e60000100a00 */
[C---:B-1----:R-:W-:Y:S01]  /*cd50*/  IMAD.WIDE R10, R7.reuse, 0x4, R70 ;  /* 0x00000004070a7825 */ /* 0x042fe200078e0246 */
[----:B------:R-:W-:Y:S04]  /*cd60*/  STL.64 [R1+0x3c8], R30 ;  /* 0x0003c81e01007387 */ /* 0x000fe80000100a00 */
[----:B------:R1:W-:Y:S01]  /*cd70*/  STL.64 [R1+0x478], R10 ;  /* 0x0004780a01007387 */ /* 0x0003e20000100a00 */
[----:B--2---:R-:W-:-:S03]  /*cd80*/  IMAD.WIDE R12, R7, 0x4, R74 ;  /* 0x00000004070c7825 */ /* 0x004fc600078e024a */
[----:B------:R-:W-:Y:S04]  /*cd90*/  STL.64 [R1+0x710], R30 ;  /* 0x0007101e01007387 */ /* 0x000fe80000100a00 */
[----:B------:R2:W-:Y:S01]  /*cda0*/  STL.64 [R1+0x4b8], R14 ;  /* 0x0004b80e01007387 */ /* 0x0005e20000100a00 */
[----:B------:R-:W-:-:S03]  /*cdb0*/  IMAD.WIDE R28, R7, 0x4, R78 ;  /* 0x00000004071c7825 */ /* 0x000fc600078e024e */
[----:B------:R-:W-:Y:S01]  /*cdc0*/  LDGSTS.E [R32+0x2b80], desc[UR28][R156.64], P3 ;  /* 0x02b800009c207fae */ /* 0x000fe200099a101c */
[----:B-1----:R-:W-:-:S03]  /*cdd0*/  IMAD.WIDE R10, R7, 0x4, R76 ;  /* 0x00000004070a7825 */ /* 0x002fc600078e024c */
[----:B------:R1:W-:Y:S01]  /*cde0*/  STL.64 [R1+0x268], R12 ;  /* 0x0002680c01007387 */ /* 0x0003e20000100a00 */
[----:B--2---:R-:W-:-:S03]  /*cdf0*/  IMAD.WIDE R14, R7, 0x4, R80 ;  /* 0x00000004070e7825 */ /* 0x004fc600078e0250 */
[----:B------:R2:W-:Y:S04]  /*ce00*/  STL.64 [R1+0x270], R10 ;  /* 0x0002700a01007387 */ /* 0x0005e80000100a00 */
[----:B------:R-:W-:Y:S01]  /*ce10*/  STL.64 [R1+0x320], R14 ;  /* 0x0003200e01007387 */ /* 0x000fe20000100a00 */
[----:B-1----:R-:W-:-:S03]  /*ce20*/  IMAD.WIDE R12, R7, 0x4, R82 ;  /* 0x00000004070c7825 */ /* 0x002fc600078e0252 */
[----:B------:R-:W-:Y:S01]  /*ce30*/  STL.64 [R1+0x2a8], R28 ;  /* 0x0002a81c01007387 */ /* 0x000fe20000100a00 */
[----:B--2---:R-:W-:-:S03]  /*ce40*/  IMAD.WIDE R10, R7, 0x4, R84 ;  /* 0x00000004070a7825 */ /* 0x004fc600078e0254 */
[----:B------:R1:W-:Y:S04]  /*ce50*/  STL.64 [R1+0x398], R12 ;  /* 0x0003980c01007387 */ /* 0x0003e80000100a00 */
[----:B------:R-:W-:Y:S04]  /*ce60*/  STL.64 [R1+0x720], R28 ;  /* 0x0007201c01007387 */ /* 0x000fe80000100a00 */
[----:B------:R2:W-:Y:S01]  /*ce70*/  STL.64 [R1+0x400], R10 ;  /* 0x0004000a01007387 */ /* 0x0005e20000100a00 */
[----:B-1----:R-:W-:-:S03]  /*ce80*/  IMAD.WIDE R12, R7, 0x4, R86 ;  /* 0x00000004070c7825 */ /* 0x002fc600078e0256 */
[----:B---3--:R1:W-:Y:S04]  /*ce90*/  LDGSTS.E [R32+0x2f80], desc[UR28][R172.64], P3 ;  /* 0x02f80000ac207fae */ /* 0x0083e800099a101c */
[----:B------:R3:W-:Y:S01]  /*cea0*/  STL.64 [R1+0x458], R12 ;  /* 0x0004580c01007387 */ /* 0x0007e20000100a00 */
[----:B--2---:R-:W-:-:S04]  /*ceb0*/  IMAD.WIDE R10, R7, 0x4, R88 ;  /* 0x00000004070a7825 */ /* 0x004fc800078e0258 */
[C---:B------:R-:W-:Y:S01]  /*cec0*/  IMAD.WIDE R14, R7.reuse, 0x4, R92 ;  /* 0x00000004070e7825 */ /* 0x040fe200078e025c */
[----:B------:R2:W-:Y:S03]  /*ced0*/  STL.64 [R1+0x4a0], R10 ;  /* 0x0004a00a01007387 */ /* 0x0005e60000100a00 */
[----:B---3--:R-:W-:-:S04]  /*cee0*/  IMAD.WIDE R12, R7, 0x4, R90 ;  /* 0x00000004070c7825 */ /* 0x008fc800078e025a */
[C---:B------:R-:W-:Y:S01]  /*cef0*/  IMAD.WIDE R30, R7.reuse, 0x4, R164 ;  /* 0x00000004071e7825 */ /* 0x040fe200078e02a4 */
[----:B------:R3:W-:Y:S03]  /*cf00*/  STL.64 [R1+0x120], R12 ;  /* 0x0001200c01007387 */ /* 0x0007e60000100a00 */
[C---:B--2---:R-:W-:Y:S01]  /*cf10*/  IMAD.WIDE R10, R7.reuse, 0x4, R94 ;  /* 0x00000004070a7825 */ /* 0x044fe200078e025e */
[----:B------:R2:W-:Y:S04]  /*cf20*/  STL.64 [R1+0x260], R14 ;  /* 0x0002600e01007387 */ /* 0x0005e80000100a00 */
[----:B------:R1:W-:Y:S01]  /*cf30*/  STL.64 [R1+0x278], R10 ;  /* 0x0002780a01007387 */ /* 0x0003e20000100a00 */
[----:B---3--:R-:W-:Y:S01]  /*cf40*/  IMAD.WIDE R12, R7, 0x4, R96 ;  /* 0x00000004070c7825 */ /* 0x008fe200078e0260 */
[----:B------:R-:W-:-:S03]  /*cf50*/  USHF.L.U32 UR10, UR10, 0x7, URZ ;  /* 0x000000070a0a7899 */ /* 0x000fc600080006ff */
[----:B------:R-:W-:Y:S01]  /*cf60*/  IMAD.WIDE R234, R7, 0x4, R234 ;  /* 0x0000000407ea7825 */ /* 0x000fe200078e02ea */
[----:B------:R-:W-:Y:S01]  /*cf70*/  LOP3.LUT R85, R3, 0x20, RZ, 0xfc, !PT ;  /* 0x0000002003557812 */ /* 0x000fe200078efcff */
[----:B----4-:R-:W-:Y:S02]  /*cf80*/  LDGSTS.E [R32+0x3380], desc[UR28][R188.64], P3 ;  /* 0x03380000bc207fae */ /* 0x010fe400099a101c */
[----:B--2---:R-:W-:-:S04]  /*cf90*/  IMAD.WIDE R14, R7, 0x4, R98 ;  /* 0x00000004070e7825 */ /* 0x004fc800078e0262 */
[C---:B-1----:R-:W-:Y:S01]  /*cfa0*/  IMAD.WIDE R10, R7.reuse, 0x4, R100 ;  /* 0x00000004070a7825 */ /* 0x042fe200078e0264 */
[----:B------:R1:W-:Y:S04]  /*cfb0*/  STL.64 [R1+0x2e0], R12 ;  /* 0x0002e00c01007387 */ /* 0x0003e80000100a00 */
[----:B------:R-:W-:Y:S04]  /*cfc0*/  STL.64 [R1+0x360], R14 ;  /* 0x0003600e01007387 */ /* 0x000fe80000100a00 */
[----:B------:R2:W-:Y:S01]  /*cfd0*/  STL.64 [R1+0x3d0], R10 ;  /* 0x0003d00a01007387 */ /* 0x0005e20000100a00 */
[----:B-1----:R-:W-:Y:S01]  /*cfe0*/  IMAD.WIDE R12, R7, 0x4, R102 ;  /* 0x00000004070c7825 */ /* 0x002fe200078e0266 */
[----:B------:R-:W-:-:S02]  /*cff0*/  LOP3.LUT R54, R3, 0x22, RZ, 0xfc, !PT ;  /* 0x0000002203367812 */ /* 0x000fc400078efcff */
[----:B------:R-:W-:Y:S01]  /*d000*/  LDGSTS.E [R32+0x3780], desc[UR28][R204.64], P3 ;  /* 0x03780000cc207fae */ /* 0x000fe200099a101c */
[----:B--2---:R-:W-:-:S03]  /*d010*/  IMAD.WIDE R10, R7, 0x4, R104 ;  /* 0x00000004070a7825 */ /* 0x004fc600078e0268 */
[----:B------:R1:W-:Y:S01]  /*d020*/  STL.64 [R1+0x430], R12 ;  /* 0x0004300c01007387 */ /* 0x0003e20000100a00 */
[----:B------:R-:W-:-:S03]  /*d030*/  IMAD.WIDE R14, R7, 0x4, R108 ;  /* 0x00000004070e7825 */ /* 0x000fc600078e026c */
[----:B------:R2:W-:Y:S01]  /*d040*/  STL.64 [R1+0x480], R10 ;  /* 0x0004800a01007387 */ /* 0x0005e20000100a00 */
[----:B------:R-:W-:Y:S01]  /*d050*/  IMAD.WIDE R28, R7, 0x4, R128 ;  /* 0x00000004071c7825 */ /* 0x000fe200078e0280 */
[----:B------:R-:W-:Y:S02]  /*d060*/  LOP3.LUT R55, R3, 0x40, RZ, 0xfc, !PT ;  /* 0x0000004003377812 */ /* 0x000fe400078efcff */
[----:B------:R-:W-:Y:S01]  /*d070*/  LDGSTS.E [R32+0x3b80], desc[UR28][R220.64], P3 ;  /* 0x03b80000dc207fae */ /* 0x000fe200099a101c */
[----:B-1----:R-:W-:Y:S01]  /*d080*/  IMAD.WIDE R12, R7, 0x4, R106 ;  /* 0x00000004070c7825 */ /* 0x002fe200078e026a */
[----:B------:R-:W-:Y:S02]  /*d090*/  LOP3.LUT R82, R3, 0x6, RZ, 0xfc, !PT ;  /* 0x0000000603527812 */ /* 0x000fe400078efcff */
[----:B------:R1:W-:Y:S01]  /*d0a0*/  LDGSTS.E [R32+0x3f80], desc[UR28][R8.64], P3 ;  /* 0x03f8000008207fae */ /* 0x0003e200099a101c */
[----:B--2---:R-:W-:-:S03]  /*d0b0*/  IMAD.WIDE R10, R7, 0x4, R110 ;  /* 0x00000004070a7825 */ /* 0x004fc600078e026e */
[----:B------:R2:W-:Y:S04]  /*d0c0*/  STL.64 [R1+0x18], R12 ;  /* 0x0000180c01007387 */ /* 0x0005e80000100a00 */
[----:B------:R3:W-:Y:S04]  /*d0d0*/  STL.64 [R1+0x118], R14 ;  /* 0x0001180e01007387 */ /* 0x0007e80000100a00 */
[----:B------:R4:W-:Y:S01]  /*d0e0*/  STL.64 [R1+0x258], R10 ;  /* 0x0002580a01007387 */ /* 0x0009e20000100a00 */
[----:B--2---:R-:W-:-:S04]  /*d0f0*/  IMAD.WIDE R12, R7, 0x4, R112 ;  /* 0x00000004070c7825 */ /* 0x004fc800078e0270 */
[----:B------:R-:W-:Y:S01]  /*d100*/  IMAD.WIDE R86, R7, 0x4, R8 ;  /* 0x0000000407567825 */ /* 0x000fe200078e0208 */
[----:B------:R-:W-:Y:S01]  /*d110*/  LOP3.LUT R83, R3, 0x24, RZ, 0xfc, !PT ;  /* 0x0000002403537812 */ /* 0x000fe200078efcff */
[----:B------:R-:W0:Y:S02]  /*d120*/  LDGDEPBAR ;  /* 0x00000000000079af */ /* 0x000e240000000000 */
[----:B---3--:R-:W-:-:S04]  /*d130*/  IMAD.WIDE R14, R7, 0x4, R114 ;  /* 0x00000004070e7825 */ /* 0x008fc800078e0272 */
[----:B----4-:R-:W-:Y:S01]  /*d140*/  IMAD.WIDE R10, R7, 0x4, R116 ;  /* 0x00000004070a7825 */ /* 0x010fe200078e0274 */
[----:B------:R2:W-:Y:S01]  /*d150*/  STL.64 [R1+0x2b0], R12 ;  /* 0x0002b00c01007387 */ /* 0x0005e20000100a00 */
[----:B------:R-:W-:Y:S01]  /*d160*/  LOP3.LUT R114, R3, 0x42, RZ, 0xfc, !PT ;  /* 0x0000004203727812 */ /* 0x000fe200078efcff */
[----:B------:R-:W3:Y:S02]  /*d170*/  LDC R116, c[0x0][0x3a0] ;  /* 0x0000e800ff747b82 */ /* 0x000ee40000000800 */
[----:B------:R4:W-:Y:S04]  /*d180*/  STL.64 [R1+0x328], R14 ;  /* 0x0003280e01007387 */ /* 0x0009e80000100a00 */
[----:B------:R1:W-:Y:S01]  /*d190*/  STL.64 [R1+0x3a0], R10 ;  /* 0x0003a00a01007387 */ /* 0x0003e20000100a00 */
[----:B--2---:R-:W-:-:S04]  /*d1a0*/  IMAD.WIDE R12, R7, 0x4, R118 ;  /* 0x00000004070c7825 */ /* 0x004fc800078e0276 */
[----:B----4-:R-:W-:-:S04]  /*d1b0*/  IMAD.WIDE R14, R7, 0x4, R130 ;  /* 0x00000004070e7825 */ /* 0x010fc800078e0282 */
[C---:B-1----:R-:W-:Y:S01]  /*d1c0*/  IMAD.WIDE R10, R7.reuse, 0x4, R124 ;  /* 0x00000004070a7825 */ /* 0x042fe200078e027c */
[----:B------:R-:W-:Y:S04]  /*d1d0*/  STL.64 [R1+0x408], R12 ;  /* 0x0004080c01007387 */ /* 0x000fe80000100a00 */
[----:B------:R1:W-:Y:S04]  /*d1e0*/  STL.64 [R1+0x460], R10 ;  /* 0x0004600a01007387 */ /* 0x0003e80000100a00 */
[----:B------:R-:W-:Y:S04]  /*d1f0*/  STL.64 [R1+0x110], R14 ;  /* 0x0001100e01007387 */ /* 0x000fe80000100a00 */
[----:B------:R-:W-:Y:S01]  /*d200*/  STL.64 [R1+0x20], R28 ;  /* 0x0000201c01007387 */ /* 0x000fe20000100a00 */
[----:B-1----:R-:W-:-:S04]  /*d210*/  IMAD.WIDE R10, R7, 0x4, R132 ;  /* 0x00000004070a7825 */ /* 0x002fc800078e0284 */
[C---:B------:R-:W-:Y:S01]  /*d220*/  IMAD.WIDE R12, R7.reuse, 0x4, R134 ;  /* 0x00000004070c7825 */ /* 0x040fe200078e0286 */
[----:B------:R1:W-:Y:S04]  /*d230*/  STL.64 [R1+0x128], R10 ;  /* 0x0001280a01007387 */ /* 0x0003e80000100a00 */
[----:B------:R2:W-:Y:S01]  /*d240*/  STL.64 [R1+0x2e8], R12 ;  /* 0x0002e80c01007387 */ /* 0x0005e20000100a00 */
[----:B-1----:R-:W-:-:S04]  /*d250*/  IMAD.WIDE R10, R7, 0x4, R136 ;  /* 0x00000004070a7825 */ /* 0x002fc800078e0288 */
[C---:B--2---:R-:W-:Y:S01]  /*d260*/  IMAD.WIDE R12, R7.reuse, 0x4, R138 ;  /* 0x00000004070c7825 */ /* 0x044fe200078e028a */
[----:B------:R1:W-:Y:S04]  /*d270*/  STL.64 [R1+0x368], R10 ;  /* 0x0003680a01007387 */ /* 0x0003e80000100a00 */
[----:B------:R2:W-:Y:S01]  /*d280*/  STL.64 [R1+0x3d8], R12 ;  /* 0x0003d80c01007387 */ /* 0x0005e20000100a00 */
[----:B-1----:R-:W-:-:S05]  /*d290*/  IMAD.WIDE R10, R7, 0x4, R140 ;  /* 0x00000004070a7825 */ /* 0x002fca00078e028c */
[----:B------:R1:W-:Y:S01]  /*d2a0*/  STL.64 [R1+0x438], R10 ;  /* 0x0004380a01007387 */ /* 0x0003e20000100a00 */
[----:B--2---:R-:W-:-:S04]  /*d2b0*/  IMAD.WIDE R12, R7, 0x4, R148 ;  /* 0x00000004070c7825 */ /* 0x004fc800078e0294 */
[----:B------:R-:W-:-:S04]  /*d2c0*/  IMAD.WIDE R14, R7, 0x4, R150 ;  /* 0x00000004070e7825 */ /* 0x000fc800078e0296 */
[----:B-1----:R-:W-:-:S05]  /*d2d0*/  IMAD.WIDE R10, R7, 0x4, R146 ;  /* 0x00000004070a7825 */ /* 0x002fca00078e0292 */
[----:B------:R1:W-:Y:S04]  /*d2e0*/  STL.64 [R1+0x10], R10 ;  /* 0x0000100a01007387 */ /* 0x0003e80000100a00 */
[----:B------:R2:W-:Y:S04]  /*d2f0*/  STL.64 [R1+0x108], R12 ;  /* 0x0001080c01007387 */ /* 0x0005e80000100a00 */
[----:B------:R4:W-:Y:S01]  /*d300*/  STL.64 [R1+0x2b8], R14 ;  /* 0x0002b80e01007387 */ /* 0x0009e20000100a00 */
[----:B-1----:R-:W-:-:S04]  /*d310*/  IMAD.WIDE R10, R7, 0x4, R152 ;  /* 0x00000004070a7825 */ /* 0x002fc800078e0298 */
[C---:B--2---:R-:W-:Y:S01]  /*d320*/  IMAD.WIDE R12, R7.reuse, 0x4, R154 ;  /* 0x00000004070c7825 */ /* 0x044fe200078e029a */
[----:B------:R1:W-:Y:S03]  /*d330*/  STL.64 [R1+0x330], R10 ;  /* 0x0003300a01007387 */ /* 0x0003e60000100a00 */
[C---:B----4-:R-:W-:Y:S01]  /*d340*/  IMAD.WIDE R14, R7.reuse, 0x4, R166 ;  /* 0x00000004070e7825 */ /* 0x050fe200078e02a6 */
[----:B------:R2:W-:Y:S03]  /*d350*/  STL.64 [R1+0x3a8], R12 ;  /* 0x0003a80c01007387 */ /* 0x0005e60000100a00 */
[----:B-1----:R-:W-:-:S04]  /*d360*/  IMAD.WIDE R10, R7, 0x4, R156 ;  /* 0x00000004070a7825 */ /* 0x002fc800078e029c */
[C---:B--2---:R-:W-:Y:S01]  /*d370*/  IMAD.WIDE R12, R7.reuse, 0x4, R168 ;  /* 0x00000004070c7825 */ /* 0x044fe200078e02a8 */
[----:B------:R1:W-:Y:S04]  /*d380*/  STL.64 [R1+0x410], R10 ;  /* 0x0004100a01007387 */ /* 0x0003e80000100a00 */
[----:B------:R-:W-:Y:S04]  /*d390*/  STL.64 [R1+0x28], R14 ;  /* 0x0000280e01007387 */ /* 0x000fe80000100a00 */
[----:B------:R-:W-:Y:S01]  /*d3a0*/  STL.64 [R1], R30 ;  /* 0x0000001e01007387 */ /* 0x000fe20000100a00 */
[----:B-1----:R-:W-:-:S03]  /*d3b0*/  IMAD.WIDE R10, R7, 0x4, R170 ;  /* 0x00000004070a7825 */ /* 0x002fc600078e02aa */
[----:B------:R-:W-:Y:S04]  /*d3c0*/  STL.64 [R1+0x2f0], R12 ;  /* 0x0002f00c01007387 */ /* 0x000fe80000100a00 */
[----:B------:R1:W-:Y:S02]  /*d3d0*/  STL.64 [R1+0x370], R10 ;  /* 0x0003700a01007387 */ /* 0x0003e40000100a00 */
[----:B-1----:R-:W-:-:S04]  /*d3e0*/  IMAD.WIDE R10, R7, 0x4, R172 ;  /* 0x00000004070a7825 */ /* 0x002fc800078e02ac */
[C---:B------:R-:W-:Y:S01]  /*d3f0*/  IMAD.WIDE R12, R7.reuse, 0x4, R186 ;  /* 0x00000004070c7825 */ /* 0x040fe200078e02ba */
[----:B------:R1:W-:Y:S04]  /*d400*/  STL.64 [R1+0x3e0], R10 ;  /* 0x0003e00a01007387 */ /* 0x0003e80000100a00 */
[----:B------:R-:W-:Y:S01]  /*d410*/  STL.64 [R1+0x338], R12 ;  /* 0x0003380c01007387 */ /* 0x000fe20000100a00 */
[----:B------:R-:W-:-:S04]  /*d420*/  IMAD.WIDE R172, R7, 0x4, R196 ;  /* 0x0000000407ac7825 */ /* 0x000fc800078e02c4 */
[----:B-1----:R-:W-:-:S05]  /*d430*/  IMAD.WIDE R10, R7, 0x4, R188 ;  /* 0x00000004070a7825 */ /* 0x002fca00078e02bc */
[----:B------:R1:W-:Y:S01]  /*d440*/  STL.64 [R1+0x3b0], R10 ;  /* 0x0003b00a01007387 */ /* 0x0003e20000100a00 */
[----:B------:R-:W-:-:S04]  /*d450*/  IMAD.WIDE R196, R7, 0x4, R204 ;  /* 0x0000000407c47825 */ /* 0x000fc800078e02cc */
[----:B-1----:R-:W-:-:S05]  /*d460*/  IMAD.WIDE R10, R7, 0x4, R202 ;  /* 0x00000004070a7825 */ /* 0x002fca00078e02ca */
[----:B------:R1:W-:Y:S04]  /*d470*/  STL.64 [R1+0x300], R10 ;  /* 0x0003000a01007387 */ /* 0x0003e80000100a00 */
[----:B------:R-:W-:Y:S04]  /*d480*/  STL.64 [R1+0x378], R196 ;  /* 0x000378c401007387 */ /* 0x000fe80000100a00 */
[----:B------:R-:W-:Y:S04]  /*d490*/  STL.64 [R1+0x640], R196 ;  /* 0x000640c401007387 */ /* 0x000fe80000100a00 */
[----:B-1----:R-:W2:Y:S01]  /*d4a0*/  LDL.LU.64 R10, [R1+0x100] ;  /* 0x00010000010a7983 */ /* 0x002ea20000300a00 */
[----:B------:R-:W-:-:S03]  /*d4b0*/  IMAD.WIDE R12, R7, 0x4, R218 ;  /* 0x00000004070c7825 */ /* 0x000fc600078e02da */
[----:B------:R-:W4:Y:S01]  /*d4c0*/  LDL.LU.64 R16, [R1+0xf8] ;  /* 0x0000f80001107983 */ /* 0x000f220000300a00 */
[----:B------:R-:W-:-:S03]  /*d4d0*/  IMAD.WIDE R118, R7, 0x4, R220 ;  /* 0x0000000407767825 */ /* 0x000fc600078e02dc */
[----:B------:R1:W-:Y:S04]  /*d4e0*/  STL.64 [R1+0x2c0], R12 ;  /* 0x0002c00c01007387 */ /* 0x0003e80000100a00 */
[----:B------:R-:W3:Y:S04]  /*d4f0*/  LDL.LU.64 R14, [R1+0xc0] ;  /* 0x0000c000010e7983 */ /* 0x000ee80000300a00 */
[----:B------:R-:W-:Y:S01]  /*d500*/  STL.64 [R1+0x340], R118 ;  /* 0x0003407601007387 */ /* 0x000fe20000100a00 */
[----:B------:R-:W-:-:S03]  /*d510*/  IMAD.U32 R136, RZ, RZ, UR10 ;  /* 0x0000000aff887e24 */ /* 0x000fc6000f8e00ff */
[----:B------:R-:W-:Y:S04]  /*d520*/  STL.64 [R1+0x648], R118 ;  /* 0x0006487601007387 */ /* 0x000fe80000100a00 */
[----:B------:R-:W-:Y:S04]  /*d530*/  STL.64 [R1+0x698], R234 ;  /* 0x000698ea01007387 */ /* 0x000fe80000100a00 */
[----:B------:R-:W-:Y:S04]  /*d540*/  STL.64 [R1+0x2f8], R86 ;  /* 0x0002f85601007387 */ /* 0x000fe80000100a00 */
[----:B------:R1:W-:Y:S04]  /*d550*/  STL.64 [R1+0x650], R86 ;  /* 0x0006505601007387 */ /* 0x0003e80000100a00 */
[----:B------:R-:W-:Y:S04]  /*d560*/  STL [R1+0x658], R85 ;  /* 0x0006585501007387 */ /* 0x000fe80000100800 */
[----:B------:R-:W-:Y:S04]  /*d570*/  STL.64 [R1+0x660], R122 ;  /* 0x0006607a01007387 */ /* 0x000fe80000100a00 */
[----:B------:R-:W-:Y:S04]  /*d580*/  STL.64 [R1+0x668], R54 ;  /* 0x0006683601007387 */ /* 0x000fe80000100a00 */
[----:B-1----:R-:W3:Y:S01]  /*d590*/  LDL.LU.64 R12, [R1+0xb8] ;  /* 0x0000b800010c7983 */ /* 0x002ee20000300a00 */
[----:B------:R-:W-:-:S02]  /*d5a0*/  LOP3.LUT R112, R3, 0x62, RZ, 0xfc, !PT ;  /* 0x0000006203707812 */ /* 0x000fc400078efcff */
[C---:B------:R-:W-:Y:S02]  /*d5b0*/  LOP3.LUT R113, R3.reuse, 0x4, RZ, 0xfc, !PT ;  /* 0x0000000403717812 */ /* 0x040fe400078efcff */
[C---:B------:R-:W-:Y:S02]  /*d5c0*/  LOP3.LUT R80, R3.reuse, 0x26, RZ, 0xfc, !PT ;  /* 0x0000002603507812 */ /* 0x040fe400078efcff */
[----:B------:R-:W-:Y:S01]  /*d5d0*/  LOP3.LUT R81, R3, 0x44, RZ, 0xfc, !PT ;  /* 0x0000004403517812 */ /* 0x000fe200078efcff */
[----:B------:R-:W-:-:S04]  /*d5e0*/  IMAD.WIDE R242, R7, 0x4, R42 ;  /* 0x0000000407f27825 */ /* 0x000fc800078e022a */
        /* <DEDUP_REMOVED lines=11> */
[C---:B--2---:R-:W-:Y:S02]  /*d6a0*/  IMAD.WIDE R46, R136.reuse, 0x4, R10 ;  /* 0x00000004882e7825 */ /* 0x044fe400078e020a */
[----:B------:R-:W2:Y:S01]  /*d6b0*/  LDL.LU.64 R10, [R1+0x88] ;  /* 0x00008800010a7983 */ /* 0x000ea20000300a00 */
[----:B------:R-:W-:Y:S01]  /*d6c0*/  LOP3.LUT R115, R3, 0x60, RZ, 0xfc, !PT ;  /* 0x0000006003737812 */ /* 0x000fe200078efcff */
[C---:B----4-:R-:W-:Y:S02]  /*d6d0*/  IMAD.WIDE R48, R136.reuse, 0x4, R16 ;  /* 0x0000000488307825 */ /* 0x050fe400078e0210 */
[----:B------:R-:W-:Y:S04]  /*d6e0*/  STL.64 [R1+0x670], R46 ;  /* 0x0006702e01007387 */ /* 0x000fe80000100a00 */
[----:B------:R-:W-:Y:S01]  /*d6f0*/  STL.64 [R1+0x678], R114 ;  /* 0x0006787201007387 */ /* 0x000fe20000100a00 */
[----:B---3--:R-:W-:-:S03]  /*d700*/  IMAD.WIDE R44, R136, 0x4, R14 ;  /* 0x00000004882c7825 */ /* 0x008fc600078e020e */
[----:B------:R-:W3:Y:S04]  /*d710*/  LDL.LU.64 R16, [R1+0x80] ;  /* 0x0000800001107983 */ /* 0x000ee80000300a00 */
[----:B------:R-:W4:Y:S04]  /*d720*/  LDL.LU.64 R14, [R1+0x58] ;  /* 0x00005800010e7983 */ /* 0x000f280000300a00 */
[----:B------:R-:W-:Y:S04]  /*d730*/  STL.64 [R1+0x680], R48 ;  /* 0x0006803001007387 */ /* 0x000fe80000100a00 */
[----:B------:R-:W-:Y:S04]  /*d740*/  STL.64 [R1+0x688], R44 ;  /* 0x0006882c01007387 */ /* 0x000fe80000100a00 */
[----:B------:R1:W-:Y:S01]  /*d750*/  STL.64 [R1+0x690], R112 ;  /* 0x0006907001007387 */ /* 0x0003e20000100a00 */
[----:B------:R-:W-:-:S03]  /*d760*/  IMAD.WIDE R20, R136, 0x4, R12 ;  /* 0x0000000488147825 */ /* 0x000fc600078e020c */
[----:B------:R-:W4:Y:S01]  /*d770*/  LDL.LU.64 R12, [R1+0x50] ;  /* 0x00005000010c7983 */ /* 0x000f220000300a00 */
        /* <DEDUP_REMOVED lines=15> */
[----:B------:R-:W2:Y:S04]  /*d870*/  LDL.LU.64 R10, [R1+0xf0] ;  /* 0x0000f000010a7983 */ /* 0x000ea80000300a00 */
[----:B------:R-:W-:Y:S04]  /*d880*/  STL.64 [R1+0x6a0], R20 ;  /* 0x0006a01401007387 */ /* 0x000fe80000100a00 */
[----:B------:R-:W-:Y:S04]  /*d890*/  STL.64 [R1+0x6a8], R18 ;  /* 0x0006a81201007387 */ /* 0x000fe80000100a00 */
[----:B------:R1:W-:Y:S04]  /*d8a0*/  STL.64 [R1+0x6b0], R82 ;  /* 0x0006b05201007387 */ /* 0x0003e80000100a00 */
[----:B------:R-:W2:Y:S04]  /*d8b0*/  LDL.LU.64 R36, [R1+0xe8] ;  /* 0x0000e80001247983 */ /* 0x000ea80000300a00 */
[----:B------:R-:W2:Y:S01]  /*d8c0*/  LDL.LU.64 R26, [R1+0xb0] ;  /* 0x0000b000011a7983 */ /* 0x000ea20000300a00 */
[----:B---3--:R-:W-:-:S04]  /*d8d0*/  IMAD.WIDE R16, R136, 0x4, R16 ;  /* 0x0000000488107825 */ /* 0x008fc800078e0210 */
[C---:B----4-:R-:W-:Y:S01]  /*d8e0*/  IMAD.WIDE R14, R136.reuse, 0x4, R14 ;  /* 0x00000004880e7825 */ /* 0x050fe200078e020e */
[----:B------:R-:W-:Y:S04]  /*d8f0*/  STL.64 [R1+0x6b8], R16 ;  /* 0x0006b81001007387 */ /* 0x000fe80000100a00 */
[----:B------:R-:W-:Y:S04]  /*d900*/  STL.64 [R1+0x6c0], R14 ;  /* 0x0006c00e01007387 */ /* 0x000fe80000100a00 */
[----:B------:R-:W-:Y:S04]  /*d910*/  STL.64 [R1+0x6c8], R80 ;  /* 0x0006c85001007387 */ /* 0x000fe80000100a00 */
[----:B------:R-:W3:Y:S01]  /*d920*/  LDL.LU.64 R38, [R1+0xa8] ;  /* 0x0000a80001267983 */ /* 0x000ee20000300a00 */
[----:B------:R-:W-:-:S04]  /*d930*/  IMAD.WIDE R12, R136, 0x4, R12 ;  /* 0x00000004880c7825 */ /* 0x000fc800078e020c */
[----:B------:R-:W-:-:S04]  /*d940*/  IMAD.WIDE R228, R7, 0x4, R228 ;  /* 0x0000000407e47825 */ /* 0x000fc800078e02e4 */
[----:B------:R-:W-:-:S04]  /*d950*/  IMAD.WIDE R230, R7, 0x4, R230 ;  /* 0x0000000407e67825 */ /* 0x000fc800078e02e6 */
[----:B------:R-:W-:Y:S01]  /*d960*/  IMAD.WIDE R232, R7, 0x4, R232 ;  /* 0x0000000407e87825 */ /* 0x000fe200078e02e8 */
[----:B------:R-:W-:Y:S02]  /*d970*/  ISETP.GT.AND P3, PT, R252, 0xff, PT ;  /* 0x000000fffc00780c */ /* 0x000fe40003f64270 */
[C---:B------:R-:W-:Y:S02]  /*d980*/  LOP3.LUT R84, R3.reuse, 0x2, RZ, 0xfc, !PT ;  /* 0x0000000203547812 */ /* 0x040fe400078efcff */
[----:B------:R-:W-:Y:S01]  /*d990*/  LOP3.LUT R25, R3, 0x46, RZ, 0xfc, !PT ;  /* 0x0000004603197812 */ /* 0x000fe200078efcff */
[----:B------:R-:W-:Y:S01]  /*d9a0*/  BAR.SYNC.DEFER_BLOCKING 0x0 ;  /* 0x0000000000007b1d */ /* 0x000fe20000010000 */
[----:B--2---:R-:W-:-:S05]  /*d9b0*/  IMAD.WIDE R50, R136, 0x4, R10 ;  /* 0x0000000488327825 */ /* 0x004fca00078e020a */
[----:B------:R-:W2:Y:S04]  /*d9c0*/  LDL.LU.64 R10, [R1+0x78] ;  /* 0x00007800010a7983 */ /* 0x000ea80000300a00 */
[----:B------:R-:W-:Y:S04]  /*d9d0*/  STL.64 [R1+0x6d8], R120 ;  /* 0x0006d87801007387 */ /* 0x000fe80000100a00 */
[----:B------:R-:W-:Y:S04]  /*d9e0*/  STL.64 [R1+0x6d0], R12 ;  /* 0x0006d00c01007387 */ /* 0x000fe80000100a00 */
[----:B------:R4:W-:Y:S01]  /*d9f0*/  STL.64 [R1+0x6e0], R50 ;  /* 0x0006e03201007387 */ /* 0x0009e20000100a00 */
[----:B------:R-:W-:-:S03]  /*da00*/  IMAD.WIDE R74, R136, 0x4, R36 ;  /* 0x00000004884a7825 */ /* 0x000fc600078e0224 */
[----:B------:R-:W4:Y:S01]  /*da10*/  LDL.LU.64 R36, [R1+0x70] ;  /* 0x0000700001247983 */ /* 0x000f220000300a00 */
[----:B------:R-:W-:-:S03]  /*da20*/  IMAD.WIDE R76, R136, 0x4, R26 ;  /* 0x00000004884c7825 */ /* 0x000fc600078e021a */
[----:B------:R-:W4:Y:S04]  /*da30*/  LDL.LU.64 R26, [R1+0x48] ;  /* 0x00004800011a7983 */ /* 0x000f280000300a00 */
[----:B------:R-:W-:Y:S04]  /*da40*/  STL.64 [R1+0x6e8], R74 ;  /* 0x0006e84a01007387 */ /* 0x000fe80000100a00 */
[----:B------:R-:W-:Y:S04]  /*da50*/  STL.64 [R1+0x6f0], R76 ;  /* 0x0006f04c01007387 */ /* 0x000fe80000100a00 */
[----:B------:R-:W4:Y:S01]  /*da60*/  LDL.LU.64 R42, [R1+0x40] ;  /* 0x00004000012a7983 */ /* 0x000f220000300a00 */
[----:B---3--:R-:W-:-:S03]  /*da70*/  IMAD.WIDE R78, R136, 0x4, R38 ;  /* 0x00000004884e7825 */ /* 0x008fc600078e0226 */
[----:B------:R-:W3:Y:S04]  /*da80*/  LDL.LU.64 R40, [R1+0xe0] ;  /* 0x0000e00001287983 */ /* 0x000ee80000300a00 */
[----:B------:R-:W-:Y:S01]  /*da90*/  STL.64 [R1+0x6f8], R78 ;  /* 0x0006f84e01007387 */ /* 0x000fe20000100a00 */
[----:B--2---:R-:W-:-:S05]  /*daa0*/  IMAD.WIDE R104, R136, 0x4, R10 ;  /* 0x0000000488687825 */ /* 0x004fca00078e020a */
[----:B------:R2:W-:Y:S04]  /*dab0*/  STL.64 [R1+0x700], R104 ;  /* 0x0007006801007387 */ /* 0x0005e80000100a00 */
[----:B------:R-:W2:Y:S04]  /*dac0*/  LDL.LU.64 R38, [R1+0xd8] ;  /* 0x0000d80001267983 */ /* 0x000ea80000300a00 */
[----:B------:R-:W2:Y:S01]  /*dad0*/  LDL.LU.64 R10, [R1+0xa0] ;  /* 0x0000a000010a7983 */ /* 0x000ea20000300a00 */
[----:B----4-:R-:W-:-:S03]  /*dae0*/  IMAD.WIDE R106, R136, 0x4, R36 ;  /* 0x00000004886a7825 */ /* 0x010fc600078e0224 */
[----:B------:R-:W4:Y:S01]  /*daf0*/  LDL.LU.64 R36, [R1+0x98] ;  /* 0x0000980001247983 */ /* 0x000f220000300a00 */
[----:B------:R-:W-:-:S03]  /*db00*/  IMAD.WIDE R108, R136, 0x4, R26 ;  /* 0x00000004886c7825 */ /* 0x000fc600078e021a */
[----:B------:R-:W4:Y:S01]  /*db10*/  LDL.LU.64 R26, [R1+0x68] ;  /* 0x00006800011a7983 */ /* 0x000f220000300a00 */
[----:B------:R-:W-:-:S03]  /*db20*/  IMAD.WIDE R110, R136, 0x4, R42 ;  /* 0x00000004886e7825 */ /* 0x000fc600078e022a */
[----:B------:R-:W4:Y:S01]  /*db30*/  LDL.LU.64 R42, [R1+0x60] ;  /* 0x00006000012a7983 */ /* 0x000f220000300a00 */
[----:B---3--:R-:W-:-:S03]  /*db40*/  IMAD.WIDE R150, R136, 0x4, R40 ;  /* 0x0000000488967825 */ /* 0x008fc600078e0228 */
[----:B------:R-:W3:Y:S01]  /*db50*/  LDL.LU.64 R40, [R1+0x38] ;  /* 0x0000380001287983 */ /* 0x000ee20000300a00 */
[----:B--2---:R-:W-:-:S03]  /*db60*/  IMAD.WIDE R152, R136, 0x4, R38 ;  /* 0x0000000488987825 */ /* 0x004fc600078e0226 */
[----:B------:R-:W2:Y:S01]  /*db70*/  LDL.LU.64 R38, [R1+0x30] ;  /* 0x0000300001267983 */ /* 0x000ea20000300a00 */
[----:B------:R-:W-:-:S03]  /*db80*/  IMAD.WIDE R154, R136, 0x4, R10 ;  /* 0x00000004889a7825 */ /* 0x000fc600078e020a */
        /* <DEDUP_REMOVED lines=13> */
[----:B----4-:R-:W-:-:S04]  /*dc60*/  IMAD.WIDE R168, R136, 0x4, R36 ;  /* 0x0000000488a87825 */ /* 0x010fc800078e0224 */
[C---:B------:R-:W-:Y:S02]  /*dc70*/  IMAD.WIDE R170, R136.reuse, 0x4, R26 ;  /* 0x0000000488aa7825 */ /* 0x040fe400078e021a */
[----:B------:R-:W4:Y:S04]  /*dc80*/  LDL.LU.64 R26, [R1+0x150] ;  /* 0x00015000011a7983 */ /* 0x000f280000300a00 */
[----:B------:R-:W4:Y:S04]  /*dc90*/  LDL.LU.64 R36, [R1+0x158] ;  /* 0x0001580001247983 */ /* 0x000f280000300a00 */
[----:B------:R-:W4:Y:S04]  /*dca0*/  LDL.LU.64 R62, [R1+0x160] ;  /* 0x00016000013e7983 */ /* 0x000f280000300a00 */
[----:B------:R-:W4:Y:S01]  /*dcb0*/  LDL.LU.64 R60, [R1+0x168] ;  /* 0x00016800013c7983 */ /* 0x000f220000300a00 */
[----:B------:R-:W-:-:S03]  /*dcc0*/  IMAD.WIDE R72, R136, 0x4, R42 ;  /* 0x0000000488487825 */ /* 0x000fc600078e022a */
[----:B------:R-:W4:Y:S01]  /*dcd0*/  LDL.LU.64 R58, [R1+0x170] ;  /* 0x00017000013a7983 */ /* 0x000f220000300a00 */
[----:B---3--:R-:W-:-:S04]  /*dce0*/  IMAD.WIDE R42, R136, 0x4, R40 ;  /* 0x00000004882a7825 */ /* 0x008fc800078e0228 */
[C---:B--2---:R-:W-:Y:S02]  /*dcf0*/  IMAD.WIDE R40, R136.reuse, 0x4, R38 ;  /* 0x0000000488287825 */ /* 0x044fe400078e0226 */
[----:B------:R-:W2:Y:S02]  /*dd00*/  LDL.LU.64 R38, [R1+0x178] ;  /* 0x0001780001267983 */ /* 0x000ea40000300a00 */
[C---:B----4-:R-:W-:Y:S02]  /*dd10*/  IMAD.WIDE R102, R136.reuse, 0x4, R36 ;  /* 0x0000000488667825 */ /* 0x050fe400078e0224 */
[----:B------:R-:W3:Y:S04]  /*dd20*/  LDL.LU.64 R36, [R1+0x180] ;  /* 0x0001800001247983 */ /* 0x000ee80000300a00 */
[----:B------:R-:W4:Y:S01]  /*dd30*/  LDL.LU.64 R56, [R1+0x188] ;  /* 0x0001880001387983 */ /* 0x000f220000300a00 */
[----:B------:R-:W-:-:S03]  /*dd40*/  IMAD.WIDE R100, R136, 0x4, R62 ;  /* 0x0000000488647825 */ /* 0x000fc600078e023e */
[----:B------:R-:W2:Y:S01]  /*dd50*/  LDL.LU.64 R66, [R1+0x190] ;  /* 0x0001900001427983 */ /* 0x000ea20000300a00 */
[----:B------:R-:W-:-:S03]  /*dd60*/  IMAD.WIDE R70, R136, 0x4, R60 ;  /* 0x0000000488467825 */ /* 0x000fc600078e023c */
[----:B------:R-:W3:Y:S04]  /*dd70*/  LDL.LU.64 R64, [R1+0x198] ;  /* 0x0001980001407983 */ /* 0x000ee80000300a00 */
[----:B------:R-:W3:Y:S04]  /*dd80*/  LDL.LU.64 R62, [R1+0x1a0] ;  /* 0x0001a000013e7983 */ /* 0x000ee80000300a00 */
[----:B------:R-:W3:Y:S01]  /*dd90*/  LDL.LU.64 R60, [R1+0x1a8] ;  /* 0x0001a800013c7983 */ /* 0x000ee20000300a00 */
[----:B------:R-:W-:-:S03]  /*dda0*/  IMAD.WIDE R68, R136, 0x4, R58 ;  /* 0x0000000488447825 */ /* 0x000fc600078e023a */
[----:B------:R-:W3:Y:S01]  /*ddb0*/  LDL.LU.64 R58, [R1+0x1b0] ;  /* 0x0001b000013a7983 */ /* 0x000ee20000300a00 */
[----:B----4-:R-:W-:-:S03]  /*ddc0*/  IMAD.WIDE R148, R136, 0x4, R56 ;  /* 0x0000000488947825 */ /* 0x010fc600078e0238 */
[----:B------:R-:W4:Y:S01]  /*ddd0*/  LDL.LU.64 R56, [R1+0x1b8] ;  /* 0x0001b80001387983 */ /* 0x000f220000300a00 */
[----:B--2---:R-:W-:-:S03]  /*dde0*/  IMAD.WIDE R146, R136, 0x4, R66 ;  /* 0x0000000488927825 */ /* 0x004fc600078e0242 */
[----:B------:R-:W2:Y:S04]  /*ddf0*/  LDL.LU.64 R90, [R1+0x1c0] ;  /* 0x0001c000015a7983 */ /* 0x000ea80000300a00 */
[----:B------:R-:W2:Y:S01]  /*de00*/  LDL.LU.64 R88, [R1+0x1c8] ;  /* 0x0001c80001587983 */ /* 0x000ea20000300a00 */
[----:B---3--:R-:W-:-:S03]  /*de10*/  IMAD.WIDE R66, R136, 0x4, R60 ;  /* 0x0000000488427825 */ /* 0x008fc600078e023c */
[----:B------:R-:W3:Y:S01]  /*de20*/  LDL.LU.64 R60, [R1+0x1d0] ;  /* 0x0001d000013c7983 */ /* 0x000ee20000300a00 */
[----:B------:R-:W-:-:S04]  /*de30*/  IMAD.WIDE R98, R136, 0x4, R64 ;  /* 0x0000000488627825 */ /* 0x000fc800078e0240 */
[C---:B------:R-:W-:Y:S02]  /*de40*/  IMAD.WIDE R96, R136.reuse, 0x4, R62 ;  /* 0x0000000488607825 */ /* 0x040fe400078e023e */
[----:B------:R-:W2:Y:S02]  /*de50*/  LDL.LU.64 R62, [R1+0x1d8] ;  /* 0x0001d800013e7983 */ /* 0x000ea40000300a00 */
[----:B------:R-:W-:Y:S02]  /*de60*/  IMAD.WIDE R64, R136, 0x4, R58 ;  /* 0x0000000488407825 */ /* 0x000fe400078e023a */
[----:B------:R-:W2:Y:S02]  /*de70*/  LDL.LU.64 R58, [R1+0x1e0] ;  /* 0x0001e000013a7983 */ /* 0x000ea40000300a00 */
[----:B------:R-:W-:-:S04]  /*de80*/  IMAD.WIDE R180, R7, 0x4, R198 ;  /* 0x0000000407b47825 */ /* 0x000fc800078e02c6 */
[----:B----4-:R-:W-:Y:S02]  /*de90*/  IMAD.WIDE R144, R136, 0x4, R56 ;  /* 0x0000000488907825 */ /* 0x010fe400078e0238 */
[----:B------:R-:W4:Y:S02]  /*dea0*/  LDL.LU.64 R56, [R1+0x1e8] ;  /* 0x0001e80001387983 */ /* 0x000f240000300a00 */
[----:B------:R-:W-:-:S05]  /*deb0*/  VIADD R7, R116, 0xffffff80 ;  /* 0xffffff8074077836 */ /* 0x000fca0000000000 */
[----:B------:R-:W-:-:S04]  /*dec0*/  ISETP.GE.AND P1, PT, R3, R7, PT ;  /* 0x000000070300720c */ /* 0x000fc80003f26270 */
[----:B------:R-:W-:Y:S01]  /*ded0*/  SEL R8, RZ, 0x4, P1 ;  /* 0x00000004ff087807 */ /* 0x000fe20000800000 */
[----:B---3--:R-:W-:-:S03]  /*dee0*/  IMAD.WIDE R124, R136, 0x4, R60 ;  /* 0x00000004887c7825 */ /* 0x008fc600078e023c */
[----:B------:R-:W-:Y:S01]  /*def0*/  SEL R8, R8, RZ, P3 ;  /* 0x000000ff08087207 */ /* 0x000fe20001800000 */
[----:B------:R-:W3:Y:S01]  /*df00*/  LDL.LU.64 R60, [R1+0x1f0] ;  /* 0x0001f000013c7983 */ /* 0x000ee20000300a00 */
[-C--:B------:R-:W-:Y:S02]  /*df10*/  ISETP.GE.AND P1, PT, R84, R7.reuse, PT ;  /* 0x000000075400720c */ /* 0x080fe40003f26270 */
[----:B------:R-:W-:Y:S01]  /*df20*/  ISETP.NE.U32.AND P5, PT, R8, RZ, PT ;  /* 0x000000ff0800720c */ /* 0x000fe20003fa5070 */
[----:B------:R-:W3:Y:S01]  /*df30*/  LDL.LU.64 R130, [R1+0x1f8] ;  /* 0x0001f80001827983 */ /* 0x000ee20000300a00 */
[----:B------:R-:W-:Y:S01]  /*df40*/  SEL R8, RZ, 0x4, P1 ;  /* 0x00000004ff087807 */ /* 0x000fe20000800000 */
[----:B--2---:R-:W-:Y:S01]  /*df50*/  IMAD.WIDE R142, R136, 0x4, R90 ;  /* 0x00000004888e7825 */ /* 0x004fe200078e025a */
[----:B------:R-:W-:Y:S01]  /*df60*/  ISETP.GE.AND P1, PT, R85, R7, PT ;  /* 0x000000075500720c */ /* 0x000fe20003f26270 */
[----:B------:R-:W2:Y:S01]  /*df70*/  LDL.LU.64 R126, [R1+0x200] ;  /* 0x00020000017e7983 */ /* 0x000ea20000300a00 */
[----:B------:R-:W-:-:S03]  /*df80*/  SEL R8, R8, RZ, P3 ;  /* 0x000000ff08087207 */ /* 0x000fc60001800000 */
[----:B------:R-:W2:Y:S01]  /*df90*/  LDL.LU.64 R90, [R1+0x208] ;  /* 0x00020800015a7983 */ /* 0x000ea20000300a00 */
[----:B------:R-:W-:Y:S02]  /*dfa0*/  ISETP.NE.U32.AND P6, PT, R8, RZ, PT ;  /* 0x000000ff0800720c */ /* 0x000fe40003fc5070 */
[----:B------:R-:W-:Y:S01]  /*dfb0*/  SEL R8, RZ, 0x4, P1 ;  /* 0x00000004ff087807 */ /* 0x000fe20000800000 */
[----:B------:R-:W-:Y:S01]  /*dfc0*/  IMAD.WIDE R128, R136, 0x4, R88 ;  /* 0x0000000488807825 */ /* 0x000fe200078e0258 */
[----:B------:R-:W2:Y:S01]  /*dfd0*/  LDL.LU.64 R132, [R1+0x210] ;  /* 0x0002100001847983 */ /* 0x000ea20000300a00 */
[----:B------:R-:W-:Y:S02]  /*dfe0*/  ISETP.GE.AND P2, PT, R54, R7, PT ;  /* 0x000000073600720c */ /* 0x000fe40003f46270 */
[----:B------:R-:W-:Y:S01]  /*dff0*/  SEL R8, R8, RZ, P3 ;  /* 0x000000ff08087207 */ /* 0x000fe20001800000 */
[----:B------:R-:W-:Y:S01]  /*e000*/  IMAD.WIDE R94, R136, 0x4, R62 ;  /* 0x00000004885e7825 */ /* 0x000fe200078e023e */
[----:B------:R-:W2:Y:S02]  /*e010*/  LDL.LU.64 R88, [R1+0x218] ;  /* 0x0002180001587983 */ /* 0x000ea40000300a00 */
[----:B------:R-:W-:-:S02]  /*e020*/  ISETP.NE.U32.AND P1, PT, R8, RZ, PT ;  /* 0x000000ff0800720c */ /* 0x000fc40003f25070 */
[----:B------:R-:W-:Y:S01]  /*e030*/  SEL R8, RZ, 0x4, P2 ;  /* 0x00000004ff087807 */ /* 0x000fe20001000000 */
[----:B------:R-:W-:Y:S01]  /*e040*/  @!PT LDS RZ, [RZ] ;  /* 0x00000000fffff984 */ /* 0x000fe20000000800 */
[----:B------:R-:W-:Y:S01]  /*e050*/  @!PT LDS RZ, [RZ] ;  /* 0x00000000fffff984 */ /* 0x000fe20000000800 */
[----:B------:R-:W-:Y:S01]  /*e060*/  @!PT LDS RZ, [RZ] ;  /* 0x00000000fffff984 */ /* 0x000fe20000000800 */
[----:B------:R-:W-:Y:S01]  /*e070*/  LDGSTS.E [R120+0x38000], desc[UR28][R46.64], P5 ;  /* 0x380000002e787fae */ /* 0x000fe2000a9a101c */
[-C--:B------:R-:W-:Y:S02]  /*e080*/  ISETP.GE.AND P2, PT, R123, R7.reuse, PT ;  /* 0x000000077b00720c */ /* 0x080fe40003f46270 */
[----:B------:R-:W-:Y:S01]  /*e090*/  SEL R8, R8, RZ, P3 ;  /* 0x000000ff08087207 */ /* 0x000fe20001800000 */
[----:B------:R-:W-:Y:S01]  /*e0a0*/  LDGSTS.E [R120+0x38008], desc[UR28][R48.64], P6 ;  /* 0x3800800030787fae */ /* 0x000fe2000b1a101c */
[----:B------:R-:W-:Y:S02]  /*e0b0*/  SEL R53, RZ, 0x4, P2 ;  /* 0x00000004ff357807 */ /* 0x000fe40001000000 */
[----:B------:R-:W-:Y:S02]  /*e0c0*/  ISETP.GE.AND P2, PT, R55, R7, PT ;  /* 0x000000073700720c */ /* 0x000fe40003f46270 */
[----:B------:R-:W-:Y:S01]  /*e0d0*/  ISETP.NE.U32.AND P4, PT, R8, RZ, PT ;  /* 0x000000ff0800720c */ /* 0x000fe20003f85070 */
[----:B------:R-:W-:Y:S01]  /*e0e0*/  LDGSTS.E [R120+0x3a000], desc[UR28][R44.64], P1 ;  /* 0x3a0000002c787fae */ /* 0x000fe200089a101c */
[----:B------:R-:W-:-:S02]  /*e0f0*/  SEL R8, RZ, 0x4, P2 ;  /* 0x00000004ff087807 */ /* 0x000fc40001000000 */
[----:B------:R-:W-:Y:S02]  /*e100*/  ISETP.GE.AND P2, PT, R114, R7, PT ;  /* 0x000000077200720c */ /* 0x000fe40003f46270 */
[----:B------:R-:W-:-:S04]  /*e110*/  SEL R8, R8, RZ, P3 ;  /* 0x000000ff08087207 */ /* 0x000fc80001800000 */
[----:B------:R-:W-:Y:S02]  /*e120*/  ISETP.NE.U32.AND P5, PT, R8, RZ, PT ;  /* 0x000000ff0800720c */ /* 0x000fe40003fa5070 */
[----:B------:R-:W-:Y:S01]  /*e130*/  SEL R8, RZ, 0x4, P2 ;  /* 0x00000004ff087807 */ /* 0x000fe20001000000 */
[----:B------:R-:W-:Y:S01]  /*e140*/  LDGSTS.E [R120+0x3a008], desc[UR28][R20.64], P4 ;  /* 0x3a00800014787fae */ /* 0x000fe2000a1a101c */
[-C--:B------:R-:W-:Y:S02]  /*e150*/  ISETP.GE.AND P2, PT, R115, R7.reuse, PT ;  /* 0x000000077300720c */ /* 0x080fe40003f46270 */
[----:B------:R-:W-:Y:S02]  /*e160*/  SEL R8, R8, RZ, P3 ;  /* 0x000000ff08087207 */ /* 0x000fe40001800000 */
[----:B------:R-:W-:Y:S02]  /*e170*/  ISETP.GE.AND P6, PT, R112, R7, PT ;  /* 0x000000077000720c */ /* 0x000fe40003fc6270 */
[----:B------:R-:W-:-:S02]  /*e180*/  SEL R9, RZ, 0x4, P2 ;  /* 0x00000004ff097807 */ /* 0x000fc40001000000 */
[----:B------:R-:W-:Y:S01]  /*e190*/  ISETP.NE.U32.AND P2, PT, R8, RZ, PT ;  /* 0x000000ff0800720c */ /* 0x000fe20003f45070 */
[----:B------:R-:W-:Y:S01]  /*e1a0*/  LDGSTS.E [R120+0x3c000], desc[UR28][R18.64], P5 ;  /* 0x3c00000012787fae */ /* 0x000fe2000a9a101c */
[----:B------:R-:W-:Y:S02]  /*e1b0*/  SEL R8, RZ, 0x4, P6 ;  /* 0x00000004ff087807 */ /* 0x000fe40003000000 */
[----:B------:R-:W-:Y:S02]  /*e1c0*/  SEL R9, R9, RZ, P3 ;  /* 0x000000ff09097207 */ /* 0x000fe40001800000 */
[-C--:B------:R-:W-:Y:S02]  /*e1d0*/  ISETP.GE.AND P6, PT, R113, R7.reuse, PT ;  /* 0x000000077100720c */ /* 0x080fe40003fc6270 */
[----:B------:R-:W-:Y:S02]  /*e1e0*/  SEL R8, R8, RZ, P3 ;  /* 0x000000ff08087207 */ /* 0x000fe40001800000 */
[----:B------:R-:W-:-:S02]  /*e1f0*/  ISETP.GE.AND P4, PT, R82, R7, PT ;  /* 0x000000075200720c */ /* 0x000fc40003f86270 */
[----:B------:R-:W-:Y:S01]  /*e200*/  ISETP.NE.U32.AND P1, PT, R9, RZ, PT ;  /* 0x000000ff0900720c */ /* 0x000fe20003f25070 */
[----:B------:R-:W-:Y:S01]  /*e210*/  LDGSTS.E [R120+0x3c008], desc[UR28][R16.64], P2 ;  /* 0x3c00800010787fae */ /* 0x000fe200091a101c */
[----:B------:R-:W-:Y:S02]  /*e220*/  SEL R9, RZ, 0x4, P6 ;  /* 0x00000004ff097807 */ /* 0x000fe40003000000 */
[----:B------:R-:W-:Y:S02]  /*e230*/  ISETP.NE.U32.AND P6, PT, R8, RZ, PT ;  /* 0x000000ff0800720c */ /* 0x000fe40003fc5070 */
[----:B------:R-:W-:Y:S02]  /*e240*/  SEL R8, RZ, 0x4, P4 ;  /* 0x00000004ff087807 */ /* 0x000fe40002000000 */
[----:B------:R-:W-:Y:S02]  /*e250*/  SEL R9, R9, RZ, P3 ;  /* 0x000000ff09097207 */ /* 0x000fe40001800000 */
[----:B------:R-:W-:-:S02]  /*e260*/  ISETP.GE.AND P4, PT, R83, R7, PT ;  /* 0x000000075300720c */ /* 0x000fc40003f86270 */
[----:B------:R-:W-:Y:S01]  /*e270*/  SEL R8, R8, RZ, P3 ;  /* 0x000000ff08087207 */ /* 0x000fe20001800000 */
[----:B------:R-:W-:Y:S01]  /*e280*/  LDGSTS.E [R120+0x3e000], desc[UR28][R14.64], P1 ;  /* 0x3e0000000e787fae */ /* 0x000fe200089a101c */
[----:B------:R-:W-:Y:S02]  /*e290*/  ISETP.GE.AND P2, PT, R80, R7, PT ;  /* 0x000000075000720c */ /* 0x000fe40003f46270 */
[----:B------:R-:W-:Y:S01]  /*e2a0*/  ISETP.NE.U32.AND P5, PT, R9, RZ, PT ;  /* 0x000000ff0900720c */ /* 0x000fe20003fa5070 */
[----:B------:R-:W-:Y:S01]  /*e2b0*/  LDGSTS.E [R120+0x3e008], desc[UR28][R12.64], P6 ;  /* 0x3e0080000c787fae */ /* 0x000fe2000b1a101c */
[----:B------:R-:W-:Y:S02]  /*e2c0*/  SEL R9, RZ, 0x4, P4 ;  /* 0x00000004ff097807 */ /* 0x000fe40002000000 */
[----:B------:R-:W-:Y:S02]  /*e2d0*/  ISETP.NE.U32.AND P4, PT, R8, RZ, PT ;  /* 0x000000ff0800720c */ /* 0x000fe40003f85070 */
[----:B------:R-:W-:-:S02]  /*e2e0*/  SEL R8, RZ, 0x4, P2 ;  /* 0x00000004ff087807 */ /* 0x000fc40001000000 */
[----:B------:R-:W-:Y:S02]  /*e2f0*/  SEL R9, R9, RZ, P3 ;  /* 0x000000ff09097207 */ /* 0x000fe40001800000 */
[-C--:B------:R-:W-:Y:S02]  /*e300*/  ISETP.GE.AND P2, PT, R81, R7.reuse, PT ;  /* 0x000000075100720c */ /* 0x080fe40003f46270 */
[----:B------:R-:W-:Y:S01]  /*e310*/  SEL R8, R8, RZ, P3 ;  /* 0x000000ff08087207 */ /* 0x000fe20001800000 */
[----:B------:R-:W-:Y:S01]  /*e320*/  LDGSTS.E [R6+0x38000], desc[UR28][R50.64], P5 ;  /* 0x3800000032067fae */ /* 0x000fe2000a9a101c */
[----:B------:R-:W-:Y:S02]  /*e330*/  ISETP.GE.AND P6, PT, R25, R7, PT ;  /* 0x000000071900720c */ /* 0x000fe40003fc6270 */
[----:B------:R-:W-:Y:S01]  /*e340*/  ISETP.NE.U32.AND P1, PT, R9, RZ, PT ;  /* 0x000000ff0900720c */ /* 0x000fe20003f25070 */
[----:B------:R-:W-:Y:S01]  /*e350*/  LDGSTS.E [R6+0x38008], desc[UR28][R74.64], P4 ;  /* 0x380080004a067fae */ /* 0x000fe2000a1a101c */
[----:B------:R-:W-:-:S02]  /*e360*/  LOP3.LUT R25, R3, 0x64, RZ, 0xfc, !PT ;  /* 0x0000006403197812 */ /* 0x000fc400078efcff */
[----:B------:R-:W-:Y:S02]  /*e370*/  SEL R9, RZ, 0x4, P2 ;  /* 0x00000004ff097807 */ /* 0x000fe40001000000 */
[----:B------:R-:W-:Y:S02]  /*e380*/  ISETP.NE.U32.AND P2, PT, R8, RZ, PT ;  /* 0x000000ff0800720c */ /* 0x000fe40003f45070 */
[----:B------:R-:W-:Y:S02]  /*e390*/  SEL R8, RZ, 0x4, P6 ;  /* 0x00000004ff087807 */ /* 0x000fe40003000000 */
[----:B------:R-:W-:Y:S02]  /*e3a0*/  ISETP.GE.AND P6, PT, R25, R7, PT ;  /* 0x000000071900720c */ /* 0x000fe40003fc6270 */
[----:B------:R-:W-:Y:S01]  /*e3b0*/  LOP3.LUT R25, R3, 0x66, RZ, 0xfc, !PT ;  /* 0x0000006603197812 */ /* 0x000fe200078efcff */
[----:B------:R-:W-:Y:S01]  /*e3c0*/  LDGSTS.E [R6+0x3a000], desc[UR28][R76.64], P1 ;  /* 0x3a0000004c067fae */ /* 0x000fe200089a101c */
[----:B------:R-:W-:-:S02]  /*e3d0*/  SEL R9, R9, RZ, P3 ;  /* 0x000000ff09097207 */ /* 0x000fc40001800000 */
[----:B------:R-:W-:Y:S02]  /*e3e0*/  SEL R8, R8, RZ, P3 ;  /* 0x000000ff08087207 */ /* 0x000fe40001800000 */
[----:B------:R-:W-:Y:S01]  /*e3f0*/  ISETP.GE.AND P4, PT, R25, R7, PT ;  /* 0x000000071900720c */ /* 0x000fe20003f86270 */
[----:B------:R-:W-:Y:S01]  /*e400*/  LDGSTS.E [R6+0x3a008], desc[UR28][R78.64], P2 ;  /* 0x3a0080004e067fae */ /* 0x000fe200091a101c */
[----:B------:R-:W-:Y:S02]  /*e410*/  ISETP.NE.U32.AND P5, PT, R9, RZ, PT ;  /* 0x000000ff0900720c */ /* 0x000fe40003fa5070 */
[----:B------:R-:W-:Y:S02]  /*e420*/  LOP3.LUT R25, R3, 0x8, RZ, 0xfc, !PT ;  /* 0x0000000803197812 */ /* 0x000fe400078efcff */
[----:B------:R-:W-:Y:S02]  /*e430*/  SEL R9, RZ, 0x4, P6 ;  /* 0x00000004ff097807 */ /* 0x000fe40003000000 */
[----:B------:R-:W-:-:S02]  /*e440*/  ISETP.NE.U32.AND P6, PT, R8, RZ, PT ;  /* 0x000000ff0800720c */ /* 0x000fc40003fc5070 */
[----:B------:R-:W-:Y:S02]  /*e450*/  SEL R8, RZ, 0x4, P4 ;  /* 0x00000004ff087807 */ /* 0x000fe40002000000 */
[-C--:B------:R-:W-:Y:S02]  /*e460*/  ISETP.GE.AND P4, PT, R25, R7.reuse, PT ;  /* 0x000000071900720c */ /* 0x080fe40003f86270 */
[----:B------:R-:W-:Y:S01]  /*e470*/  LOP3.LUT R25, R3, 0xa, RZ, 0xfc, !PT ;  /* 0x0000000a03197812 */ /* 0x000fe200078efcff */
[----:B------:R-:W-:Y:S01]  /*e480*/  LDGSTS.E [R6+0x3c000], desc[UR28][R104.64], P5 ;  /* 0x3c00000068067fae */ /* 0x000fe2000a9a101c */
[----:B------:R-:W-:Y:S02]  /*e490*/  SEL R9, R9, RZ, P3 ;  /* 0x000000ff09097207 */ /* 0x000fe40001800000 */
[----:B------:R-:W-:Y:S02]  /*e4a0*/  SEL R8, R8, RZ, P3 ;  /* 0x000000ff08087207 */ /* 0x000fe40001800000 */
[----:B------:R-:W-:Y:S01]  /*e4b0*/  ISETP.GE.AND P2, PT, R25, R7, PT ;  /* 0x000000071900720c */ /* 0x000fe20003f46270 */
[----:B------:R-:W-:Y:S01]  /*e4c0*/  LDGSTS.E [R6+0x3c008], desc[UR28][R106.64], P6 ;  /* 0x3c0080006a067fae */ /* 0x000fe2000b1a101c */
[----:B------:R-:W-:-:S02]  /*e4d0*/  ISETP.NE.U32.AND P1, PT, R9, RZ, PT ;  /* 0x000000ff0900720c */ /* 0x000fc40003f25070 */
[----:B------:R-:W-:Y:S02]  /*e4e0*/  LOP3.LUT R25, R3, 0x28, RZ, 0xfc, !PT ;  /* 0x0000002803197812 */ /* 0x000fe400078efcff */
        /* <DEDUP_REMOVED lines=24> */
[----:B------:R-:W-:Y:S01]  /*e670*/  SEL R9, RZ, 0x4, P6 ;  /* 0x00000004ff097807 */ /* 0x000fe20003000000 */
[----:B----4-:R-:W-:-:S08]  /*e680*/  IMAD.WIDE R62, R136, 0x4, R56 ;  /* 0x00000004883e7825 */ /* 0x010fd000078e0238 */
[----:B------:R-:W-:Y:S04]  /*e690*/  LDGSTS.E [R5+0x3a000], desc[UR28][R154.64], P1 ;  /* 0x3a0000009a057fae */ /* 0x000fe800089a101c */
[----:B------:R-:W4:Y:S01]  /*e6a0*/  LDL.LU.64 R56, [R1+0x220] ;  /* 0x0002200001387983 */ /* 0x000f220000300a00 */
[----:B------:R-:W-:Y:S02]  /*e6b0*/  ISETP.NE.U32.AND P6, PT, R8, RZ, PT ;  /* 0x000000ff0800720c */ /* 0x000fe40003fc5070 */
[----:B------:R-:W-:Y:S02]  /*e6c0*/  SEL R8, RZ, 0x4, P4 ;  /* 0x00000004ff087807 */ /* 0x000fe40002000000 */
[----:B------:R-:W-:Y:S02]  /*e6d0*/  ISETP.GE.AND P4, PT, R25, R7, PT ;  /* 0x000000071900720c */ /* 0x000fe40003f86270 */
[----:B------:R-:W-:-:S02]  /*e6e0*/  LOP3.LUT R25, R3, 0x6a, RZ, 0xfc, !PT ;  /* 0x0000006a03197812 */ /* 0x000fc400078efcff */
[----:B------:R-:W-:Y:S02]  /*e6f0*/  SEL R9, R9, RZ, P3 ;  /* 0x000000ff09097207 */ /* 0x000fe40001800000 */
[----:B------:R-:W-:Y:S02]  /*e700*/  SEL R8, R8, RZ, P3 ;  /* 0x000000ff08087207 */ /* 0x000fe40001800000 */
[----:B------:R-:W-:Y:S01]  /*e710*/  ISETP.GE.AND P2, PT, R25, R7, PT ;  /* 0x000000071900720c */ /* 0x000fe20003f46270 */
[----:B------:R-:W-:Y:S01]  /*e720*/  LDGSTS.E [R5+0x3a008], desc[UR28][R156.64], P6 ;  /* 0x3a0080009c057fae */ /* 0x000fe2000b1a101c */
[----:B------:R-:W-:Y:S02]  /*e730*/  ISETP.NE.U32.AND P5, PT, R9, RZ, PT ;  /* 0x000000ff0900720c */ /* 0x000fe40003fa5070 */
[----:B------:R-:W-:Y:S02]  /*e740*/  LOP3.LUT R25, R3, 0xc, RZ, 0xfc, !PT ;  /* 0x0000000c03197812 */ /* 0x000fe400078efcff */
[----:B------:R-:W-:-:S02]  /*e750*/  SEL R9, RZ, 0x4, P4 ;  /* 0x00000004ff097807 */ /* 0x000fc40002000000 */
[----:B------:R-:W-:Y:S02]  /*e760*/  ISETP.NE.U32.AND P4, PT, R8, RZ, PT ;  /* 0x000000ff0800720c */ /* 0x000fe40003f85070 */
[----:B------:R-:W-:Y:S02]  /*e770*/  SEL R8, RZ, 0x4, P2 ;  /* 0x00000004ff087807 */ /* 0x000fe40001000000 */
[----:B------:R-:W-:Y:S02]  /*e780*/  ISETP.GE.AND P2, PT, R25, R7, PT ;  /* 0x000000071900720c */ /* 0x000fe40003f46270 */
[----:B------:R-:W-:Y:S01]  /*e790*/  LOP3.LUT R25, R3, 0xe, RZ, 0xfc, !PT ;  /* 0x0000000e03197812 */ /* 0x000fe200078efcff */
[----:B------:R-:W-:Y:S01]  /*e7a0*/  LDGSTS.E [R5+0x3c000], desc[UR28][R158.64], P5 ;  /* 0x3c0000009e057fae */ /* 0x000fe2000a9a101c */
[----:B------:R-:W-:Y:S02]  /*e7b0*/  SEL R9, R9, RZ, P3 ;  /* 0x000000ff09097207 */ /* 0x000fe40001800000 */
[----:B------:R-:W-:-:S02]  /*e7c0*/  SEL R8, R8, RZ, P3 ;  /* 0x000000ff08087207 */ /* 0x000fc40001800000 */
[----:B------:R-:W-:Y:S01]  /*e7d0*/  ISETP.GE.AND P6, PT, R25, R7, PT ;  /* 0x000000071900720c */ /* 0x000fe20003fc6270 */
[----:B------:R-:W-:Y:S01]  /*e7e0*/  LDGSTS.E [R5+0x3c008], desc[UR28][R160.64], P4 ;  /* 0x3c008000a0057fae */ /* 0x000fe2000a1a101c */
[----:B------:R-:W-:Y:S02]  /*e7f0*/  ISETP.NE.U32.AND P1, PT, R9, RZ, PT ;  /* 0x000000ff0900720c */ /* 0x000fe40003f25070 */
[----:B------:R-:W-:Y:S02]  /*e800*/  LOP3.LUT R25, R3, 0x2c, RZ, 0xfc, !PT ;  /* 0x0000002c03197812 */ /* 0x000fe400078efcff */
[----:B------:R-:W-:Y:S02]  /*e810*/  SEL R9, RZ, 0x4, P2 ;  /* 0x00000004ff097807 */ /* 0x000fe40001000000 */
[----:B------:R-:W-:Y:S02]  /*e820*/  ISETP.NE.U32.AND P2, PT, R8, RZ, PT ;  /* 0x000000ff0800720c */ /* 0x000fe40003f45070 */
[----:B------:R-:W-:-:S02]  /*e830*/  SEL R8, RZ, 0x4, P6 ;  /* 0x00000004ff087807 */ /* 0x000fc40003000000 */
        /* <DEDUP_REMOVED lines=49> */
[----:B------:R-:W-:Y:S02]  /*eb50*/  LOP3.LUT R25, R3, 0x32, RZ, 0xfc, !PT ;  /* 0x0000003203197812 */ /* 0x000fe400078efcff */
[----:B------:R-:W-:Y:S02]  /*eb60*/  SEL R9, R9, RZ, P3 ;  /* 0x000000ff09097207 */ /* 0x000fe40001800000 */
[----:B------:R-:W-:Y:S02]  /*eb70*/  SEL R8, R8, RZ, P3 ;  /* 0x000000ff08087207 */ /* 0x000fe40001800000 */
[----:B------:R-:W-:-:S02]  /*eb80*/  ISETP.GE.AND P2, PT, R25, R7, PT ;  /* 0x000000071900720c */ /* 0x000fc40003f46270 */
[----:B------:R-:W-:Y:S02]  /*eb90*/  ISETP.NE.U32.AND P5, PT, R9, RZ, PT ;  /* 0x000000ff0900720c */ /* 0x000fe40003fa5070 */
[----:B------:R-:W-:Y:S02]  /*eba0*/  SEL R9, RZ, 0x4, P4 ;  /* 0x00000004ff097807 */ /* 0x000fe40002000000 */
[----:B------:R-:W-:Y:S02]  /*ebb0*/  ISETP.NE.U32.AND P4, PT, R8, RZ, PT ;  /* 0x000000ff0800720c */ /* 0x000fe40003f85070 */
[----:B------:R-:W-:Y:S02]  /*ebc0*/  LOP3.LUT R25, R3, 0x50, RZ, 0xfc, !PT ;  /* 0x0000005003197812 */ /* 0x000fe400078efcff */
[----:B------:R-:W-:Y:S01]  /*ebd0*/  SEL R8, RZ, 0x4, P2 ;  /* 0x00000004ff087807 */ /* 0x000fe20001000000 */
[----:B------:R-:W-:Y:S01]  /*ebe0*/  IMAD.WIDE R10, R136, 0x4, R10 ;  /* 0x00000004880a7825 */ /* 0x000fe200078e020a */
[----:B------:R-:W-:-:S02]  /*ebf0*/  ISETP.GE.AND P2, PT, R25, R7, PT ;  /* 0x000000071900720c */ /* 0x000fc40003f46270 */
[----:B------:R-:W-:Y:S02]  /*ec00*/  SEL R9, R9, RZ, P3 ;  /* 0x000000ff09097207 */ /* 0x000fe40001800000 */
[----:B------:R-:W-:Y:S01]  /*ec10*/  SEL R8, R8, RZ, P3 ;  /* 0x000000ff08087207 */ /* 0x000fe20001800000 */
[----:B------:R-:W-:Y:S01]  /*ec20*/  LDGSTS.E [R4+0x3e000], desc[UR28][R10.64], P1 ;  /* 0x3e0000000a047fae */ /* 0x000fe200089a101c */
[----:B------:R-:W-:Y:S02]  /*ec30*/  SEL R25, RZ, 0x4, P2 ;  /* 0x00000004ff197807 */ /* 0x000fe40001000000 */
[----:B------:R-:W-:Y:S02]  /*ec40*/  ISETP.NE.U32.AND P1, PT, R9, RZ, PT ;  /* 0x000000ff0900720c */ /* 0x000fe40003f25070 */
[----:B------:R-:W-:Y:S01]  /*ec50*/  ISETP.NE.U32.AND P2, PT, R8, RZ, PT ;  /* 0x000000ff0800720c */ /* 0x000fe20003f45070 */
[----:B------:R-:W-:Y:S01]  /*ec60*/  IMAD.WIDE R8, R136, 0x4, R26 ;  /* 0x0000000488087825 */ /* 0x000fe200078e021a */
[----:B------:R-:W-:-:S02]  /*ec70*/  LOP3.LUT R27, R3, 0x52, RZ, 0xfc, !PT ;  /* 0x00000052031b7812 */ /* 0x000fc400078efcff */
[----:B------:R-:W-:Y:S02]  /*ec80*/  SEL R25, R25, RZ, P3 ;  /* 0x000000ff19197207 */ /* 0x000fe40001800000 */
[----:B------:R-:W-:Y:S01]  /*ec90*/  LDGSTS.E [R4+0x3e008], desc[UR28][R8.64], P6 ;  /* 0x3e00800008047fae */ /* 0x000fe2000b1a101c */
[-C--:B------:R-:W-:Y:S02]  /*eca0*/  ISETP.GE.AND P6, PT, R27, R7.reuse, PT ;  /* 0x000000071b00720c */ /* 0x080fe40003fc6270 */
[----:B------:R-:W-:Y:S01]  /*ecb0*/  LOP3.LUT R27, R3, 0x70, RZ, 0xfc, !PT ;  /* 0x00000070031b7812 */ /* 0x000fe200078efcff */
[----:B------:R-:W-:Y:S01]  /*ecc0*/  LDGSTS.E [R24+0x38000], desc[UR28][R102.64], P5 ;  /* 0x3800000066187fae */ /* 0x000fe2000a9a101c */
[----:B------:R-:W-:Y:S02]  /*ecd0*/  ISETP.NE.U32.AND P5, PT, R25, RZ, PT ;  /* 0x000000ff1900720c */ /* 0x000fe40003fa5070 */
[----:B------:R-:W-:Y:S01]  /*ece0*/  SEL R25, RZ, 0x4, P6 ;  /* 0x00000004ff197807 */ /* 0x000fe20003000000 */
[----:B------:R-:W-:Y:S01]  /*ecf0*/  LDGSTS.E [R24+0x38008], desc[UR28][R100.64], P4 ;  /* 0x3800800064187fae */ /* 0x000fe2000a1a101c */
[----:B------:R-:W-:-:S02]  /*ed00*/  ISETP.GE.AND P6, PT, R27, R7, PT ;  /* 0x000000071b00720c */ /* 0x000fc40003fc6270 */
[----:B------:R-:W-:Y:S01]  /*ed10*/  LOP3.LUT R27, R3, 0x72, RZ, 0xfc, !PT ;  /* 0x00000072031b7812 */ /* 0x000fe200078efcff */
[----:B------:R-:W-:Y:S01]  /*ed20*/  LDGSTS.E [R24+0x3a000], desc[UR28][R70.64], P1 ;  /* 0x3a00000046187fae */ /* 0x000fe200089a101c */
[----:B------:R-:W-:Y:S02]  /*ed30*/  SEL R25, R25, RZ, P3 ;  /* 0x000000ff19197207 */ /* 0x000fe40001800000 */
[----:B------:R-:W-:Y:S01]  /*ed40*/  ISETP.GE.AND P4, PT, R27, R7, PT ;  /* 0x000000071b00720c */ /* 0x000fe20003f86270 */
[----:B------:R-:W-:Y:S01]  /*ed50*/  LDGSTS.E [R24+0x3a008], desc[UR28][R68.64], P2 ;  /* 0x3a00800044187fae */ /* 0x000fe200091a101c */
        /* <DEDUP_REMOVED lines=10> */
[----:B------:R-:W-:Y:S01]  /*ee00*/  LOP3.LUT R27, R3, 0x34, RZ, 0xfc, !PT ;  /* 0x00000034031b7812 */ /* 0x000fe200078efcff */
[C---:B------:R-:W-:Y:S01]  /*ee10*/  IMAD.WIDE R38, R136.reuse, 0x4, R38 ;  /* 0x0000000488267825 */ /* 0x040fe200078e0226 */
[----:B------:R-:W-:Y:S02]  /*ee20*/  SEL R26, RZ, 0x4, P4 ;  /* 0x00000004ff1a7807 */ /* 0x000fe40002000000 */
[----:B------:R-:W-:Y:S01]  /*ee30*/  ISETP.NE.U32.AND P4, PT, R25, RZ, PT ;  /* 0x000000ff1900720c */ /* 0x000fe20003f85070 */
[----:B------:R-:W-:Y:S01]  /*ee40*/  IMAD.WIDE R36, R136, 0x4, R36 ;  /* 0x0000000488247825 */ /* 0x000fe200078e0224 */
[----:B------:R-:W-:Y:S01]  /*ee50*/  SEL R25, RZ, 0x4, P2 ;  /* 0x00000004ff197807 */ /* 0x000fe20001000000 */
[----:B------:R-:W-:Y:S01]  /*ee60*/  LDGSTS.E [R24+0x3c000], desc[UR28][R38.64], P5 ;  /* 0x3c00000026187fae */ /* 0x000fe2000a9a101c */
[----:B------:R-:W-:-:S02]  /*ee70*/  ISETP.GE.AND P2, PT, R27, R7, PT ;  /* 0x000000071b00720c */ /* 0x000fc40003f46270 */
[----:B------:R-:W-:Y:S01]  /*ee80*/  LOP3.LUT R27, R3, 0x36, RZ, 0xfc, !PT ;  /* 0x00000036031b7812 */ /* 0x000fe200078efcff */
[----:B------:R-:W-:Y:S01]  /*ee90*/  LDGSTS.E [R24+0x3c008], desc[UR28][R36.64], P6 ;  /* 0x3c00800024187fae */ /* 0x000fe2000b1a101c */
[----:B------:R-:W-:Y:S02]  /*eea0*/  SEL R26, R26, RZ, P3 ;  /* 0x000000ff1a1a7207 */ /* 0x000fe40001800000 */
        /* <DEDUP_REMOVED lines=58> */
[----:B------:R-:W-:Y:S01]  /*f250*/  SEL R26, R26, RZ, P3 ;  /* 0x000000ff1a1a7207 */ /* 0x000fe20001800000 */
[----:B------:R-:W-:Y:S01]  /*f260*/  IMAD.WIDE R92, R136, 0x4, R58 ;  /* 0x00000004885c7825 */ /* 0x000fe200078e023a */
[----:B------:R-:W-:Y:S01]  /*f270*/  LOP3.LUT R27, R3, 0x5a, RZ, 0xfc, !PT ;  /* 0x0000005a031b7812 */ /* 0x000fe200078efcff */
[----:B------:R-:W-:Y:S01]  /*f280*/  LDGSTS.E [R22+0x38000], desc[UR28][R94.64], P5 ;  /* 0x380000005e167fae */ /* 0x000fe2000a9a101c */
[----:B------:R-:W-:-:S02]  /*f290*/  SEL R25, R25, RZ, P3 ;  /* 0x000000ff19197207 */ /* 0x000fc40001800000 */
[----:B------:R-:W-:Y:S01]  /*f2a0*/  ISETP.NE.U32.AND P1, PT, R26, RZ, PT ;  /* 0x000000ff1a00720c */ /* 0x000fe20003f25070 */
[----:B------:R-:W-:Y:S01]  /*f2b0*/  LDGSTS.E [R22+0x38008], desc[UR28][R92.64], P6 ;  /* 0x380080005c167fae */ /* 0x000fe2000b1a101c */
[----:B------:R-:W-:Y:S02]  /*f2c0*/  ISETP.GE.AND P2, PT, R27, R7, PT ;  /* 0x000000071b00720c */ /* 0x000fe40003f46270 */
[----:B------:R-:W-:Y:S01]  /*f2d0*/  SEL R26, RZ, 0x4, P4 ;  /* 0x00000004ff1a7807 */ /* 0x000fe20002000000 */
[----:B------:R-:W4:Y:S01]  /*f2e0*/  LDL.LU.64 R58, [R1+0x228] ;  /* 0x00022800013a7983 */ /* 0x000f220000300a00 */
[----:B------:R-:W-:Y:S02]  /*f2f0*/  LOP3.LUT R27, R3, 0x78, RZ, 0xfc, !PT ;  /* 0x00000078031b7812 */ /* 0x000fe400078efcff */
[----:B------:R-:W-:Y:S02]  /*f300*/  ISETP.NE.U32.AND P4, PT, R25, RZ, PT ;  /* 0x000000ff1900720c */ /* 0x000fe40003f85070 */
[----:B------:R-:W-:-:S02]  /*f310*/  SEL R25, RZ, 0x4, P2 ;  /* 0x00000004ff197807 */ /* 0x000fc40001000000 */
[----:B------:R-:W-:Y:S01]  /*f320*/  SEL R26, R26, RZ, P3 ;  /* 0x000000ff1a1a7207 */ /* 0x000fe20001800000 */
[----:B---3--:R-:W-:Y:S01]  /*f330*/  IMAD.WIDE R60, R136, 0x4, R60 ;  /* 0x00000004883c7825 */ /* 0x008fe200078e023c */
[-C--:B------:R-:W-:Y:S01]  /*f340*/  ISETP.GE.AND P2, PT, R27, R7.reuse, PT ;  /* 0x000000071b00720c */ /* 0x080fe20003f46270 */
[----:B------:R-:W-:Y:S01]  /*f350*/  LDGSTS.E [R22+0x3a000], desc[UR28][R62.64], P1 ;  /* 0x3a0000003e167fae */ /* 0x000fe200089a101c */
[----:B------:R-:W-:Y:S02]  /*f360*/  LOP3.LUT R27, R3, 0x7a, RZ, 0xfc, !PT ;  /* 0x0000007a031b7812 */ /* 0x000fe400078efcff */
[----:B------:R-:W-:Y:S02]  /*f370*/  ISETP.NE.U32.AND P5, PT, R26, RZ, PT ;  /* 0x000000ff1a00720c */ /* 0x000fe40003fa5070 */
[----:B------:R-:W-:Y:S01]  /*f380*/  SEL R25, R25, RZ, P3 ;  /* 0x000000ff19197207 */ /* 0x000fe20001800000 */
[----:B------:R-:W-:Y:S01]  /*f390*/  IMAD.WIDE R130, R136, 0x4, R130 ;  /* 0x0000000488827825 */ /* 0x000fe200078e0282 */
[----:B------:R-:W-:Y:S01]  /*f3a0*/  SEL R26, RZ, 0x4, P2 ;  /* 0x00000004ff1a7807 */ /* 0x000fe20001000000 */
[----:B------:R-:W-:Y:S01]  /*f3b0*/  LDGSTS.E [R22+0x3a008], desc[UR28][R60.64], P4 ;  /* 0x3a0080003c167fae */ /* 0x000fe2000a1a101c */
[----:B------:R-:W-:-:S02]  /*f3c0*/  ISETP.GE.AND P6, PT, R27, R7, PT ;  /* 0x000000071b00720c */ /* 0x000fc40003fc6270 */
[----:B------:R-:W-:Y:S02]  /*f3d0*/  LOP3.LUT R27, R3, 0x1c, RZ, 0xfc, !PT ;  /* 0x0000001c031b7812 */ /* 0x000fe400078efcff */
[----:B------:R-:W-:Y:S02]  /*f3e0*/  ISETP.NE.U32.AND P2, PT, R25, RZ, PT ;  /* 0x000000ff1900720c */ /* 0x000fe40003f45070 */
[----:B------:R-:W-:Y:S01]  /*f3f0*/  SEL R26, R26, RZ, P3 ;  /* 0x000000ff1a1a7207 */ /* 0x000fe20001800000 */
[----:B------:R-:W-:Y:S01]  /*f400*/  LDGSTS.E [R22+0x3c000], desc[UR28][R130.64], P5 ;  /* 0x3c00000082167fae */ /* 0x000fe2000a9a101c */
[----:B------:R-:W-:Y:S02]  /*f410*/  SEL R25, RZ, 0x4, P6 ;  /* 0x00000004ff197807 */ /* 0x000fe40003000000 */
[----:B------:R-:W-:Y:S02]  /*f420*/  ISETP.GE.AND P6, PT, R27, R7, PT ;  /* 0x000000071b00720c */ /* 0x000fe40003fc6270 */
[----:B------:R-:W-:-:S02]  /*f430*/  ISETP.NE.U32.AND P1, PT, R26, RZ, PT ;  /* 0x000000ff1a00720c */ /* 0x000fc40003f25070 */
[----:B------:R-:W-:Y:S02]  /*f440*/  LOP3.LUT R27, R3, 0x1e, RZ, 0xfc, !PT ;  /* 0x0000001e031b7812 */ /* 0x000fe400078efcff */
[----:B------:R-:W-:Y:S02]  /*f450*/  SEL R26, RZ, 0x4, P6 ;  /* 0x00000004ff1a7807 */ /* 0x000fe40003000000 */
[----:B------:R-:W-:Y:S02]  /*f460*/  SEL R25, R25, RZ, P3 ;  /* 0x000000ff19197207 */ /* 0x000fe40001800000 */
[----:B------:R-:W-:Y:S02]  /*f470*/  ISETP.GE.AND P4, PT, R27, R7, PT ;  /* 0x000000071b00720c */ /* 0x000fe40003f86270 */
[----:B------:R-:W-:Y:S02]  /*f480*/  SEL R26, R26, RZ, P3 ;  /* 0x000000ff1a1a7207 */ /* 0x000fe40001800000 */
[----:B------:R-:W-:-:S02]  /*f490*/  LOP3.LUT R27, R3, 0x3c, RZ, 0xfc, !PT ;  /* 0x0000003c031b7812 */ /* 0x000fc400078efcff */
[----:B------:R-:W-:Y:S02]  /*f4a0*/  ISETP.NE.U32.AND P6, PT, R25, RZ, PT ;  /* 0x000000ff1900720c */ /* 0x000fe40003fc5070 */
[----:B------:R-:W-:Y:S02]  /*f4b0*/  SEL R25, RZ, 0x4, P4 ;  /* 0x00000004ff197807 */ /* 0x000fe40002000000 */
[----:B------:R-:W-:Y:S02]  /*f4c0*/  ISETP.NE.U32.AND P5, PT, R26, RZ, PT ;  /* 0x000000ff1a00720c */ /* 0x000fe40003fa5070 */
[----:B------:R-:W-:Y:S01]  /*f4d0*/  ISETP.GE.AND P4, PT, R27, R7, PT ;  /* 0x000000071b00720c */ /* 0x000fe20003f86270 */
[----:B--2---:R-:W-:Y:S01]  /*f4e0*/  IMAD.WIDE R26, R136, 0x4, R126 ;  /* 0x00000004881a7825 */ /* 0x004fe200078e027e */
[----:B------:R-:W-:-:S03]  /*f4f0*/  SEL R25, R25, RZ, P3 ;  /* 0x000000ff19197207 */ /* 0x000fc60001800000 */
[----:B------:R-:W-:Y:S01]  /*f500*/  IMAD.WIDE R126, R136, 0x4, R90 ;  /* 0x00000004887e7825 */ /* 0x000fe200078e025a */
[----:B------:R-:W-:Y:S01]  /*f510*/  LOP3.LUT R91, R3, 0x3e, RZ, 0xfc, !PT ;  /* 0x0000003e035b7812 */ /* 0x000fe200078efcff */
[----:B------:R-:W-:Y:S01]  /*f520*/  LDGSTS.E [R22+0x3c008], desc[UR28][R26.64], P2 ;  /* 0x3c0080001a167fae */ /* 0x000fe200091a101c */
[----:B------:R-:W-:-:S03]  /*f530*/  SEL R52, RZ, 0x4, P4 ;  /* 0x00000004ff347807 */ /* 0x000fc60002000000 */
[----:B------:R-:W-:Y:S01]  /*f540*/  LDGSTS.E [R22+0x3e000], desc[UR28][R126.64], P1 ;  /* 0x3e0000007e167fae */ /* 0x000fe200089a101c */
[----:B------:R-:W-:Y:S01]  /*f550*/  ISETP.GE.AND P1, PT, R91, R7, PT ;  /* 0x000000075b00720c */ /* 0x000fe20003f26270 */
[----:B------:R-:W-:Y:S01]  /*f560*/  IMAD.WIDE R90, R136, 0x4, R88 ;  /* 0x00000004885a7825 */ /* 0x000fe200078e0258 */
[----:B------:R-:W-:-:S03]  /*f570*/  ISETP.NE.U32.AND P4, PT, R25, RZ, PT ;  /* 0x000000ff1900720c */ /* 0x000fc60003f85070 */
[C---:B----4-:R-:W-:Y:S02]  /*f580*/  IMAD.WIDE R88, R136.reuse, 0x4, R56 ;  /* 0x0000000488587825 */ /* 0x050fe400078e0238 */
[----:B------:R-:W2:Y:S02]  /*f590*/  LDL.LU.64 R56, [R1+0x230] ;  /* 0x0002300001387983 */ /* 0x000ea40000300a00 */
[----:B------:R-:W-:Y:S01]  /*f5a0*/  IMAD.WIDE R132, R136, 0x4, R132 ;  /* 0x0000000488847825 */ /* 0x000fe200078e0284 */
[----:B------:R-:W-:Y:S01]  /*f5b0*/  LOP3.LUT R135, R3, 0x7c, RZ, 0xfc, !PT ;  /* 0x0000007c03877812 */ /* 0x000fe200078efcff */
[----:B------:R-:W3:Y:S04]  /*f5c0*/  LDL.64 R188, [R1+0x2c8] ;  /* 0x0002c80001bc7983 */ /* 0x000ee80000100a00 */
[----:B------:R-:W-:Y:S04]  /*f5d0*/  LDGSTS.E [R22+0x3e008], desc[UR28][R132.64], P6 ;  /* 0x3e00800084167fae */ /* 0x000fe8000b1a101c */
[----:B------:R-:W4:Y:S04]  /*f5e0*/  LDL.64 R218, [R1+0x298] ;  /* 0x0002980001da7983 */ /* 0x000f280000100a00 */
[----:B------:R-:W-:Y:S04]  /*f5f0*/  LDGSTS.E [R35+0x38000], desc[UR28][R90.64], P5 ;  /* 0x380000005a237fae */ /* 0x000fe8000a9a101c */
[----:B------:R-:W3:Y:S04]  /*f600*/  LDL.LU.64 R140, [R1+0x238] ;  /* 0x00023800018c7983 */ /* 0x000ee80000300a00 */
[----:B------:R-:W-:Y:S01]  /*f610*/  LDGSTS.E [R35+0x38008], desc[UR28][R88.64], P4 ;  /* 0x3800800058237fae */ /* 0x000fe2000a1a101c */
[----:B------:R-:W-:-:S03]  /*f620*/  ISETP.GE.AND P4, PT, R135, R7, PT ;  /* 0x000000078700720c */ /* 0x000fc60003f86270 */
[----:B------:R-:W4:Y:S04]  /*f630*/  LDL.LU.64 R138, [R1+0x240] ;  /* 0x00024000018a7983 */ /* 0x000f280000300a00 */
[----:B------:R-:W4:Y:S04]  /*f640*/  LDL.LU.64 R134, [R1+0x250] ;  /* 0x0002500001867983 */ /* 0x000f280000300a00 */
[----:B------:R-:W4:Y:S04]  /*f650*/  LDL.LU.64 R198, [R1+0x248] ;  /* 0x0002480001c67983 */ /* 0x000f280000300a00 */
[----:B------:R-:W4:Y:S01]  /*f660*/  LDL.64 R86, [R1+0x308] ;  /* 0x0003080001567983 */ /* 0x000f220000100a00 */
[----:B------:R-:W-:-:S02]  /*f670*/  SEL R25, R52, RZ, P3 ;  /* 0x000000ff34197207 */ /* 0x000fc40001800000 */
[----:B------:R-:W-:Y:S01]  /*f680*/  LOP3.LUT R117, R3, 0x5c, RZ, 0xfc, !PT ;  /* 0x0000005c03757812 */ /* 0x000fe200078efcff */
[----:B-1----:R-:W4:Y:S01]  /*f690*/  LDL.64 R112, [R1+0x288] ;  /* 0x0002880001707983 */ /* 0x002f220000100a00 */
[----:B------:R-:W-:Y:S02]  /*f6a0*/  ISETP.NE.U32.AND P2, PT, R25, RZ, PT ;  /* 0x000000ff1900720c */ /* 0x000fe40003f45070 */
[----:B------:R-:W-:Y:S01]  /*f6b0*/  ISETP.GE.AND P6, PT, R117, R7, PT ;  /* 0x000000077500720c */ /* 0x000fe20003fc6270 */
[----:B------:R-:W4:Y:S01]  /*f6c0*/  LDL.64 R44, [R1+0x8] ;  /* 0x00000800012c7983 */ /* 0x000f220000100a00 */
[----:B------:R-:W-:-:S03]  /*f6d0*/  LOP3.LUT R117, R3, 0x5e, RZ, 0xfc, !PT ;  /* 0x0000005e03757812 */ /* 0x000fc600078efcff */
[----:B------:R-:W4:Y:S01]  /*f6e0*/  LDL.64 R48, [R1+0x268] ;  /* 0x0002680001307983 */ /* 0x000f220000100a00 */
[----:B------:R-:W-:Y:S02]  /*f6f0*/  ISETP.GE.AND P5, PT, R117, R7, PT ;  /* 0x000000077500720c */ /* 0x000fe40003fa6270 */
[----:B------:R-:W-:Y:S01]  /*f700*/  LOP3.LUT R117, R3, 0x7e, RZ, 0xfc, !PT ;  /* 0x0000007e03757812 */ /* 0x000fe200078efcff */
[----:B------:R-:W4:Y:S01]  /*f710*/  LDL.64 R234, [R1+0x120] ;  /* 0x0001200001ea7983 */ /* 0x000f220000100a00 */
[----:B------:R-:W-:-:S03]  /*f720*/  SEL R25, RZ, 0x4, P1 ;  /* 0x00000004ff197807 */ /* 0x000fc60000800000 */
[----:B------:R-:W4:Y:S01]  /*f730*/  LDL.64 R118, [R1+0x18] ;  /* 0x0000180001767983 */ /* 0x000f220000100a00 */
[----:B------:R-:W-:Y:S01]  /*f740*/  SEL R25, R25, RZ, P3 ;  /* 0x000000ff19197207 */ /* 0x000fe20001800000 */
[----:B------:R-:W-:Y:S02]  /*f750*/  VIADD R116, R116, 0xffffff00 ;  /* 0xffffff0074747836 */ /* 0x000fe40000000000 */
[----:B------:R-:W4:Y:S04]  /*f760*/  LDL.64 R196, [R1+0x380] ;  /* 0x0003800001c47983 */ /* 0x000f280000100a00 */
        /* <DEDUP_REMOVED lines=10> */
[----:B------:R-:W4:Y:S01]  /*f810*/  LDL.64 R20, [R1+0x258] ;  /* 0x0002580001147983 */ /* 0x000f220000100a00 */
[----:B------:R-:W-:-:S05]  /*f820*/  IMAD.WIDE R58, R136, 0x4, R58 ;  /* 0x00000004883a7825 */ /* 0x000fca00078e023a */
[----:B------:R-:W-:Y:S01]  /*f830*/  LDGSTS.E [R35+0x3a000], desc[UR28][R58.64], P2 ;  /* 0x3a0000003a237fae */ /* 0x000fe200091a101c */
[----:B------:R-:W-:Y:S02]  /*f840*/  ISETP.GE.AND P2, PT, R117, R7, PT ;  /* 0x000000077500720c */ /* 0x000fe40003f46270 */
[----:B------:R-:W-:-:S04]  /*f850*/  SEL R7, R53, RZ, P3 ;  /* 0x000000ff35077207 */ /* 0x000fc80001800000 */
[----:B------:R-:W-:Y:S02]  /*f860*/  ISETP.NE.U32.AND P1, PT, R7, RZ, PT ;  /* 0x000000ff0700720c */ /* 0x000fe40003f25070 */
[----:B------:R-:W-:Y:S02]  /*f870*/  SEL R7, RZ, 0x4, P6 ;  /* 0x00000004ff077807 */ /* 0x000fe40003000000 */
[----:B------:R-:W-:Y:S02]  /*f880*/  ISETP.NE.U32.AND P6, PT, R25, RZ, PT ;  /* 0x000000ff1900720c */ /* 0x000fe40003fc5070 */
[----:B------:R-:W-:Y:S02]  /*f890*/  SEL R7, R7, RZ, P3 ;  /* 0x000000ff07077207 */ /* 0x000fe40001800000 */
[----:B------:R-:W-:Y:S02]  /*f8a0*/  SEL R25, RZ, 0x4, P5 ;  /* 0x00000004ff197807 */ /* 0x000fe40002800000 */
[----:B------:R-:W-:-:S02]  /*f8b0*/  ISETP.NE.U32.AND P5, PT, R7, RZ, PT ;  /* 0x000000ff0700720c */ /* 0x000fc40003fa5070 */
[----:B------:R-:W-:Y:S02]  /*f8c0*/  SEL R25, R25, RZ, P3 ;  /* 0x000000ff19197207 */ /* 0x000fe40001800000 */
[----:B------:R-:W-:Y:S02]  /*f8d0*/  SEL R7, RZ, 0x4, P4 ;  /* 0x00000004ff077807 */ /* 0x000fe40002000000 */
[----:B------:R-:W-:Y:S02]  /*f8e0*/  ISETP.NE.U32.AND P4, PT, R25, RZ, PT ;  /* 0x000000ff1900720c */ /* 0x000fe40003f85070 */
[----:B------:R-:W-:Y:S02]  /*f8f0*/  SEL R25, R7, RZ, P3 ;  /* 0x000000ff07197207 */ /* 0x000fe40001800000 */
[----:B------:R-:W-:-:S04]  /*f900*/  SEL R7, RZ, 0x4, P2 ;  /* 0x00000004ff077807 */ /* 0x000fc80001000000 */
[----:B------:R-:W-:Y:S02]  /*f910*/  SEL R7, R7, RZ, P3 ;  /* 0x000000ff07077207 */ /* 0x000fe40001800000 */
[----:B------:R-:W-:Y:S01]  /*f920*/  ISETP.NE.U32.AND P2, PT, R25, RZ, PT ;  /* 0x000000ff1900720c */ /* 0x000fe20003f45070 */
[----:B--2---:R-:W-:-:S05]  /*f930*/  IMAD.WIDE R56, R136, 0x4, R56 ;  /* 0x0000000488387825 */ /* 0x004fca00078e0238 */
[----:B------:R-:W-:Y:S01]  /*f940*/  LDGSTS.E [R35+0x3a008], desc[UR28][R56.64], P6 ;  /* 0x3a00800038237fae */ /* 0x000fe2000b1a101c */
[----:B------:R-:W-:Y:S01]  /*f950*/  ISETP.NE.U32.AND P6, PT, R7, RZ, PT ;  /* 0x000000ff0700720c */ /* 0x000fe20003fc5070 */
[----:B---3--:R-:W-:-:S05]  /*f960*/  IMAD.WIDE R140, R136, 0x4, R140 ;  /* 0x00000004888c7825 */ /* 0x008fca00078e028c */
[----:B------:R-:W-:Y:S01]  /*f970*/  LDGSTS.E [R35+0x3c000], desc[UR28][R140.64], P5 ;  /* 0x3c0000008c237fae */ /* 0x000fe2000a9a101c */
[----:B----4-:R-:W-:-:S04]  /*f980*/  IMAD.WIDE R138, R136, 0x4, R138 ;  /* 0x00000004888a7825 */ /* 0x010fc800078e028a */
[C---:B------:R-:W-:Y:S01]  /*f990*/  IMAD.WIDE R134, R136.reuse, 0x4, R134 ;  /* 0x0000000488867825 */ /* 0x040fe200078e0286 */
[----:B------:R-:W-:Y:S03]  /*f9a0*/  LDGSTS.E [R35+0x3c008], desc[UR28][R138.64], P4 ;  /* 0x3c0080008a237fae */ /* 0x000fe6000a1a101c */
[----:B------:R-:W-:Y:S01]  /*f9b0*/  IMAD.WIDE R136, R136, 0x4, R198 ;  /* 0x0000000488887825 */ /* 0x000fe200078e02c6 */
[----:B------:R-:W-:Y:S04]  /*f9c0*/  LDGSTS.E [R35+0x3e000], desc[UR28][R134.64], P2 ;  /* 0x3e00000086237fae */ /* 0x000fe800091a101c */
[----:B------:R-:W2:Y:S01]  /*f9d0*/  LDL.64 R198, [R1+0x310] ;  /* 0x0003100001c67983 */ /* 0x000ea20000100a00 */
[----:B------:R-:W-:-:S03]  /*f9e0*/  ISETP.GE.AND P4, PT, R84, R116, PT ;  /* 0x000000745400720c */ /* 0x000fc60003f86270 */
[----:B------:R-:W-:Y:S04]  /*f9f0*/  LDGSTS.E [R35+0x3e008], desc[UR28][R136.64], P6 ;  /* 0x3e00800088237fae */ /* 0x000fe8000b1a101c */
[----:B------:R-:W0:Y:S04]  /*fa00*/  LDGDEPBAR ;  /* 0x00000000000079af */ /* 0x000e280000000000 */
[----:B------:R-:W-:Y:S04]  /*fa10*/  LDGSTS.E [R34+0x10000], desc[UR28][R86.64], P1 ;  /* 0x1000000056227fae */ /* 0x000fe800089a101c */
[----:B------:R-:W3:Y:S04]  /*fa20*/  LDL.64 R84, [R1+0x260] ;  /* 0x0002600001547983 */ /* 0x000ee80000100a00 */
[----:B------:R-:W-:Y:S04]  /*fa30*/  LDGSTS.E [R34+0x10400], desc[UR28][R188.64], P1 ;  /* 0x10400000bc227fae */ /* 0x000fe800089a101c */
[----:B------:R-:W4:Y:S04]  /*fa40*/  LDL.64 R86, [R1+0x118] ;  /* 0x0001180001567983 */ /* 0x000f280000100a00 */
        /* <DEDUP_REMOVED lines=16> */
[----:B------:R-:W4:Y:S04]  /*fb50*/  LDL.64 R234, [R1+0x3e8] ;  /* 0x0003e80001ea7983 */ /* 0x000f280000100a00 */
[----:B------:R-:W4:Y:S04]  /*fb60*/  LDL.64 R118, [R1+0x388] ;  /* 0x0003880001767983 */ /* 0x000f280000100a00 */
[----:B------:R-:W4:Y:S04]  /*fb70*/  LDL.64 R196, [R1+0x318] ;  /* 0x0003180001c47983 */ /* 0x000f280000100a00 */
[----:B------:R-:W4:Y:S04]  /*fb80*/  LDL.64 R112, [R1+0x110] ;  /* 0x0001100001707983 */ /* 0x000f280000100a00 */
[----:B------:R-:W4:Y:S04]  /*fb90*/  LDL.64 R44, [R1+0x10] ;  /* 0x00001000012c7983 */ /* 0x000f280000100a00 */
[----:B--2---:R-:W-:Y:S04]  /*fba0*/  LDGSTS.E [R33+0x10880], desc[UR28][R198.64], P1 ;  /* 0x10880000c6217fae */ /* 0x004fe800089a101c */
[----:B------:R-:W-:Y:S04]  /*fbb0*/  LDGSTS.E [R33+0x10c80], desc[UR28][R114.64], P1 ;  /* 0x10c8000072217fae */ /* 0x000fe800089a101c */
[----:B------:R-:W-:Y:S04]  /*fbc0*/  LDGSTS.E [R33+0x11080], desc[UR28][R46.64], P1 ;  /* 0x110800002e217fae */ /* 0x000fe800089a101c */
[----:B------:R-:W-:Y:S04]  /*fbd0*/  LDGSTS.E [R33+0x11480], desc[UR28][R54.64], P1 ;  /* 0x1148000036217fae */ /* 0x000fe800089a101c */
[----:B------:R-:W-:Y:S04]  /*fbe0*/  LDGSTS.E [R33+0x11880], desc[UR28][R122.64], P1 ;  /* 0x118800007a217fae */ /* 0x000fe800089a101c */
[----:B---3--:R-:W-:Y:S04]  /*fbf0*/  LDGSTS.E [R33+0x11c80], desc[UR28][R84.64], P1 ;  /* 0x11c8000054217fae */ /* 0x008fe800089a101c */
[----:B----4-:R-:W-:Y:S04]  /*fc00*/  LDGSTS.E [R33+0x12080], desc[UR28][R86.64], P1 ;  /* 0x1208000056217fae */ /* 0x010fe800089a101c */
[----:B------:R-:W2:Y:S04]  /*fc10*/  LDL.64 R198, [R1+0x2d8] ;  /* 0x0002d80001c67983 */ /* 0x000ea80000100a00 */
[----:B------:R-:W-:Y:S04]  /*fc20*/  LDGSTS.E [R33+0x12480], desc[UR28][R28.64], P1 ;  /* 0x124800001c217fae */ /* 0x000fe800089a101c */
[----:B------:R-:W-:Y:S04]  /*fc30*/  LDGSTS.E [R33+0x12880], desc[UR28][R248.64], P1 ;  /* 0x12880000f8217fae */ /* 0x000fe800089a101c */
[----:B------:R-:W-:Y:S04]  /*fc40*/  LDGSTS.E [R33+0x12c80], desc[UR28][R240.64], P1 ;  /* 0x12c80000f0217fae */ /* 0x000fe800089a101c */
[----:B------:R-:W3:Y:S04]  /*fc50*/  LDL.LU.64 R28, [R1+0x720] ;  /* 0x00072000011c7983 */ /* 0x000ee80000300a00 */
        /* <DEDUP_REMOVED lines=9> */
[----:B------:R-:W4:Y:S04]  /*fcf0*/  LDL.64 R84, [R1+0x358] ;  /* 0x0003580001547983 */ /* 0x000f280000100a00 */
[----:B------:R-:W4:Y:S04]  /*fd00*/  LDL.64 R86, [R1+0x320] ;  /* 0x0003200001567983 */ /* 0x000f280000100a00 */
[----:B------:R-:W-:Y:S04]  /*fd10*/  LDGSTS.E [R2+0x10100], desc[UR28][R234.64], P1 ;  /* 0x10100000ea027fae */ /* 0x000fe800089a101c */
[----:B------:R-:W-:Y:S04]  /*fd20*/  LDGSTS.E [R2+0x10500], desc[UR28][R82.64], P1 ;  /* 0x1050000052027fae */ /* 0x000fe800089a101c */
[----:B------:R-:W-:Y:S04]  /*fd30*/  LDGSTS.E [R2+0x10900], desc[UR28][R118.64], P1 ;  /* 0x1090000076027fae */ /* 0x000fe800089a101c */
[----:B------:R-:W-:Y:S04]  /*fd40*/  LDGSTS.E [R2+0x10d00], desc[UR28][R220.64], P1 ;  /* 0x10d00000dc027fae */ /* 0x000fe800089a101c */
[----:B------:R-:W-:Y:S04]  /*fd50*/  LDGSTS.E [R2+0x11100], desc[UR28][R196.64], P1 ;  /* 0x11100000c4027fae */ /* 0x000fe800089a101c */
[----:B------:R-:W4:Y:S04]  /*fd60*/  LDL.64 R234, [R1+0x2e0] ;  /* 0x0002e00001ea7983 */ /* 0x000f280000100a00 */
[----:B--2---:R-:W-:Y:S04]  /*fd70*/  LDGSTS.E [R2+0x11500], desc[UR28][R198.64], P1 ;  /* 0x11500000c6027fae */ /* 0x004fe800089a101c */
[----:B---3--:R-:W-:Y:S04]  /*fd80*/  LDGSTS.E [R2+0x11900], desc[UR28][R28.64], P1 ;  /* 0x119000001c027fae */ /* 0x008fe800089a101c */
[----:B------:R-:W-:Y:S04]  /*fd90*/  LDGSTS.E [R2+0x11d00], desc[UR28][R18.64], P1 ;  /* 0x11d0000012027fae */ /* 0x000fe800089a101c */
[----:B------:R-:W-:Y:S04]  /*fda0*/  LDGSTS.E [R2+0x12100], desc[UR28][R20.64], P1 ;  /* 0x1210000014027fae */ /* 0x000fe800089a101c */
[----:B------:R-:W4:Y:S04]  /*fdb0*/  LDL.LU.64 R28, [R1+0x718] ;  /* 0x00071800011c7983 */ /* 0x000f280000300a00 */
[----:B------:R-:W2:Y:S04]  /*fdc0*/  LDL.64 R118, [R1+0x2b0] ;  /* 0x0002b00001767983 */ /* 0x000ea80000100a00 */
[----:B------:R-:W3:Y:S04]  /*fdd0*/  LDL.64 R196, [R1+0x128] ;  /* 0x0001280001c47983 */ /* 0x000ee80000100a00 */
[----:B------:R-:W2:Y:S04]  /*fde0*/  LDL.64 R198, [R1+0x108] ;  /* 0x0001080001c67983 */ /* 0x000ea80000100a00 */
[----:B------:R-:W-:Y:S04]  /*fdf0*/  LDGSTS.E [R2+0x12500], desc[UR28][R112.64], P1 ;  /* 0x1250000070027fae */ /* 0x000fe800089a101c */
[----:B------:R-:W-:Y:S04]  /*fe00*/  LDGSTS.E [R2+0x12900], desc[UR28][R44.64], P1 ;  /* 0x129000002c027fae */ /* 0x000fe800089a101c */
[----:B------:R-:W-:Y:S04]  /*fe10*/  LDGSTS.E [R2+0x12d00], desc[UR28][R246.64], P1 ;  /* 0x12d00000f6027fae */ /* 0x000fe800089a101c */
[----:B------:R-:W-:Y:S04]  /*fe20*/  LDGSTS.E [R2+0x13100], desc[UR28][R178.64], P1 ;  /* 0x13100000b2027fae */ /* 0x000fe800089a101c */
[----:B------:R-:W-:Y:S04]  /*fe30*/  LDGSTS.E [R2+0x13500], desc[UR28][R194.64], P1 ;  /* 0x13500000c2027fae */ /* 0x000fe800089a101c */
[----:B------:R-:W-:Y:S04]  /*fe40*/  LDGSTS.E [R2+0x13900], desc[UR28][R210.64], P1 ;  /* 0x13900000d2027fae */ /* 0x000fe800089a101c */
[----:B------:R-:W-:Y:S04]  /*fe50*/  LDGSTS.E [R2+0x13d00], desc[UR28][R226.64], P1 ;  /* 0x13d00000e2027fae */ /* 0x000fe800089a101c */
[----:B------:R-:W3:Y:S04]  /*fe60*/  LDL.64 R50, [R1+0x488] ;  /* 0x0004880001327983 */ /* 0x000ee80000100a00 */
        /* <DEDUP_REMOVED lines=10> */
[----:B----4-:R-:W-:Y:S04]  /*ff10*/  LDGSTS.E [R28+0x10180], desc[UR28][R48.64], P1 ;  /* 0x10180000301c7fae */ /* 0x010fe800089a101c */
[----:B------:R-:W-:Y:S04]  /*ff20*/  LDGSTS.E [R28+0x10580], desc[UR28][R114.64], P1 ;  /* 0x10580000721c7fae */ /* 0x000fe800089a101c */
[----:B------:R-:W-:Y:S04]  /*ff30*/  LDGSTS.E [R28+0x10980], desc[UR28][R46.64], P1 ;  /* 0x109800002e1c7fae */ /* 0x000fe800089a101c */
[----:B------:R-:W-:Y:S04]  /*ff40*/  LDGSTS.E [R28+0x10d80], desc[UR28][R54.64], P1 ;  /* 0x10d80000361c7fae */ /* 0x000fe800089a101c */
[----:B------:R-:W-:Y:S04]  /*ff50*/  LDGSTS.E [R28+0x11180], desc[UR28][R122.64], P1 ;  /* 0x111800007a1c7fae */ /* 0x000fe800089a101c */
[----:B------:R-:W-:Y:S04]  /*ff60*/  LDGSTS.E [R28+0x11580], desc[UR28][R84.64], P1 ;  /* 0x11580000541c7fae */ /* 0x000fe800089a101c */
[----:B------:R-:W-:Y:S04]  /*ff70*/  LDGSTS.E [R28+0x11980], desc[UR28][R86.64], P1 ;  /* 0x11980000561c7fae */ /* 0x000fe800089a101c */
[----:B------:R-:W-:Y:S04]  /*ff80*/  LDGSTS.E [R28+0x11d80], desc[UR28][R234.64], P1 ;  /* 0x11d80000ea1c7fae */ /* 0x000fe800089a101c */
[----:B--2---:R-:W-:Y:S04]  /*ff90*/  LDGSTS.E [R28+0x12180], desc[UR28][R118.64], P1 ;  /* 0x12180000761c7fae */ /* 0x004fe800089a101c */
[----:B---3--:R-:W-:Y:S04]  /*ffa0*/  LDGSTS.E [R28+0x12580], desc[UR28][R196.64], P1 ;  /* 0x12580000c41c7fae */ /* 0x008fe800089a101c */
[----:B------:R-:W-:Y:S04]  /*ffb0*/  LDGSTS.E [R28+0x12980], desc[UR28][R198.64], P1 ;  /* 0x12980000c61c7fae */ /* 0x000fe800089a101c */
[----:B------:R-:W-:Y:S04]  /*ffc0*/  LDGSTS.E [R28+0x12d80], desc[UR28][R30.64], P1 ;  /* 0x12d800001e1c7fae */ /* 0x000fe800089a101c */
[----:B------:R-:W-:Y:S04]  /*ffd0*/  LDGSTS.E [R28+0x13180], desc[UR28][R238.64], P1 ;  /* 0x13180000ee1c7fae */ /* 0x000fe800089a101c */
[----:B------:R-:W-:Y:S04]  /*ffe0*/  LDGSTS.E [R28+0x13580], desc[UR28][R172.64], P1 ;  /* 0x13580000ac1c7fae */ /* 0x000fe800089a101c */
[----:B------:R-:W2:Y:S04]  /*fff0*/  LDL.LU.64 R30, [R1+0x710] ;  /* 0x00071000011e7983 */ /* 0x000ea80000300a00 */
        /* <DEDUP_REMOVED lines=8> */
[----:B------:R-:W4:Y:S04]  /*10080*/  LDL.64 R114, [R1+0x4a8] ;  /* 0x0004a80001727983 */ /* 0x000f280000100a00 */
        /* <DEDUP_REMOVED lines=9> */
[----:B--2---:R-:W-:Y:S04]  /*10120*/  LDGSTS.E [R29+0x11600], desc[UR28][R30.64], P1 ;  /* 0x116000001e1d7fae */ /* 0x004fe800089a101c */
[----:B------:R-:W-:Y:S04]  /*10130*/  LDGSTS.E [R29+0x11a00], desc[UR28][R16.64], P1 ;  /* 0x11a00000101d7fae */ /* 0x000fe800089a101c */
[----:B------:R-:W-:Y:S04]  /*10140*/  LDGSTS.E [R29+0x11e00], desc[UR28][R82.64], P1 ;  /* 0x11e00000521d7fae */ /* 0x000fe800089a101c */
[----:B------:R-:W3:Y:S04]  /*10150*/  LDL.LU.64 R30, [R1+0x708] ;  /* 0x00070800011e7983 */ /* 0x000ee80000300a00 */
[----:B------:R-:W-:Y:S04]  /*10160*/  LDGSTS.E [R29+0x12200], desc[UR28][R18.64], P1 ;  /* 0x12200000121d7fae */ /* 0x000fe800089a101c */
[----:B------:R-:W-:Y:S04]  /*10170*/  LDGSTS.E [R29+0x12600], desc[UR28][R20.64], P1 ;  /* 0x12600000141d7fae */ /* 0x000fe800089a101c */
[----:B------:R-:W-:Y:S04]  /*10180*/  LDGSTS.E [R29+0x12a00], desc[UR28][R112.64], P1 ;  /* 0x12a00000701d7fae */ /* 0x000fe800089a101c */
[----:B------:R-:W-:Y:S04]  /*10190*/  LDGSTS.E [R29+0x12e00], desc[UR28][R44.64], P1 ;  /* 0x12e000002c1d7fae */ /* 0x000fe800089a101c */
[----:B------:R-:W2:Y:S04]  /*101a0*/  LDL.64 R104, [R1+0x4e8] ;  /* 0x0004e80001687983 */ /* 0x000ea80000100a00 */
[----:B------:R-:W-:Y:S04]  /*101b0*/  LDGSTS.E [R29+0x13200], desc[UR28][R182.64], P1 ;  /* 0x13200000b61d7fae */ /* 0x000fe800089a101c */
[----:B------:R-:W2:Y:S04]  /*101c0*/  LDL.64 R78, [R1+0x4d8] ;  /* 0x0004d800014e7983 */ /* 0x000ea80000100a00 */
[----:B------:R-:W-:Y:S04]  /*101d0*/  LDGSTS.E [R29+0x13600], desc[UR28][R180.64], P1 ;  /* 0x13600000b41d7fae */ /* 0x000fe800089a101c */
[----:B------:R-:W-:Y:S04]  /*101e0*/  LDGSTS.E [R29+0x13a00], desc[UR28][R214.64], P1 ;  /* 0x13a00000d61d7fae */ /* 0x000fe800089a101c */
[----:B------:R-:W2:Y:S04]  /*101f0*/  LDL.64 R76, [R1+0x4b0] ;  /* 0x0004b000014c7983 */ /* 0x000ea80000100a00 */
[----:B------:R-:W-:Y:S04]  /*10200*/  LDGSTS.E [R29+0x13e00], desc[UR28][R230.64], P1 ;  /* 0x13e00000e61d7fae */ /* 0x000fe800089a101c */
[----:B------:R-:W2:Y:S04]  /*10210*/  LDL.64 R74, [R1+0x498] ;  /* 0x00049800014a7983 */ /* 0x000ea80000100a00 */
        /* <DEDUP_REMOVED lines=12> */
[----:B---3--:R-:W-:Y:S04]  /*102e0*/  LDGSTS.E [R30+0x10280], desc[UR28][R48.64], P1 ;  /* 0x10280000301e7fae */ /* 0x008fe800089a101c */
        /* <DEDUP_REMOVED lines=11> */
[----:B------:R-:W-:Y:S04]  /*103a0*/  LDGSTS.E [R30+0x12e80], desc[UR28][R198.64], P1 ;  /* 0x12e80000c61e7fae */ /* 0x000fe800089a101c */
[----:B------:R-:W-:Y:S04]  /*103b0*/  LDGSTS.E [R30+0x13280], desc[UR28][R184.64], P1 ;  /* 0x13280000b81e7fae */ /* 0x000fe800089a101c */
[----:B------:R-:W-:Y:S04]  /*103c0*/  LDGSTS.E [R30+0x13680], desc[UR28][R200.64], P1 ;  /* 0x13680000c81e7fae */ /* 0x000fe800089a101c */
[----:B------:R-:W-:Y:S04]  /*103d0*/  LDGSTS.E [R30+0x13a80], desc[UR28][R216.64], P1 ;  /* 0x13a80000d81e7fae */ /* 0x000fe800089a101c */
[----:B------:R-:W-:Y:S04]  /*103e0*/  LDGSTS.E [R30+0x13e80], desc[UR28][R232.64], P1 ;  /* 0x13e80000e81e7fae */ /* 0x000fe800089a101c */
[----:B--2---:R-:W-:Y:S04]  /*103f0*/  LDGSTS.E [R31+0x10300], desc[UR28][R104.64], P1 ;  /* 0x10300000681f7fae */ /* 0x004fe800089a101c */
[----:B------:R-:W2:Y:S04]  /*10400*/  LDL.64 R48, [R1+0x4f0] ;  /* 0x0004f00001307983 */ /* 0x000ea80000100a00 */
[----:B------:R-:W4:Y:S04]  /*10410*/  LDL.64 R114, [R1+0x4e0] ;  /* 0x0004e00001727983 */ /* 0x000f280000100a00 */
        /* <DEDUP_REMOVED lines=8> */
[----:B------:R-:W-:Y:S04]  /*104a0*/  LDGSTS.E [R31+0x10700], desc[UR28][R78.64], P1 ;  /* 0x107000004e1f7fae */ /* 0x000fe800089a101c */
[----:B------:R-:W5:Y:S04]  /*104b0*/  LDL.LU.64 R104, [R1+0x700] ;  /* 0x0007000001687983 */ /* 0x000f680000300a00 */
[----:B------:R-:W-:Y:S04]  /*104c0*/  LDGSTS.E [R31+0x10b00], desc[UR28][R202.64], P1 ;  /* 0x10b00000ca1f7fae */ /* 0x000fe800089a101c */
[----:B------:R-:W5:Y:S04]  /*104d0*/  LDL.LU.64 R78, [R1+0x6f8] ;  /* 0x0006f800014e7983 */ /* 0x000f680000300a00 */
[----:B------:R-:W-:Y:S04]  /*104e0*/  LDGSTS.E [R31+0x10f00], desc[UR28][R76.64], P1 ;  /* 0x10f000004c1f7fae */ /* 0x000fe800089a101c */
[----:B------:R-:W-:Y:S04]  /*104f0*/  LDGSTS.E [R31+0x11300], desc[UR28][R74.64], P1 ;  /* 0x113000004a1f7fae */ /* 0x000fe800089a101c */
[----:B------:R-:W-:Y:S04]  /*10500*/  LDGSTS.E [R31+0x11700], desc[UR28][R50.64], P1 ;  /* 0x11700000321f7fae */ /* 0x000fe800089a101c */
[----:B------:R-:W5:Y:S04]  /*10510*/  LDL.LU.64 R76, [R1+0x6f0] ;  /* 0x0006f000014c7983 */ /* 0x000f680000300a00 */
[----:B------:R-:W5:Y:S04]  /*10520*/  LDL.LU.64 R74, [R1+0x6e8] ;  /* 0x0006e800014a7983 */ /* 0x000f680000300a00 */
        /* <DEDUP_REMOVED lines=15> */
[----:B------:R-:W5:Y:S04]  /*10620*/  LDL.LU.64 R18, [R1+0x6a8] ;  /* 0x0006a80001127983 */ /* 0x000f680000300a00 */
[----:B------:R-:W5:Y:S04]  /*10630*/  LDL.LU.64 R20, [R1+0x6a0] ;  /* 0x0006a00001147983 */ /* 0x000f680000300a00 */
[----:B---3--:R-:W-:Y:S04]  /*10640*/  LDGSTS.E [R31+0x13b00], desc[UR28][R234.64], P1 ;  /* 0x13b00000ea1f7fae */ /* 0x008fe800089a101c */
[----:B------:R-:W3:Y:S04]  /*10650*/  LDL.LU.64 R234, [R1+0x698] ;  /* 0x0006980001ea7983 */ /* 0x000ee80000300a00 */
[----:B---3--:R-:W-:Y:S04]  /*10660*/  LDGSTS.E [R31+0x13f00], desc[UR28][R234.64], P1 ;  /* 0x13f00000ea1f7fae */ /* 0x008fe800089a101c */
[----:B------:R-:W-:Y:S04]  /*10670*/  LDGSTS.E [R32+0x10380], desc[UR28][R112.64], P1 ;  /* 0x1038000070207fae */ /* 0x000fe800089a101c */
[----:B------:R-:W-:Y:S04]  /*10680*/  LDGSTS.E [R32+0x10780], desc[UR28][R44.64], P1 ;  /* 0x107800002c207fae */ /* 0x000fe800089a101c */
[----:B--2---:R-:W-:Y:S04]  /*10690*/  LDGSTS.E [R32+0x10b80], desc[UR28][R48.64], P1 ;  /* 0x10b8000030207fae */ /* 0x004fe800089a101c */
[----:B------:R-:W5:Y:S04]  /*106a0*/  LDL.LU.64 R112, [R1+0x690] ;  /* 0x0006900001707983 */ /* 0x000f680000300a00 */
[----:B------:R-:W5:Y:S04]  /*106b0*/  LDL.LU.64 R44, [R1+0x688] ;  /* 0x00068800012c7983 */ /* 0x000f680000300a00 */
[----:B------:R-:W2:Y:S04]  /*106c0*/  LDL.LU.64 R48, [R1+0x680] ;  /* 0x0006800001307983 */ /* 0x000ea80000300a00 */
[----:B----4-:R-:W-:Y:S04]  /*106d0*/  LDGSTS.E [R32+0x10f80], desc[UR28][R114.64], P1 ;  /* 0x10f8000072207fae */ /* 0x010fe800089a101c */
[----:B------:R-:W-:Y:S04]  /*106e0*/  LDGSTS.E [R32+0x11380], desc[UR28][R46.64], P1 ;  /* 0x113800002e207fae */ /* 0x000fe800089a101c */
[----:B------:R-:W-:Y:S04]  /*106f0*/  LDGSTS.E [R32+0x11780], desc[UR28][R54.64], P1 ;  /* 0x1178000036207fae */ /* 0x000fe800089a101c */
[----:B------:R-:W5:Y:S04]  /*10700*/  LDL.LU.64 R114, [R1+0x678] ;  /* 0x0006780001727983 */ /* 0x000f680000300a00 */
[----:B------:R-:W3:Y:S04]  /*10710*/  LDL.LU.64 R46, [R1+0x670] ;  /* 0x00067000012e7983 */ /* 0x000ee80000300a00 */
[----:B------:R-:W5:Y:S04]  /*10720*/  LDL.LU.64 R54, [R1+0x668] ;  /* 0x0006680001367983 */ /* 0x000f680000300a00 */
[----:B------:R-:W-:Y:S04]  /*10730*/  LDGSTS.E [R32+0x11b80], desc[UR28][R122.64], P1 ;  /* 0x11b800007a207fae */ /* 0x000fe800089a101c */
[----:B------:R-:W-:Y:S04]  /*10740*/  LDGSTS.E [R32+0x11f80], desc[UR28][R84.64], P1 ;  /* 0x11f8000054207fae */ /* 0x000fe800089a101c */
[----:B------:R-:W-:Y:S04]  /*10750*/  LDGSTS.E [R32+0x12380], desc[UR28][R86.64], P1 ;  /* 0x1238000056207fae */ /* 0x000fe800089a101c */
[----:B------:R-:W5:Y:S04]  /*10760*/  LDL.LU.64 R122, [R1+0x660] ;  /* 0x00066000017a7983 */ /* 0x000f680000300a00 */
[----:B------:R-:W5:Y:S04]  /*10770*/  LDL.LU R85, [R1+0x658] ;  /* 0x0006580001557983 */ /* 0x000f680000300800 */
[----:B------:R-:W4:Y:S04]  /*10780*/  LDL.LU.64 R86, [R1+0x650] ;  /* 0x0006500001567983 */ /* 0x000f280000300a00 */
[----:B------:R-:W-:Y:S04]  /*10790*/  LDGSTS.E [R32+0x12780], desc[UR28][R118.64], P1 ;  /* 0x1278000076207fae */ /* 0x000fe800089a101c */
[----:B------:R-:W-:Y:S01]  /*107a0*/  LDGSTS.E [R32+0x12b80], desc[UR28][R196.64], P1 ;  /* 0x12b80000c4207fae */ /* 0x000fe200089a101c */
[----:B------:R-:W-:-:S03]  /*107b0*/  ISETP.GE.AND P3, PT, R3, R116, PT ;  /* 0x000000740300720c */ /* 0x000fc60003f66270 */
[----:B------:R-:W-:Y:S04]  /*107c0*/  LDGSTS.E [R32+0x12f80], desc[UR28][R52.64], P1 ;  /* 0x12f8000034207fae */ /* 0x000fe800089a101c */
[----:B------:R-:W2:Y:S04]  /*107d0*/  LDL.LU.64 R118, [R1+0x648] ;  /* 0x0006480001767983 */ /* 0x000ea80000300a00 */
[----:B------:R-:W2:Y:S01]  /*107e0*/  LDL.LU.64 R196, [R1+0x640] ;  /* 0x0006400001c47983 */ /* 0x000ea20000300a00 */
[----:B------:R-:W-:-:S03]  /*107f0*/  SEL R7, RZ, 0x4, P3 ;  /* 0x00000004ff077807 */ /* 0x000fc60001800000 */
[----:B------:R-:W-:Y:S01]  /*10800*/  LDGSTS.E [R32+0x13380], desc[UR28][R198.64], P1 ;  /* 0x13380000c6207fae */ /* 0x000fe200089a101c */
[----:B------:R-:W-:Y:S01]  /*10810*/  ISETP.GT.AND P3, PT, R252, 0x17f, PT ;  /* 0x0000017ffc00780c */ /* 0x000fe20003f64270 */
[----:B------:R-:W-:Y:S02]  /*10820*/  USHF.R.S32.HI UR4, URZ, 0x1f, UR10 ;  /* 0x0000001fff047899 */ /* 0x000fe4000801140a */
[----:B------:R-:W-:Y:S01]  /*10830*/  USHF.L.U32 UR9, UR10, 0x2, URZ ;  /* 0x000000020a097899 */ /* 0x000fe200080006ff */
[----:B------:R-:W-:Y:S01]  /*10840*/  SEL R7, R7, RZ, P3 ;  /* 0x000000ff07077207 */ /* 0x000fe20001800000 */
[----:B------:R-:W-:-:S03]  /*10850*/  USHF.L.U64.HI UR10, UR10, 0x2, UR4 ;  /* 0x000000020a0a7899 */ /* 0x000fc60008010204 */
[----:B------:R-:W-:Y:S02]  /*10860*/  ISETP.NE.U32.AND P5, PT, R7, RZ, PT ;  /* 0x000000ff0700720c */ /* 0x000fe40003fa5070 */
[----:B------:R-:W-:-:S04]  /*10870*/  SEL R7, RZ, 0x4, P4 ;  /* 0x00000004ff077807 */ /* 0x000fc80002000000 */
[----:B------:R-:W-:-:S04]  /*10880*/  SEL R7, R7, RZ, P3 ;  /* 0x000000ff07077207 */ /* 0x000fc80001800000 */
[----:B------:R-:W-:Y:S01]  /*10890*/  ISETP.NE.U32.AND P2, PT, R7, RZ, PT ;  /* 0x000000ff0700720c */ /* 0x000fe20003f45070 */
[----:B--2---:R-:W-:Y:S04]  /*108a0*/  LDGSTS.E [R32+0x13780], desc[UR28][R196.64], P1 ;  /* 0x13780000c4207fae */ /* 0x004fe800089a101c */
[----:B------:R3:W-:Y:S04]  /*108b0*/  LDGSTS.E [R32+0x13b80], desc[UR28][R118.64], P1 ;  /* 0x13b8000076207fae */ /* 0x0007e800089a101c */
[----:B----4-:R1:W-:Y:S04]  /*108c0*/  LDGSTS.E [R32+0x13f80], desc[UR28][R86.64], P1 ;  /* 0x13f8000056207fae */ /* 0x0103e800089a101c */
[----:B------:R-:W0:Y:S01]  /*108d0*/  LDGDEPBAR ;  /* 0x00000000000079af */ /* 0x000e220000000000 */
[----:B------:R-:W-:-:S02]  /*108e0*/  ISETP.NE.U32.AND P1, PT, RZ, UR14, PT ;  /* 0x0000000eff007c0c */ /* 0x000fc4000bf25070 */
[----:B---3--:R-:W-:-:S04]  /*108f0*/  IADD3 R118, P4, PT, R46, UR9, RZ ;  /* 0x000000092e767c10 */ /* 0x008fc8000ff9e0ff */
[----:B------:R-:W-:Y:S02]  /*10900*/  IADD3.X R119, PT, PT, R47, UR10, RZ, P4, !PT ;  /* 0x0000000a2f777c10 */ /* 0x000fe4000a7fe4ff */
[----:B------:R-:W-:Y:S02]  /*10910*/  ISETP.LT.OR P4, PT, R252, 0x80, P1 ;  /* 0x00000080fc00780c */ /* 0x000fe40000f81670 */
[----:B------:R-:W-:-:S04]  /*10920*/  IADD3 R196, P6, PT, R48, UR9, RZ ;  /* 0x0000000930c47c10 */ /* 0x000fc8000ffde0ff */
[----:B------:R-:W-:Y:S01]  /*10930*/  IADD3.X R197, PT, PT, R49, UR10, RZ, P6, !PT ;  /* 0x0000000a31c57c10 */ /* 0x000fe2000b7fe4ff */
[----:B------:R-:W-:-:S04]  /*10940*/  DEPBAR.LE SB0, 0x2 ;  /* 0x000080800000791a */ /* 0x000fc80000000000 */
[----:B------:R-:W-:Y:S06]  /*10950*/  BAR.SYNC.DEFER_BLOCKING 0x0 ;  /* 0x0000000000007b1d */ /* 0x000fec0000010000 */
[----:B-1----:R-:W-:Y:S05]  /*10960*/  @P4 BRA `(.L_x_6) ;  /* 0x0000000400784947 */ /* 0x002fea0003800000 */
[----:B------:R-:W-:Y:S02]  /*10970*/  USHF.R.U32.HI UR30, URZ, 0x4, UR6 ;  /* 0x00000004ff1e7899 */ /* 0x000fe40008011606 */
[----:B------:R-:W-:Y:S02]  /*10980*/  UIADD3 UR5, UPT, UPT, UR6, 0x30000, URZ ;  /* 0x0003000006057890 */ /* 0x000fe4000fffe0ff */
[----:B------:R-:W-:Y:S02]  /*10990*/  USGXT.U32 UR30, UR30, 0xe ;  /* 0x0000000e1e1e789a */ /* 0x000fe40008000000 */
[----:B------:R-:W-:Y:S02]  /*109a0*/  USHF.R.U32.HI UR5, URZ, 0x4, UR5 ;  /* 0x00000004ff057899 */ /* 0x000fe40008011605 */
[----:B------:R-:W-:Y:S02]  /*109b0*/  UIADD3 UR64, UP1, UPT, UR30, 0x2, URZ ;  /* 0x000000021e407890 */ /* 0x000fe4000ff3e0ff */
[----:B------:R-:W-:Y:S01]  /*109c0*/  USGXT.U32 UR34, UR5, 0xe ;  /* 0x0000000e0522789a */ /* 0x000fe20008000000 */
[----:B------:R-:W-:Y:S01]  /*109d0*/  UMOV UR4, URZ ;  /* 0x000000ff00047c82 */ /* 0x000fe20008000000 */
[----:B------:R-:W-:Y:S01]  /*109e0*/  UMOV UR11, URZ ;  /* 0x000000ff000b7c82 */ /* 0x000fe20008000000 */
[----:B------:R-:W-:-:S02]  /*109f0*/  UIADD3.X UR65, UPT, UPT, UR4, 0x40004040, URZ, UP1, !UPT ;  /* 0x4000404004417890 */ /* 0x000fc40008ffe4ff */
[----:B------:R-:W-:Y:S01]  /*10a00*/  UIADD3 UR20, UP1, UPT, UR34, 0x2, URZ ;  /* 0x0000000222147890 */ /* 0x000fe2000ff3e0ff */
[----:B------:R-:W-:Y:S01]  /*10a10*/  UMOV UR14, 0x0 ;  /* 0x00000000000e7882 */ /* 0x000fe20000000000 */
[----:B------:R-:W-:Y:S02]  /*10a20*/  UMOV UR15, 0x4200910 ;  /* 0x04200910000f7882 */ /* 0x000fe40000000000 */
[----:B------:R-:W-:Y:S01]  /*10a30*/  UIADD3.X UR21, UPT, UPT, UR11, 0x40004040, URZ, UP1, !UPT ;  /* 0x400040400b157890 */ /* 0x000fe20008ffe4ff */
[----:B------:R-:W-:Y:S01]  /*10a40*/  UMOV UR31, 0x40004040 ;  /* 0x40004040001f7882 */ /* 0x000fe20000000000 */
[----:B------:R-:W-:Y:S01]  /*10a50*/  UMOV UR35, 0x40004040 ;  /* 0x4000404000237882 */ /* 0x000fe20000000000 */
[----:B------:R-:W-:Y:S01]  /*10a60*/  UIADD3.64 UR68, UPT, UPT, UR64, 0x2, URZ ;  /* 0x0000000240447897 */ /* 0x000fe2000fffe0ff */
[----:B------:R1:W-:Y:S01]  /*10a70*/  UTCHMMA gdesc[UR34], gdesc[UR30], tmem[UR7], tmem[UR14], idesc[UR15], !UPT ;  /* 0x00ff0e1e220075ea */ /* 0x0003e2000f800007 */
[----:B------:R-:W-:Y:S02]  /*10a80*/  UIADD3.64 UR70, UPT, UPT, UR20, 0x2, URZ ;  /* 0x0000000214467897 */ /* 0x000fe4000fffe0ff */
[----:B------:R-:W-:-:S02]  /*10a90*/  UIADD3.64 UR44, UPT, UPT, UR64, 0x4, URZ ;  /* 0x00000004402c7897 */ /* 0x000fc4000fffe0ff */
[----:B------:R-:W-:Y:S02]  /*10aa0*/  UIADD3.64 UR56, UPT, UPT, UR64, 0x3fe, URZ ;  /* 0x000003fe40387897 */ /* 0x000fe4000fffe0ff */
[----:B------:R-:W-:Y:S01]  /*10ab0*/  UIADD3.64 UR72, UPT, UPT, UR20, 0x1fe, URZ ;  /* 0x000001fe14487897 */ /* 0x000fe2000fffe0ff */
[----:B------:R-:W-:Y:S01]  /*10ac0*/  UMOV UR22, 0x0 ;  /* 0x0000000000167882 */ /* 0x000fe20000000000 */
[----:B-1----:R-:W-:Y:S01]  /*10ad0*/  UIADD3.64 UR14, UPT, UPT, UR20, 0x4, URZ ;  /* 0x00000004140e7897 */ /* 0x002fe2000fffe0ff */
[----:B------:R-:W-:Y:S01]  /*10ae0*/  UMOV UR23, 0x4200910 ;  /* 0x0420091000177882 */ /* 0x000fe20000000000 */
[----:B------:R-:W-:Y:S01]  /*10af0*/  UMOV UR66, 0x0 ;  /* 0x0000000000427882 */ /* 0x000fe20000000000 */
[----:B------:R-:W-:Y:S01]  /*10b00*/  UMOV UR67, 0x4200910 ;  /* 0x0420091000437882 */ /* 0x000fe20000000000 */
[----:B------:R-:W-:Y:S02]  /*10b10*/  UIADD3.64 UR38, UPT, UPT, UR64, 0x400, URZ ;  /* 0x0000040040267897 */ /* 0x000fe4000fffe0ff */
[----:B------:R1:W-:Y:S01]  /*10b20*/  UTCHMMA gdesc[UR20], gdesc[UR64], tmem[UR7], tmem[UR22], idesc[UR23], UPT ;  /* 0x00ff1640140075ea */ /* 0x0003e2000b800007 */
[----:B------:R-:W-:Y:S01]  /*10b30*/  UIADD3.64 UR76, UPT, UPT, UR20, 0x200, URZ ;  /* 0x00000200144c7897 */ /* 0x000fe2000fffe0ff */
[----:B------:R-:W-:Y:S01]  /*10b40*/  UTCHMMA gdesc[UR70], gdesc[UR68], tmem[UR7], tmem[UR66], idesc[UR67], UPT ;  /* 0x00ff4244460075ea */ /* 0x000fe2000b800007 */
[----:B------:R-:W-:Y:S01]  /*10b50*/  UMOV UR62, 0x0 ;  /* 0x00000000003e7882 */ /* 0x000fe20000000000 */
[----:B------:R-:W-:Y:S01]  /*10b60*/  UMOV UR63, 0x4200910 ;  /* 0x04200910003f7882 */ /* 0x000fe20000000000 */
[----:B------:R-:W-:Y:S01]  /*10b70*/  UIADD3.64 UR26, UPT, UPT, UR64, 0x402, URZ ;  /* 0x00000402401a7897 */ /* 0x000fe2000fffe0ff */
[----:B------:R2:W-:Y:S01]  /*10b80*/  UTCHMMA gdesc[UR14], gdesc[UR44], tmem[UR7], tmem[UR62], idesc[UR63], UPT ;  /* 0x00ff3e2c0e0075ea */ /* 0x0005e2000b800007 */
[----:B------:R-:W-:-:S02]  /*10b90*/  UIADD3.64 UR60, UPT, UPT, UR64, 0x404, URZ ;  /* 0x00000404403c7897 */ /* 0x000fc4000fffe0ff */
[----:B------:R-:W-:Y:S02]  /*10ba0*/  UIADD3.64 UR58, UPT, UPT, UR64, 0x7fe, URZ ;  /* 0x000007fe403a7897 */ /* 0x000fe4000fffe0ff */
[----:B------:R-:W-:Y:S02]  /*10bb0*/  UIADD3.64 UR52, UPT, UPT, UR64, 0x800, URZ ;  /* 0x0000080040347897 */ /* 0x000fe4000fffe0ff */
[----:B------:R-:W-:Y:S02]  /*10bc0*/  UIADD3.64 UR46, UPT, UPT, UR64, 0x802, URZ ;  /* 0x00000802402e7897 */ /* 0x000fe4000fffe0ff */
[----:B------:R-:W-:Y:S02]  /*10bd0*/  UIADD3.64 UR40, UPT, UPT, UR64, 0x804, URZ ;  /* 0x0000080440287897 */ /* 0x000fe4000fffe0ff */
[----:B------:R-:W-:Y:S02]  /*10be0*/  UIADD3.64 UR34, UPT, UPT, UR64, 0xbfe, URZ ;  /* 0x00000bfe40227897 */ /* 0x000fe4000fffe0ff */
[----:B------:R-:W-:-:S02]  /*10bf0*/  UIADD3.64 UR30, UPT, UPT, UR64, 0xc00, URZ ;  /* 0x00000c00401e7897 */ /* 0x000fc4000fffe0ff */
[----:B-1----:R-:W-:Y:S02]  /*10c00*/  UIADD3.64 UR22, UPT, UPT, UR64, 0xc02, URZ ;  /* 0x00000c0240167897 */ /* 0x002fe4000fffe0ff */
[----:B------:R-:W-:Y:S02]  /*10c10*/  UIADD3.64 UR74, UPT, UPT, UR64, 0xc04, URZ ;  /* 0x00000c04404a7897 */ /* 0x000fe4000fffe0ff */
[----:B------:R-:W-:Y:S01]  /*10c20*/  UIADD3.64 UR64, UPT, UPT, UR20, 0x202, URZ ;  /* 0x0000020214407897 */ /* 0x000fe2000fffe0ff */
[----:B------:R-:W-:Y:S01]  /*10c30*/  UMOV UR50, 0x0 ;  /* 0x0000000000327882 */ /* 0x000fe20000000000 */
[----:B------:R-:W-:Y:S01]  /*10c40*/  UMOV UR51, 0x4200910 ;  /* 0x0420091000337882 */ /* 0x000fe20000000000 */
[----:B--2---:R-:W-:Y:S01]  /*10c50*/  UIADD3.64 UR62, UPT, UPT, UR20, 0x204, URZ ;  /* 0x00000204143e7897 */ /* 0x004fe2000fffe0ff */
[----:B------:R1:W-:Y:S01]  /*10c60*/  UTCHMMA gdesc[UR72], gdesc[UR56], tmem[UR7], tmem[UR50], idesc[UR51], UPT ;  /* 0x00ff3238480075ea */ /* 0x0003e2000b800007 */
[----:B------:R-:W-:Y:S02]  /*10c70*/  UIADD3.64 UR44, UPT, UPT, UR20, 0x3fe, URZ ;  /* 0x000003fe142c7897 */ /* 0x000fe4000fffe0ff */
[----:B------:R-:W-:Y:S01]  /*10c80*/  UIADD3.64 UR14, UPT, UPT, UR20, 0x400, URZ ;  /* 0x00000400140e7897 */ /* 0x000fe2000fffe0ff */
[----:B------:R-:W-:Y:S01]  /*10c90*/  UMOV UR70, 0x0 ;  /* 0x0000000000467882 */ /* 0x000fe20000000000 */
[----:B------:R-:W-:Y:S01]  /*10ca0*/  UMOV UR71, 0x4200910 ;  /* 0x0420091000477882 */ /* 0x000fe20000000000 */
[----:B------:R-:W-:Y:S01]  /*10cb0*/  UIADD3.64 UR66, UPT, UPT, UR20, 0x404, URZ ;  /* 0x0000040414427897 */ /* 0x000fe2000fffe0ff */
[----:B------:R2:W-:Y:S01]  /*10cc0*/  UTCHMMA gdesc[UR76], gdesc[UR38], tmem[UR7], tmem[UR70], idesc[UR71], UPT ;  /* 0x00ff46264c0075ea */ /* 0x0005e2000b800007 */
[----:B------:R-:W-:-:S02]  /*10cd0*/  UIADD3.64 UR68, UPT, UPT, UR20, 0x5fe, URZ ;  /* 0x000005fe14447897 */ /* 0x000fc4000fffe0ff */
[----:B-1----:R-:W-:Y:S01]  /*10ce0*/  UIADD3.64 UR50, UPT, UPT, UR20, 0x402, URZ ;  /* 0x0000040214327897 */ /* 0x002fe2000fffe0ff */
[----:B------:R-:W-:Y:S01]  /*10cf0*/  UMOV UR72, 0x0 ;  /* 0x0000000000487882 */ /* 0x000fe20000000000 */
[----:B------:R-:W-:Y:S01]  /*10d00*/  UMOV UR73, 0x4200910 ;  /* 0x0420091000497882 */ /* 0x000fe20000000000 */
[----:B------:R-:W-:Y:S01]  /*10d10*/  UMOV UR56, 0x0 ;  /* 0x0000000000387882 */ /* 0x000fe20000000000 */
[----:B------:R-:W-:Y:S01]  /*10d20*/  UMOV UR57, 0x4200910 ;  /* 0x0420091000397882 */ /* 0x000fe20000000000 */
[----:B------:R-:W-:Y:S01]  /*10d30*/  UMOV UR54, 0x0 ;  /* 0x0000000000367882 */ /* 0x000fe20000000000 */
[----:B--2---:R-:W-:Y:S01]  /*10d40*/  UIADD3.64 UR38, UPT, UPT, UR20, 0x600, URZ ;  /* 0x0000060014267897 */ /* 0x004fe2000fffe0ff */
[----:B------:R-:W-:Y:S01]  /*10d50*/  UMOV UR76, 0x0 ;  /* 0x00000000004c7882 */ /* 0x000fe20000000000 */
[----:B------:R-:W-:Y:S01]  /*10d60*/  UMOV UR77, 0x4200910 ;  /* 0x04200910004d7882 */ /* 0x000fe20000000000 */
[----:B------:R-:W-:Y:S01]  /*10d70*/  UIADD3.64 UR70, UPT, UPT, UR20, 0x602, URZ ;  /* 0x0000060214467897 */ /* 0x000fe2000fffe0ff */
[----:B------:R1:W-:Y:S01]  /*10d80*/  UTCHMMA gdesc[UR64], gdesc[UR26], tmem[UR7], tmem[UR76], idesc[UR77], UPT ;  /* 0x00ff4c1a400075ea */ /* 0x0003e2000b800007 */
[----:B------:R-:W-:Y:S01]  /*10d90*/  UIADD3.64 UR20, UPT, UPT, UR20, 0x604, URZ ;  /* 0x0000060414147897 */ /* 0x000fe2000fffe0ff */
[----:B------:R1:W-:Y:S01]  /*10da0*/  UTCHMMA gdesc[UR62], gdesc[UR60], tmem[UR7], tmem[UR72], idesc[UR73], UPT ;  /* 0x00ff483c3e0075ea */ /* 0x0003e2000b800007 */
[----:B------:R-:W-:Y:S01]  /*10db0*/  UMOV UR55, 0x4200910 ;  /* 0x0420091000377882 */ /* 0x000fe20000000000 */
[----:B------:R-:W-:Y:S01]  /*10dc0*/  UMOV UR48, 0x0 ;  /* 0x0000000000307882 */ /* 0x000fe20000000000 */
[----:B------:R-:W-:Y:S01]  /*10dd0*/  UMOV UR49, 0x4200910 ;  /* 0x0420091000317882 */ /* 0x000fe20000000000 */
[----:B------:R1:W-:Y:S01]  /*10de0*/  UTCHMMA gdesc[UR44], gdesc[UR58], tmem[UR7], tmem[UR56], idesc[UR57], UPT ;  /* 0x00ff383a2c0075ea */ /* 0x0003e2000b800007 */
        /* <DEDUP_REMOVED lines=11> */
[----:B------:R-:W-:Y:S01]  /*10ea0*/  UMOV UR4, UR13 ;  /* 0x0000000d00047c82 */ /* 0x000fe20008000000 */
[----:B------:R-:W-:Y:S01]  /*10eb0*/  UMOV UR5, URZ ;  /* 0x000000ff00057c82 */ /* 0x000fe20008000000 */
[----:B------:R1:W-:Y:S01]  /*10ec0*/  UTCHMMA gdesc[UR68], gdesc[UR34], tmem[UR7], tmem[UR36], idesc[UR37], UPT ;  /* 0x00ff2422440075ea */ /* 0x0003e2000b800007 */
[----:B------:R-:W-:Y:S01]  /*10ed0*/  UMOV UR18, 0x0 ;  /* 0x0000000000127882 */ /* 0x000fe20000000000 */
[----:B------:R-:W-:Y:S01]  /*10ee0*/  UMOV UR19, 0x4200910 ;  /* 0x0420091000137882 */ /* 0x000fe20000000000 */
[----:B------:R1:W-:Y:S01]  /*10ef0*/  UTCHMMA gdesc[UR38], gdesc[UR30], tmem[UR7], tmem[UR32], idesc[UR33], UPT ;  /* 0x00ff201e260075ea */ /* 0x0003e2000b800007 */
[----:B------:R-:W-:Y:S01]  /*10f00*/  UMOV UR4, UR4 ;  /* 0x0000000400047c82 */ /* 0x000fe20008000000 */
[----:B------:R1:W-:Y:S01]  /*10f10*/  UTCHMMA gdesc[UR70], gdesc[UR22], tmem[UR7], tmem[UR24], idesc[UR25], UPT ;  /* 0x00ff1816460075ea */ /* 0x0003e2000b800007 */
[----:B------:R1:W-:Y:S01]  /*10f20*/  UTCHMMA gdesc[UR20], gdesc[UR74], tmem[UR7], tmem[UR18], idesc[UR19], UPT ;  /* 0x00ff124a140075ea */ /* 0x0003e2000b800007 */
[----:B------:R1:W-:Y:S01]  /*10f30*/  UTCBAR [UR4], URZ ;  /* 0x000000ff040073e9 */ /* 0x0003e200080000ff */
[----:B------:R-:W-:Y:S01]  /*10f40*/  NOP ;  /* 0x0000000000007918 */ /* 0x000fe20000000000 */
.L_x_6:
[----:B------:R-:W-:Y:S01]  /*10f50*/  BAR.SYNC.DEFER_BLOCKING 0x0 ;  /* 0x0000000000007b1d */ /* 0x000fe20000010000 */
[----:B-----5:R-:W-:Y:S02]  /*10f60*/  ISETP.GE.AND P4, PT, R54, R116, PT ;  /* 0x000000743600720c */ /* 0x020fe40003f86270 */
[----:B------:R-:W-:Y:S02]  /*10f70*/  IADD3 R86, P6, PT, R44, UR9, RZ ;  /* 0x000000092c567c10 */ /* 0x000fe4000ffde0ff */
[----:B------:R-:W-:Y:S02]  /*10f80*/  SEL R25, RZ, 0x4, P4 ;  /* 0x00000004ff197807 */ /* 0x000fe40002000000 */
[----:B------:R-:W-:Y:S01]  /*10f90*/  IADD3.X R87, PT, PT, R45, UR10, RZ, P6, !PT ;  /* 0x0000000a2d577c10 */ /* 0x000fe2000b7fe4ff */
[----:B------:R2:W-:Y:S01]  /*10fa0*/  STL [R1+0x640], R122 ;  /* 0x0006407a01007387 */ /* 0x0005e20000100800 */
[----:B------:R-:W-:Y:S02]  /*10fb0*/  SEL R25, R25, RZ, P3 ;  /* 0x000000ff19197207 */ /* 0x000fe40001800000 */
[----:B------:R-:W-:Y:S01]  /*10fc0*/  IADD3 R84, P6, PT, R20, UR9, RZ ;  /* 0x0000000914547c10 */ /* 0x000fe2000ffde0ff */
[----:B------:R-:W-:Y:S01]  /*10fd0*/  STL.64 [R1+0x648], R118 ;  /* 0x0006487601007387 */ /* 0x000fe20000100a00 */
[----:B------:R-:W-:-:S02]  /*10fe0*/  LOP3.LUT R46, R3, 0x46, RZ, 0xfc, !PT ;  /* 0x00000046032e7812 */ /* 0x000fc400078efcff */
[C---:B------:R-:W-:Y:S01]  /*10ff0*/  LOP3.LUT R47, R3.reuse, 0x64, RZ, 0xfc, !PT ;  /* 0x00000064032f7812 */ /* 0x040fe200078efcff */
[----:B------:R-:W-:Y:S01]  /*11000*/  STL.64 [R1+0x650], R196 ;  /* 0x000650c401007387 */ /* 0x000fe20000100a00 */
[----:B--2---:R-:W-:-:S03]  /*11010*/  LOP3.LUT R122, R3, 0x4a, RZ, 0xfc, !PT ;  /* 0x0000004a037a7812 */ /* 0x004fc600078efcff */
[----:B------:R-:W-:Y:S04]  /*11020*/  STL.64 [R1+0x658], R86 ;  /* 0x0006585601007387 */ /* 0x000fe80000100a00 */
[----:B------:R-:W-:Y:S01]  /*11030*/  @!PT LDS RZ, [RZ] ;  /* 0x00000000fffff984 */ /* 0x000fe20000000800 */
[----:B------:R-:W-:Y:S01]  /*11040*/  @!PT LDS RZ, [RZ] ;  /* 0x00000000fffff984 */ /* 0x000fe20000000800 */
[----:B------:R-:W-:Y:S01]  /*11050*/  @!PT LDS RZ, [RZ] ;  /* 0x00000000fffff984 */ /* 0x000fe20000000800 */
[----:B------:R2:W-:Y:S01]  /*11060*/  LDGSTS.E [R120+0x40000], desc[UR28][R118.64], P5 ;  /* 0x4000000076787fae */ /* 0x0005e2000a9a101c */
[----:B------:R-:W-:-:S03]  /*11070*/  ISETP.GE.AND P5, PT, R55, R116, PT ;  /* 0x000000743700720c */ /* 0x000fc60003fa6270 */
[----:B------:R-:W-:Y:S01]  /*11080*/  LDGSTS.E [R120+0x40008], desc[UR28][R196.64], P2 ;  /* 0x40008000c4787fae */ /* 0x000fe200091a101c */
[----:B------:R-:W-:Y:S02]  /*11090*/  ISETP.GE.AND P2, PT, R85, R116, PT ;  /* 0x000000745500720c */ /* 0x000fe40003f46270 */
[----:B------:R-:W-:Y:S02]  /*110a0*/  IADD3.X R85, PT, PT, R21, UR10, RZ, P6, !PT ;  /* 0x0000000a15557c10 */ /* 0x000fe4000b7fe4ff */
[----:B------:R-:W-:Y:S02]  /*110b0*/  SEL R7, RZ, 0x4, P2 ;  /* 0x00000004ff077807 */ /* 0x000fe40001000000 */
[----:B------:R-:W-:Y:S01]  /*110c0*/  IADD3 R54, P6, PT, R18, UR9, RZ ;  /* 0x0000000912367c10 */ /* 0x000fe2000ffde0ff */
[----:B------:R-:W-:Y:S01]  /*110d0*/  STL.64 [R1+0x660], R84 ;  /* 0x0006605401007387 */ /* 0x000fe20000100a00 */
[----:B------:R-:W-:Y:S02]  /*110e0*/  SEL R7, R7, RZ, P3 ;  /* 0x000000ff07077207 */ /* 0x000fe40001800000 */
[----:B------:R-:W-:-:S02]  /*110f0*/  IADD3.X R55, PT, PT, R19, UR10, RZ, P6, !PT ;  /* 0x0000000a13377c10 */ /* 0x000fc4000b7fe4ff */
[----:B------:R-:W-:Y:S02]  /*11100*/  ISETP.NE.U32.AND P2, PT, R7, RZ, PT ;  /* 0x000000ff0700720c */ /* 0x000fe40003f45070 */
[----:B------:R-:W-:Y:S01]  /*11110*/  SEL R7, RZ, 0x4, P5 ;  /* 0x00000004ff077807 */ /* 0x000fe20002800000 */
[----:B------:R3:W-:Y:S01]  /*11120*/  STL.64 [R1+0x668], R54 ;  /* 0x0006683601007387 */ /* 0x0007e20000100a00 */
[----:B------:R-:W-:Y:S02]  /*11130*/  ISETP.NE.U32.AND P5, PT, R25, RZ, PT ;  /* 0x000000ff1900720c */ /* 0x000fe40003fa5070 */
[----:B------:R-:W-:Y:S02]  /*11140*/  SEL R7, R7, RZ, P3 ;  /* 0x000000ff07077207 */ /* 0x000fe40001800000 */
[----:B------:R-:W-:Y:S02]  /*11150*/  IADD3 R52, P6, PT, R16, UR9, RZ ;  /* 0x0000000910347c10 */ /* 0x000fe4000ffde0ff */
[----:B------:R-:W-:-:S02]  /*11160*/  ISETP.NE.U32.AND P4, PT, R7, RZ, PT ;  /* 0x000000ff0700720c */ /* 0x000fc40003f85070 */
[----:B------:R-:W-:Y:S01]  /*11170*/  IADD3.X R53, PT, PT, R17, UR10, RZ, P6, !PT ;  /* 0x0000000a11357c10 */ /* 0x000fe2000b7fe4ff */
[----:B------:R-:W-:Y:S01]  /*11180*/  LDGSTS.E [R120+0x42000], desc[UR28][R86.64], P2 ;  /* 0x4200000056787fae */ /* 0x000fe200091a101c */
[-C--:B------:R-:W-:Y:S02]  /*11190*/  ISETP.GE.AND P2, PT, R114, R116.reuse, PT ;  /* 0x000000747200720c */ /* 0x080fe40003f46270 */
[----:B------:R-:W-:Y:S01]  /*111a0*/  IADD3 R20, P6, PT, R14, UR9, RZ ;  /* 0x000000090e147c10 */ /* 0x000fe2000ffde0ff */
[----:B------:R-:W-:Y:S01]  /*111b0*/  LDGSTS.E [R120+0x42008], desc[UR28][R84.64], P5 ;  /* 0x4200800054787fae */ /* 0x000fe2000a9a101c */
[----:B------:R-:W-:Y:S02]  /*111c0*/  SEL R7, RZ, 0x4, P2 ;  /* 0x00000004ff077807 */ /* 0x000fe40001000000 */
[----:B------:R-:W-:Y:S01]  /*111d0*/  ISETP.GE.AND P5, PT, R112, R116, PT ;  /* 0x000000747000720c */ /* 0x000fe20003fa6270 */
[----:B------:R4:W-:Y:S01]  /*111e0*/  STL.64 [R1+0x670], R52 ;  /* 0x0006703401007387 */ /* 0x0009e20000100a00 */
[----:B------:R-:W-:-:S02]  /*111f0*/  SEL R7, R7, RZ, P3 ;  /* 0x000000ff07077207 */ /* 0x000fc40001800000 */
[----:B------:R-:W-:Y:S01]  /*11200*/  IADD3.X R21, PT, PT, R15, UR10, RZ, P6, !PT ;  /* 0x0000000a0f157c10 */ /* 0x000fe2000b7fe4ff */
[----:B------:R-:W-:Y:S01]  /*11210*/  LDGSTS.E [R120+0x44000], desc[UR28][R54.64], P4 ;  /* 0x4400000036787fae */ /* 0x000fe2000a1a101c */
[----:B------:R-:W-:Y:S02]  /*11220*/  ISETP.GE.AND P4, PT, R115, R116, PT ;  /* 0x000000747300720c */ /* 0x000fe40003f86270 */
[----:B------:R-:W-:Y:S02]  /*11230*/  ISETP.NE.U32.AND P2, PT, R7, RZ, PT ;  /* 0x000000ff0700720c */ /* 0x000fe40003f45070 */
[----:B------:R-:W-:Y:S02]  /*11240*/  SEL R18, RZ, 0x4, P4 ;  /* 0x00000004ff127807 */ /* 0x000fe40002000000 */
[----:B------:R-:W-:Y:S02]  /*11250*/  SEL R7, RZ, 0x4, P5 ;  /* 0x00000004ff077807 */ /* 0x000fe40002800000 */
[----:B------:R-:W-:-:S02]  /*11260*/  SEL R18, R18, RZ, P3 ;  /* 0x000000ff12127207 */ /* 0x000fc40001800000 */
[----:B------:R-:W-:Y:S01]  /*11270*/  SEL R7, R7, RZ, P3 ;  /* 0x000000ff07077207 */ /* 0x000fe20001800000 */
[----:B---3--:R-:W3:Y:S01]  /*11280*/  LDL.LU.64 R54, [R1+0x308] ;  /* 0x0003080001367983 */ /* 0x008ee20000300a00 */
[----:B------:R-:W-:Y:S02]  /*11290*/  ISETP.NE.U32.AND P5, PT, R18, RZ, PT ;  /* 0x000000ff1200720c */ /* 0x000fe40003fa5070 */
[----:B------:R-:W-:Y:S01]  /*112a0*/  ISETP.NE.U32.AND P4, PT, R7, RZ, PT ;  /* 0x000000ff0700720c */ /* 0x000fe20003f85070 */
[----:B------:R-:W-:Y:S01]  /*112b0*/  LDGSTS.E [R120+0x44008], desc[UR28][R52.64], P2 ;  /* 0x4400800034787fae */ /* 0x000fe200091a101c */
[----:B------:R-:W-:Y:S02]  /*112c0*/  IADD3 R198, P6, PT, R12, UR9, RZ ;  /* 0x000000090cc67c10 */ /* 0x000fe4000ffde0ff */
[----:B------:R-:W-:Y:S01]  /*112d0*/  ISETP.GE.AND P2, PT, R113, R116, PT ;  /* 0x000000747100720c */ /* 0x000fe20003f46270 */
[----:B------:R-:W3:Y:S01]  /*112e0*/  LDL.LU.64 R84, [R1+0x288] ;  /* 0x0002880001547983 */ /* 0x000ee20000300a00 */
[----:B------:R-:W-:-:S02]  /*112f0*/  IADD3.X R199, PT, PT, R13, UR10, RZ, P6, !PT ;  /* 0x0000000a0dc77c10 */ /* 0x000fc4000b7fe4ff */
[----:B------:R-:W-:Y:S01]  /*11300*/  SEL R12, RZ, 0x4, P2 ;  /* 0x00000004ff0c7807 */ /* 0x000fe20001000000 */
[----:B------:R-:W3:Y:S01]  /*11310*/  LDL.LU.64 R86, [R1+0x8] ;  /* 0x0000080001567983 */ /* 0x000ee20000300a00 */
[----:B--2---:R-:W-:Y:S02]  /*11320*/  LOP3.LUT R119, R3, 0x68, RZ, 0xfc, !PT ;  /* 0x0000006803777812 */ /* 0x004fe400078efcff */
[----:B------:R-:W-:Y:S01]  /*11330*/  SEL R12, R12, RZ, P3 ;  /* 0x000000ff0c0c7207 */ /* 0x000fe20001800000 */
[----:B------:R-:W-:Y:S01]  /*11340*/  LDGSTS.E [R120+0x46000], desc[UR28][R20.64], P5 ;  /* 0x4600000014787fae */ /* 0x000fe2000a9a101c */
[----:B------:R-:W-:Y:S02]  /*11350*/  IADD3 R114, P5, PT, R50, UR9, RZ ;  /* 0x0000000932727c10 */ /* 0x000fe4000ffbe0ff */
[----:B------:R-:W-:Y:S01]  /*11360*/  ISETP.NE.U32.AND P2, PT, R12, RZ, PT ;  /* 0x000000ff0c00720c */ /* 0x000fe20003f45070 */
[----:B------:R-:W-:Y:S01]  /*11370*/  LDGSTS.E [R120+0x46008], desc[UR28][R198.64], P4 ;  /* 0x46008000c6787fae */ /* 0x000fe2000a1a101c */
[----:B------:R-:W-:-:S02]  /*11380*/  ISETP.GE.AND P4, PT, R82, R116, PT ;  /* 0x000000745200720c */ /* 0x000fc40003f86270 */
[----:B------:R-:W-:Y:S01]  /*11390*/  IADD3.X R115, PT, PT, R51, UR10, RZ, P5, !PT ;  /* 0x0000000a33737c10 */ /* 0x000fe2000affe4ff */
[----:B------:R-:W4:Y:S01]  /*113a0*/  LDL.LU.64 R196, [R1+0x268] ;  /* 0x0002680001c47983 */ /* 0x000f220000300a00 */
[----:B------:R-:W-:Y:S02]  /*113b0*/  SEL R7, RZ, 0x4, P4 ;  /* 0x00000004ff077807 */ /* 0x000fe40002000000 */
[----:B------:R-:W-:Y:S02]  /*113c0*/  IADD3 R112, P5, PT, R74, UR9, RZ ;  /* 0x000000094a707c10 */ /* 0x000fe4000ffbe0ff */
[----:B------:R-:W-:Y:S02]  /*113d0*/  SEL R7, R7, RZ, P3 ;  /* 0x000000ff07077207 */ /* 0x000fe40001800000 */
[----:B------:R-:W-:Y:S01]  /*113e0*/  IADD3.X R113, PT, PT, R75, UR10, RZ, P5, !PT ;  /* 0x0000000a4b717c10 */ /* 0x000fe2000affe4ff */
[----:B------:R-:W-:Y:S01]  /*113f0*/  LDGSTS.E [R6+0x40000], desc[UR28][R114.64], P2 ;  /* 0x4000000072067fae */ /* 0x000fe200091a101c */
[----:B------:R-:W-:-:S02]  /*11400*/  ISETP.NE.U32.AND P4, PT, R7, RZ, PT ;  /* 0x000000ff0700720c */ /* 0x000fc40003f85070 */
[-C--:B------:R-:W-:Y:S02]  /*11410*/  ISETP.GE.AND P2, PT, R83, R116.reuse, PT ;  /* 0x000000745300720c */ /* 0x080fe40003f46270 */
[-C--:B------:R-:W-:Y:S02]  /*11420*/  ISETP.GE.AND P5, PT, R81, R116.reuse, PT ;  /* 0x000000745100720c */ /* 0x080fe40003fa6270 */
[----:B------:R-:W-:Y:S02]  /*11430*/  SEL R7, RZ, 0x4, P2 ;  /* 0x00000004ff077807 */ /* 0x000fe40001000000 */
[----:B------:R-:W-:Y:S02]  /*11440*/  IADD3 R82, P6, PT, R76, UR9, RZ ;  /* 0x000000094c527c10 */ /* 0x000fe4000ffde0ff */
[----:B------:R-:W-:Y:S02]  /*11450*/  SEL R7, R7, RZ, P3 ;  /* 0x000000ff07077207 */ /* 0x000fe40001800000 */
[----:B------:R-:W-:Y:S01]  /*11460*/  IADD3.X R83, PT, PT, R77, UR10, RZ, P6, !PT ;  /* 0x0000000a4d537c10 */ /* 0x000fe2000b7fe4ff */
[----:B------:R-:W-:Y:S01]  /*11470*/  LDGSTS.E [R6+0x40008], desc[UR28][R112.64], P4 ;  /* 0x4000800070067fae */ /* 0x000fe2000a1a101c */
[----:B------:R-:W-:-:S02]  /*11480*/  ISETP.GE.AND P4, PT, R80, R116, PT ;  /* 0x000000745000720c */ /* 0x000fc40003f86270 */
[----:B------:R-:W-:Y:S02]  /*11490*/  ISETP.NE.U32.AND P2, PT, R7, RZ, PT ;  /* 0x000000ff0700720c */ /* 0x000fe40003f45070 */
[----:B------:R-:W-:Y:S02]  /*114a0*/  SEL R12, RZ, 0x4, P4 ;  /* 0x00000004ff0c7807 */ /* 0x000fe40002000000 */
[----:B------:R-:W-:Y:S02]  /*114b0*/  SEL R7, RZ, 0x4, P5 ;  /* 0x00000004ff077807 */ /* 0x000fe40002800000 */
[----:B------:R-:W-:Y:S02]  /*114c0*/  SEL R12, R12, RZ, P3 ;  /* 0x000000ff0c0c7207 */ /* 0x000fe40001800000 */
[----:B------:R-:W-:Y:S02]  /*114d0*/  SEL R7, R7, RZ, P3 ;  /* 0x000000ff07077207 */ /* 0x000fe40001800000 */
[----:B------:R-:W-:-:S02]  /*114e0*/  ISETP.NE.U32.AND P5, PT, R12, RZ, PT ;  /* 0x000000ff0c00720c */ /* 0x000fc40003fa5070 */
[----:B------:R-:W-:Y:S01]  /*114f0*/  IADD3 R80, P6, PT, R78, UR9, RZ ;  /* 0x000000094e507c10 */ /* 0x000fe2000ffde0ff */
[----:B------:R-:W-:Y:S01]  /*11500*/  LDGSTS.E [R6+0x42000], desc[UR28][R82.64], P2 ;  /* 0x4200000052067fae */ /* 0x000fe200091a101c */
[----:B------:R-:W-:Y:S02]  /*11510*/  ISETP.NE.U32.AND P4, PT, R7, RZ, PT ;  /* 0x000000ff0700720c */ /* 0x000fe40003f85070 */
[----:B------:R-:W-:Y:S02]  /*11520*/  IADD3.X R81, PT, PT, R79, UR10, RZ, P6, !PT ;  /* 0x0000000a4f517c10 */ /* 0x000fe4000b7fe4ff */
[----:B------:R-:W-:Y:S02]  /*11530*/  IADD3 R50, P6, PT, R104, UR9, RZ ;  /* 0x0000000968327c10 */ /* 0x000fe4000ffde0ff */
[----:B------:R-:W-:Y:S02]  /*11540*/  ISETP.GE.AND P2, PT, R46, R116, PT ;  /* 0x000000742e00720c */ /* 0x000fe40003f46270 */
[----:B------:R-:W-:Y:S01]  /*11550*/  IADD3.X R51, PT, PT, R105, UR10, RZ, P6, !PT ;  /* 0x0000000a69337c10 */ /* 0x000fe2000b7fe4ff */
[----:B------:R-:W-:Y:S01]  /*11560*/  LDGSTS.E [R6+0x42008], desc[UR28][R80.64], P5 ;  /* 0x4200800050067fae */ /* 0x000fe2000a9a101c */
[----:B------:R-:W-:-:S02]  /*11570*/  SEL R7, RZ, 0x4, P2 ;  /* 0x00000004ff077807 */ /* 0x000fc40001000000 */
[----:B------:R-:W-:Y:S01]  /*11580*/  LOP3.LUT R46, R3, 0x66, RZ, 0xfc, !PT ;  /* 0x00000066032e7812 */ /* 0x000fe200078efcff */
[----:B------:R-:W-:Y:S01]  /*11590*/  LDGSTS.E [R6+0x44000], desc[UR28][R50.64], P4 ;  /* 0x4400000032067fae */ /* 0x000fe2000a1a101c */
[----:B------:R-:W-:Y:S02]  /*115a0*/  SEL R7, R7, RZ, P3 ;  /* 0x000000ff07077207 */ /* 0x000fe40001800000 */
[-C--:B------:R-:W-:Y:S02]  /*115b0*/  ISETP.GE.AND P4, PT, R47, R116.reuse, PT ;  /* 0x000000742f00720c */ /* 0x080fe40003f86270 */
[----:B------:R-:W-:Y:S02]  /*115c0*/  ISETP.GE.AND P5, PT, R46, R116, PT ;  /* 0x000000742e00720c */ /* 0x000fe40003fa6270 */
[----:B------:R-:W-:Y:S02]  /*115d0*/  ISETP.NE.U32.AND P2, PT, R7, RZ, PT ;  /* 0x000000ff0700720c */ /* 0x000fe40003f45070 */
[----:B------:R-:W-:-:S02]  /*115e0*/  SEL R12, RZ, 0x4, P4 ;  /* 0x00000004ff0c7807 */ /* 0x000fc40002000000 */
[----:B------:R-:W-:Y:S02]  /*115f0*/  SEL R7, RZ, 0x4, P5 ;  /* 0x00000004ff077807 */ /* 0x000fe40002800000 */
[----:B------:R-:W-:Y:S02]  /*11600*/  IADD3 R48, P6, PT, R106, UR9, RZ ;  /* 0x000000096a307c10 */ /* 0x000fe4000ffde0ff */
[----:B------:R-:W-:Y:S02]  /*11610*/  SEL R12, R12, RZ, P3 ;  /* 0x000000ff0c0c7207 */ /* 0x000fe40001800000 */
[----:B------:R-:W-:Y:S02]  /*11620*/  SEL R7, R7, RZ, P3 ;  /* 0x000000ff07077207 */ /* 0x000fe40001800000 */
[----:B------:R-:W-:Y:S02]  /*11630*/  IADD3.X R49, PT, PT, R107, UR10, RZ, P6, !PT ;  /* 0x0000000a6b317c10 */ /* 0x000fe4000b7fe4ff */
[----:B------:R-:W-:-:S02]  /*11640*/  ISETP.NE.U32.AND P5, PT, R12, RZ, PT ;  /* 0x000000ff0c00720c */ /* 0x000fc40003fa5070 */
[----:B------:R-:W-:Y:S01]  /*11650*/  IADD3 R18, P6, PT, R108, UR9, RZ ;  /* 0x000000096c127c10 */ /* 0x000fe2000ffde0ff */
[----:B------:R-:W-:Y:S01]  /*11660*/  LDGSTS.E [R6+0x44008], desc[UR28][R48.64], P2 ;  /* 0x4400800030067fae */ /* 0x000fe200091a101c */
[----:B------:R-:W-:Y:S02]  /*11670*/  ISETP.NE.U32.AND P4, PT, R7, RZ, PT ;  /* 0x000000ff0700720c */ /* 0x000fe40003f85070 */
[----:B------:R-:W-:Y:S02]  /*11680*/  LOP3.LUT R47, R3, 0x8, RZ, 0xfc, !PT ;  /* 0x00000008032f7812 */ /* 0x000fe400078efcff */
[----:B------:R-:W-:Y:S02]  /*11690*/  IADD3.X R19, PT, PT, R109, UR10, RZ, P6, !PT ;  /* 0x0000000a6d137c10 */ /* 0x000fe4000b7fe4ff */
[----:B------:R-:W-:Y:S02]  /*116a0*/  IADD3 R16, P6, PT, R110, UR9, RZ ;  /* 0x000000096e107c10 */ /* 0x000fe4000ffde0ff */
[----:B------:R-:W-:Y:S01]  /*116b0*/  ISETP.GE.AND P2, PT, R47, R116, PT ;  /* 0x000000742f00720c */ /* 0x000fe20003f46270 */
[----:B------:R-:W-:Y:S01]  /*116c0*/  LDGSTS.E [R6+0x46000], desc[UR28][R18.64], P5 ;  /* 0x4600000012067fae */ /* 0x000fe2000a9a101c */
[----:B------:R-:W-:-:S02]  /*116d0*/  IADD3.X R17, PT, PT, R111, UR10, RZ, P6, !PT ;  /* 0x0000000a6f117c10 */ /* 0x000fc4000b7fe4ff */
[----:B------:R-:W-:Y:S02]  /*116e0*/  LOP3.LUT R46, R3, 0xa, RZ, 0xfc, !PT ;  /* 0x0000000a032e7812 */ /* 0x000fe400078efcff */
[----:B------:R-:W-:Y:S01]  /*116f0*/  SEL R7, RZ, 0x4, P2 ;  /* 0x00000004ff077807 */ /* 0x000fe20001000000 */
[----:B------:R2:W-:Y:S01]  /*11700*/  LDGSTS.E [R6+0x46008], desc[UR28][R16.64], P4 ;  /* 0x4600800010067fae */ /* 0x0005e2000a1a101c */
[----:B------:R-:W-:Y:S02]  /*11710*/  ISETP.GE.AND P4, PT, R46, R116, PT ;  /* 0x000000742e00720c */ /* 0x000fe40003f86270 */
[----:B------:R-:W-:Y:S02]  /*11720*/  SEL R7, R7, RZ, P3 ;  /* 0x000000ff07077207 */ /* 0x000fe40001800000 */
[----:B------:R-:W-:Y:S02]  /*11730*/  IADD3 R110, P5, PT, R150, UR9, RZ ;  /* 0x00000009966e7c10 */ /* 0x000fe4000ffbe0ff */
[----:B------:R-:W-:-:S02]  /*11740*/  ISETP.NE.U32.AND P2, PT, R7, RZ, PT ;  /* 0x000000ff0700720c */ /* 0x000fc40003f45070 */
[----:B------:R-:W-:Y:S02]  /*11750*/  IADD3.X R111, PT, PT, R151, UR10, RZ, P5, !PT ;  /* 0x0000000a976f7c10 */ /* 0x000fe4000affe4ff */
[----:B------:R-:W-:Y:S02]  /*11760*/  LOP3.LUT R46, R3, 0x28, RZ, 0xfc, !PT ;  /* 0x00000028032e7812 */ /* 0x000fe400078efcff */
[----:B--2---:R-:W-:Y:S02]  /*11770*/  SEL R6, RZ, 0x4, P4 ;  /* 0x00000004ff067807 */ /* 0x004fe40002000000 */
[----:B------:R-:W-:Y:S02]  /*11780*/  IADD3 R108, P5, PT, R152, UR9, RZ ;  /* 0x00000009986c7c10 */ /* 0x000fe4000ffbe0ff */
[----:B------:R-:W-:Y:S02]  /*11790*/  SEL R6, R6, RZ, P3 ;  /* 0x000000ff06067207 */ /* 0x000fe40001800000 */
[----:B------:R-:W-:Y:S01]  /*117a0*/  IADD3.X R109, PT, PT, R153, UR10, RZ, P5, !PT ;  /* 0x0000000a996d7c10 */ /* 0x000fe2000affe4ff */
[----:B------:R-:W-:Y:S01]  /*117b0*/  LDGSTS.E [R5+0x40000], desc[UR28][R110.64], P2 ;  /* 0x400000006e057fae */ /* 0x000fe200091a101c */
[----:B------:R-:W-:-:S02]  /*117c0*/  ISETP.NE.U32.AND P4, PT, R6, RZ, PT ;  /* 0x000000ff0600720c */ /* 0x000fc40003f85070 */
[-C--:B------:R-:W-:Y:S02]  /*117d0*/  ISETP.GE.AND P2, PT, R46, R116.reuse, PT ;  /* 0x000000742e00720c */ /* 0x080fe40003f46270 */
[C---:B------:R-:W-:Y:S02]  /*117e0*/  LOP3.LUT R47, R3.reuse, 0x2a, RZ, 0xfc, !PT ;  /* 0x0000002a032f7812 */ /* 0x040fe400078efcff */
[----:B------:R-:W-:Y:S02]  /*117f0*/  SEL R6, RZ, 0x4, P2 ;  /* 0x00000004ff067807 */ /* 0x000fe40001000000 */
[----:B------:R-:W-:Y:S02]  /*11800*/  LOP3.LUT R46, R3, 0x48, RZ, 0xfc, !PT ;  /* 0x00000048032e7812 */ /* 0x000fe400078efcff */
[----:B------:R-:W-:Y:S02]  /*11810*/  SEL R6, R6, RZ, P3 ;  /* 0x000000ff06067207 */ /* 0x000fe40001800000 */
[-C--:B------:R-:W-:Y:S01]  /*11820*/  ISETP.GE.AND P5, PT, R46, R116.reuse, PT ;  /* 0x000000742e00720c */ /* 0x080fe20003fa6270 */
[----:B------:R-:W-:Y:S01]  /*11830*/  LDGSTS.E [R5+0x40008], desc[UR28][R108.64], P4 ;  /* 0x400080006c057fae */ /* 0x000fe2000a1a101c */
[----:B------:R-:W-:-:S02]  /*11840*/  ISETP.GE.AND P4, PT, R47, R116, PT ;  /* 0x000000742f00720c */ /* 0x000fc40003f86270 */
[----:B------:R-:W-:Y:S02]  /*11850*/  ISETP.NE.U32.AND P2, PT, R6, RZ, PT ;  /* 0x000000ff0600720c */ /* 0x000fe40003f45070 */
[----:B------:R-:W-:Y:S02]  /*11860*/  SEL R7, RZ, 0x4, P4 ;  /* 0x00000004ff077807 */ /* 0x000fe40002000000 */
[----:B------:R-:W-:Y:S02]  /*11870*/  SEL R6, RZ, 0x4, P5 ;  /* 0x00000004ff067807 */ /* 0x000fe40002800000 */
[----:B------:R-:W-:Y:S02]  /*11880*/  IADD3 R78, P6, PT, R154, UR9, RZ ;  /* 0x000000099a4e7c10 */ /* 0x000fe4000ffde0ff */
[----:B------:R-:W-:Y:S02]  /*11890*/  SEL R7, R7, RZ, P3 ;  /* 0x000000ff07077207 */ /* 0x000fe40001800000 */
[----:B------:R-:W-:-:S02]  /*118a0*/  SEL R6, R6, RZ, P3 ;  /* 0x000000ff06067207 */ /* 0x000fc40001800000 */
[----:B------:R-:W-:Y:S02]  /*118b0*/  IADD3.X R79, PT, PT, R155, UR10, RZ, P6, !PT ;  /* 0x0000000a9b4f7c10 */ /* 0x000fe4000b7fe4ff */
[----:B------:R-:W-:Y:S02]  /*118c0*/  ISETP.NE.U32.AND P5, PT, R7, RZ, PT ;  /* 0x000000ff0700720c */ /* 0x000fe40003fa5070 */
[----:B------:R-:W-:Y:S01]  /*118d0*/  IADD3 R76, P6, PT, R156, UR9, RZ ;  /* 0x000000099c4c7c10 */ /* 0x000fe2000ffde0ff */
[----:B------:R-:W-:Y:S01]  /*118e0*/  LDGSTS.E [R5+0x42000], desc[UR28][R78.64], P2 ;  /* 0x420000004e057fae */ /* 0x000fe200091a101c */
[----:B------:R-:W-:Y:S02]  /*118f0*/  ISETP.NE.U32.AND P4, PT, R6, RZ, PT ;  /* 0x000000ff0600720c */ /* 0x000fe40003f85070 */
[----:B------:R-:W-:Y:S02]  /*11900*/  IADD3.X R77, PT, PT, R157, UR10, RZ, P6, !PT ;  /* 0x0000000a9d4d7c10 */ /* 0x000fe4000b7fe4ff */
[----:B------:R-:W-:-:S02]  /*11910*/  IADD3 R46, P6, PT, R158, UR9, RZ ;  /* 0x000000099e2e7c10 */ /* 0x000fc4000ffde0ff */
[-C--:B------:R-:W-:Y:S02]  /*11920*/  ISETP.GE.AND P2, PT, R122, R116.reuse, PT ;  /* 0x000000747a00720c */ /* 0x080fe40003f46270 */
[----:B------:R-:W-:Y:S01]  /*11930*/  IADD3.X R47, PT, PT, R159, UR10, RZ, P6, !PT ;  /* 0x0000000a9f2f7c10 */ /* 0x000fe2000b7fe4ff */
[----:B------:R-:W-:Y:S01]  /*11940*/  LDGSTS.E [R5+0x42008], desc[UR28][R76.64], P5 ;  /* 0x420080004c057fae */ /* 0x000fe2000a9a101c */
[----:B------:R-:W-:Y:S02]  /*11950*/  SEL R6, RZ, 0x4, P2 ;  /* 0x00000004ff067807 */ /* 0x000fe40001000000 */
[----:B------:R-:W-:Y:S01]  /*11960*/  LOP3.LUT R122, R3, 0x6a, RZ, 0xfc, !PT ;  /* 0x0000006a037a7812 */ /* 0x000fe200078efcff */
[----:B------:R-:W-:Y:S01]  /*11970*/  LDGSTS.E [R5+0x44000], desc[UR28][R46.64], P4 ;  /* 0x440000002e057fae */ /* 0x000fe2000a1a101c */
[----:B------:R-:W-:Y:S02]  /*11980*/  SEL R6, R6, RZ, P3 ;  /* 0x000000ff06067207 */ /* 0x000fe40001800000 */
[----:B------:R-:W-:-:S02]  /*11990*/  ISETP.GE.AND P4, PT, R119, R116, PT ;  /* 0x000000747700720c */ /* 0x000fc40003f86270 */
[----:B------:R-:W-:Y:S02]  /*119a0*/  ISETP.GE.AND P5, PT, R122, R116, PT ;  /* 0x000000747a00720c */ /* 0x000fe40003fa6270 */
[----:B------:R-:W-:Y:S02]  /*119b0*/  ISETP.NE.U32.AND P2, PT, R6, RZ, PT ;  /* 0x000000ff0600720c */ /* 0x000fe40003f45070 */
[----:B------:R-:W-:Y:S02]  /*119c0*/  SEL R7, RZ, 0x4, P4 ;  /* 0x00000004ff077807 */ /* 0x000fe40002000000 */
[----:B------:R-:W-:Y:S02]  /*119d0*/  SEL R6, RZ, 0x4, P5 ;  /* 0x00000004ff067807 */ /* 0x000fe40002800000 */
[----:B------:R-:W-:Y:S02]  /*119e0*/  IADD3 R44, P6, PT, R160, UR9, RZ ;  /* 0x00000009a02c7c10 */ /* 0x000fe4000ffde0ff */
[----:B------:R-:W-:-:S02]  /*119f0*/  SEL R7, R7, RZ, P3 ;  /* 0x000000ff07077207 */ /* 0x000fc40001800000 */
[----:B------:R-:W-:Y:S02]  /*11a00*/  SEL R6, R6, RZ, P3 ;  /* 0x000000ff06067207 */ /* 0x000fe40001800000 */
[----:B------:R-:W-:Y:S02]  /*11a10*/  IADD3.X R45, PT, PT, R161, UR10, RZ, P6, !PT ;  /* 0x0000000aa12d7c10 */ /* 0x000fe4000b7fe4ff */
[----:B------:R-:W-:Y:S02]  /*11a20*/  ISETP.NE.U32.AND P5, PT, R7, RZ, PT ;  /* 0x000000ff0700720c */ /* 0x000fe40003fa5070 */
[----:B------:R-:W-:Y:S01]  /*11a30*/  IADD3 R14, P6, PT, R162, UR9, RZ ;  /* 0x00000009a20e7c10 */ /* 0x000fe2000ffde0ff */
[----:B------:R-:W-:Y:S01]  /*11a40*/  LDGSTS.E [R5+0x44008], desc[UR28][R44.64], P2 ;  /* 0x440080002c057fae */ /* 0x000fe200091a101c */
[----:B------:R-:W-:Y:S02]  /*11a50*/  ISETP.NE.U32.AND P4, PT, R6, RZ, PT ;  /* 0x000000ff0600720c */ /* 0x000fe40003f85070 */
[----:B------:R-:W-:-:S02]  /*11a60*/  IADD3.X R15, PT, PT, R163, UR10, RZ, P6, !PT ;  /* 0x0000000aa30f7c10 */ /* 0x000fc4000b7fe4ff */
[----:B------:R-:W-:Y:S02]  /*11a70*/  IADD3 R12, P6, PT, R164, UR9, RZ ;  /* 0x00000009a40c7c10 */ /* 0x000fe4000ffde0ff */
[----:B------:R-:W-:Y:S02]  /*11a80*/  LOP3.LUT R119, R3, 0xc, RZ, 0xfc, !PT ;  /* 0x0000000c03777812 */ /* 0x000fe400078efcff */
[----:B------:R-:W-:Y:S01]  /*11a90*/  IADD3.X R13, PT, PT, R165, UR10, RZ, P6, !PT ;  /* 0x0000000aa50d7c10 */ /* 0x000fe2000b7fe4ff */
[----:B------:R-:W-:Y:S01]  /*11aa0*/  LDGSTS.E [R5+0x46000], desc[UR28][R14.64], P5 ;  /* 0x460000000e057fae */ /* 0x000fe2000a9a101c */
[----:B------:R-:W-:Y:S02]  /*11ab0*/  ISETP.GE.AND P2, PT, R119, R116, PT ;  /* 0x000000747700720c */ /* 0x000fe40003f46270 */
[----:B------:R-:W-:Y:S01]  /*11ac0*/  LOP3.LUT R122, R3, 0xe, RZ, 0xfc, !PT ;  /* 0x0000000e037a7812 */ /* 0x000fe200078efcff */
[----:B------:R2:W-:Y:S01]  /*11ad0*/  LDGSTS.E [R5+0x46008], desc[UR28][R12.64], P4 ;  /* 0x460080000c057fae */ /* 0x0005e2000a1a101c */
[----:B------:R-:W-:-:S02]  /*11ae0*/  IADD3 R106, P5, PT, R166, UR9, RZ ;  /* 0x00000009a66a7c10 */ /* 0x000fc4000ffbe0ff */
[----:B------:R-:W-:Y:S02]  /*11af0*/  ISETP.GE.AND P4, PT, R122, R116, PT ;  /* 0x000000747a00720c */ /* 0x000fe40003f86270 */
[----:B------:R-:W-:Y:S02]  /*11b00*/  IADD3.X R107, PT, PT, R167, UR10, RZ, P5, !PT ;  /* 0x0000000aa76b7c10 */ /* 0x000fe4000affe4ff */
[----:B------:R-:W-:Y:S02]  /*11b10*/  SEL R6, RZ, 0x4, P4 ;  /* 0x00000004ff067807 */ /* 0x000fe40002000000 */
[----:B------:R-:W-:Y:S02]  /*11b20*/  LOP3.LUT R122, R3, 0x2c, RZ, 0xfc, !PT ;  /* 0x0000002c037a7812 */ /* 0x000fe400078efcff */
[----:B------:R-:W-:Y:S02]  /*11b30*/  SEL R6, R6, RZ, P3 ;  /* 0x000000ff06067207 */ /* 0x000fe40001800000 */
[----:B--2---:R-:W-:-:S02]  /*11b40*/  SEL R5, RZ, 0x4, P2 ;  /* 0x00000004ff057807 */ /* 0x004fc40001000000 */
[----:B------:R-:W-:Y:S02]  /*11b50*/  ISETP.NE.U32.AND P4, PT, R6, RZ, PT ;  /* 0x000000ff0600720c */ /* 0x000fe40003f85070 */
[----:B------:R-:W-:Y:S02]  /*11b60*/  SEL R5, R5, RZ, P3 ;  /* 0x000000ff05057207 */ /* 0x000fe40001800000 */
[----:B------:R-:W-:Y:S02]  /*11b70*/  IADD3 R104, P5, PT, R168, UR9, RZ ;  /* 0x00000009a8687c10 */ /* 0x000fe4000ffbe0ff */
[----:B------:R-:W-:Y:S02]  /*11b80*/  ISETP.NE.U32.AND P2, PT, R5, RZ, PT ;  /* 0x000000ff0500720c */ /* 0x000fe40003f45070 */
[----:B------:R-:W-:Y:S02]  /*11b90*/  IADD3.X R105, PT, PT, R169, UR10, RZ, P5, !PT ;  /* 0x0000000aa9697c10 */ /* 0x000fe4000affe4ff */
[----:B------:R-:W-:-:S02]  /*11ba0*/  LOP3.LUT R119, R3, 0x2e, RZ, 0xfc, !PT ;  /* 0x0000002e03777812 */ /* 0x000fc400078efcff */
[----:B------:R-:W-:-:S04]  /*11bb0*/  IADD3 R74, P6, PT, R170, UR9, RZ ;  /* 0x00000009aa4a7c10 */ /* 0x000fc8000ffde0ff */
[----:B------:R-:W-:Y:S02]  /*11bc0*/  IADD3.X R75, PT, PT, R171, UR10, RZ, P6, !PT ;  /* 0x0000000aab4b7c10 */ /* 0x000fe4000b7fe4ff */
[----:B------:R-:W-:Y:S01]  /*11bd0*/  IADD3 R72, P6, PT, R72, UR9, RZ ;  /* 0x0000000948487c10 */ /* 0x000fe2000ffde0ff */
[----:B------:R-:W-:Y:S01]  /*11be0*/  LDGSTS.E [R4+0x40000], desc[UR28][R106.64], P2 ;  /* 0x400000006a047fae */ /* 0x000fe200091a101c */
[-C--:B------:R-:W-:Y:S02]  /*11bf0*/  ISETP.GE.AND P2, PT, R122, R116.reuse, PT ;  /* 0x000000747a00720c */ /* 0x080fe40003f46270 */
[----:B------:R-:W-:Y:S01]  /*11c00*/  LOP3.LUT R122, R3, 0x4c, RZ, 0xfc, !PT ;  /* 0x0000004c037a7812 */ /* 0x000fe200078efcff */
[----:B------:R-:W-:Y:S01]  /*11c10*/  LDGSTS.E [R4+0x40008], desc[UR28][R104.64], P4 ;  /* 0x4000800068047fae */ /* 0x000fe2000a1a101c */
[----:B------:R-:W-:Y:S02]  /*11c20*/  SEL R5, RZ, 0x4, P2 ;  /* 0x00000004ff057807 */ /* 0x000fe40001000000 */
[----:B------:R-:W-:-:S02]  /*11c30*/  ISETP.GE.AND P4, PT, R119, R116, PT ;  /* 0x000000747700720c */ /* 0x000fc40003f86270 */
[----:B------:R-:W-:Y:S02]  /*11c40*/  SEL R5, R5, RZ, P3 ;  /* 0x000000ff05057207 */ /* 0x000fe40001800000 */
[----:B------:R-:W-:Y:S02]  /*11c50*/  ISETP.GE.AND P5, PT, R122, R116, PT ;  /* 0x000000747a00720c */ /* 0x000fe40003fa6270 */
[----:B------:R-:W-:Y:S02]  /*11c60*/  ISETP.NE.U32.AND P2, PT, R5, RZ, PT ;  /* 0x000000ff0500720c */ /* 0x000fe40003f45070 */
[----:B------:R-:W-:Y:S02]  /*11c70*/  SEL R5, RZ, 0x4, P4 ;  /* 0x00000004ff057807 */ /* 0x000fe40002000000 */
[----:B------:R-:W-:Y:S02]  /*11c80*/  SEL R6, RZ, 0x4, P5 ;  /* 0x00000004ff067807 */ /* 0x000fe40002800000 */
[----:B------:R-:W-:-:S02]  /*11c90*/  SEL R5, R5, RZ, P3 ;  /* 0x000000ff05057207 */ /* 0x000fc40001800000 */
[----:B------:R-:W-:Y:S02]  /*11ca0*/  SEL R6, R6, RZ, P3 ;  /* 0x000000ff06067207 */ /* 0x000fe40001800000 */
[----:B------:R-:W-:Y:S02]  /*11cb0*/  ISETP.NE.U32.AND P5, PT, R5, RZ, PT ;  /* 0x000000ff0500720c */ /* 0x000fe40003fa5070 */
[----:B------:R-:W-:Y:S01]  /*11cc0*/  ISETP.NE.U32.AND P4, PT, R6, RZ, PT ;  /* 0x000000ff0600720c */ /* 0x000fe20003f85070 */
[----:B------:R-:W-:Y:S01]  /*11cd0*/  LDGSTS.E [R4+0x42000], desc[UR28][R74.64], P2 ;  /* 0x420000004a047fae */ /* 0x000fe200091a101c */
[----:B------:R-:W-:Y:S02]  /*11ce0*/  LOP3.LUT R122, R3, 0x4e, RZ, 0xfc, !PT ;  /* 0x0000004e037a7812 */ /* 0x000fe400078efcff */
[----:B------:R-:W-:Y:S02]  /*11cf0*/  IADD3.X R73, PT, PT, R73, UR10, RZ, P6, !PT ;  /* 0x0000000a49497c10 */ /* 0x000fe4000b7fe4ff */
[----:B------:R-:W-:-:S02]  /*11d00*/  IADD3 R42, P6, PT, R42, UR9, RZ ;  /* 0x000000092a2a7c10 */ /* 0x000fc4000ffde0ff */
[----:B------:R-:W-:Y:S02]  /*11d10*/  ISETP.GE.AND P2, PT, R122, R116, PT ;  /* 0x000000747a00720c */ /* 0x000fe40003f46270 */
[----:B------:R-:W-:Y:S01]  /*11d20*/  IADD3.X R43, PT, PT, R43, UR10, RZ, P6, !PT ;  /* 0x0000000a2b2b7c10 */ /* 0x000fe2000b7fe4ff */
[----:B------:R-:W-:Y:S01]  /*11d30*/  LDGSTS.E [R4+0x42008], desc[UR28][R72.64], P5 ;  /* 0x4200800048047fae */ /* 0x000fe2000a9a101c */
[----:B------:R-:W-:Y:S02]  /*11d40*/  SEL R5, RZ, 0x4, P2 ;  /* 0x00000004ff057807 */ /* 0x000fe40001000000 */
[C---:B------:R-:W-:Y:S01]  /*11d50*/  LOP3.LUT R119, R3.reuse, 0x6c, RZ, 0xfc, !PT ;  /* 0x0000006c03777812 */ /* 0x040fe200078efcff */
[----:B------:R-:W-:Y:S01]  /*11d60*/  LDGSTS.E [R4+0x44000], desc[UR28][R42.64], P4 ;  /* 0x440000002a047fae */ /* 0x000fe2000a1a101c */
[----:B------:R-:W-:Y:S02]  /*11d70*/  LOP3.LUT R122, R3, 0x6e, RZ, 0xfc, !PT ;  /* 0x0000006e037a7812 */ /* 0x000fe400078efcff */
[----:B------:R-:W-:-:S02]  /*11d80*/  SEL R5, R5, RZ, P3 ;  /* 0x000000ff05057207 */ /* 0x000fc40001800000 */
[-C--:B------:R-:W-:Y:S02]  /*11d90*/  ISETP.GE.AND P4, PT, R119, R116.reuse, PT ;  /* 0x000000747700720c */ /* 0x080fe40003f86270 */
[----:B------:R-:W-:Y:S02]  /*11da0*/  ISETP.GE.AND P5, PT, R122, R116, PT ;  /* 0x000000747a00720c */ /* 0x000fe40003fa6270 */
[----:B------:R-:W-:Y:S02]  /*11db0*/  ISETP.NE.U32.AND P2, PT, R5, RZ, PT ;  /* 0x000000ff0500720c */ /* 0x000fe40003f45070 */
[----:B------:R-:W-:Y:S02]  /*11dc0*/  SEL R5, RZ, 0x4, P4 ;  /* 0x00000004ff057807 */ /* 0x000fe40002000000 */
[----:B------:R-:W-:Y:S02]  /*11dd0*/  SEL R6, RZ, 0x4, P5 ;  /* 0x00000004ff067807 */ /* 0x000fe40002800000 */
[----:B------:R-:W-:-:S02]  /*11de0*/  IADD3 R40, P6, PT, R40, UR9, RZ ;  /* 0x0000000928287c10 */ /* 0x000fc4000ffde0ff */
[----:B------:R-:W-:Y:S02]  /*11df0*/  SEL R5, R5, RZ, P3 ;  /* 0x000000ff05057207 */ /* 0x000fe40001800000 */
[----:B------:R-:W-:Y:S02]  /*11e00*/  SEL R6, R6, RZ, P3 ;  /* 0x000000ff06067207 */ /* 0x000fe40001800000 */
[----:B------:R-:W-:Y:S02]  /*11e10*/  IADD3.X R41, PT, PT, R41, UR10, RZ, P6, !PT ;  /* 0x0000000a29297c10 */ /* 0x000fe4000b7fe4ff */
[----:B------:R-:W-:Y:S02]  /*11e20*/  ISETP.NE.U32.AND P5, PT, R5, RZ, PT ;  /* 0x000000ff0500720c */ /* 0x000fe40003fa5070 */
[----:B------:R-:W-:Y:S01]  /*11e30*/  IADD3 R10, P6, PT, R10, UR9, RZ ;  /* 0x000000090a0a7c10 */ /* 0x000fe2000ffde0ff */
[----:B------:R-:W-:Y:S01]  /*11e40*/  LDGSTS.E [R4+0x44008], desc[UR28][R40.64], P2 ;  /* 0x4400800028047fae */ /* 0x000fe200091a101c */
[----:B------:R-:W-:-:S02]  /*11e50*/  ISETP.NE.U32.AND P4, PT, R6, RZ, PT ;  /* 0x000000ff0600720c */ /* 0x000fc40003f85070 */
[----:B------:R-:W-:Y:S02]  /*11e60*/  LOP3.LUT R119, R3, 0x10, RZ, 0xfc, !PT ;  /* 0x0000001003777812 */ /* 0x000fe400078efcff */
[----:B------:R-:W-:Y:S02]  /*11e70*/  IADD3.X R11, PT, PT, R11, UR10, RZ, P6, !PT ;  /* 0x0000000a0b0b7c10 */ /* 0x000fe4000b7fe4ff */
[----:B------:R-:W-:Y:S02]  /*11e80*/  IADD3 R8, P6, PT, R8, UR9, RZ ;  /* 0x0000000908087c10 */ /* 0x000fe4000ffde0ff */
[----:B------:R-:W-:Y:S01]  /*11e90*/  ISETP.GE.AND P2, PT, R119, R116, PT ;  /* 0x000000747700720c */ /* 0x000fe20003f46270 */
[----:B------:R-:W-:Y:S01]  /*11ea0*/  LDGSTS.E [R4+0x46000], desc[UR28][R10.64], P5 ;  /* 0x460000000a047fae */ /* 0x000fe2000a9a101c */
[----:B------:R-:W-:Y:S02]  /*11eb0*/  IADD3.X R9, PT, PT, R9, UR10, RZ, P6, !PT ;  /* 0x0000000a09097c10 */ /* 0x000fe4000b7fe4ff */
[----:B------:R-:W-:-:S02]  /*11ec0*/  LOP3.LUT R122, R3, 0x12, RZ, 0xfc, !PT ;  /* 0x00000012037a7812 */ /* 0x000fc400078efcff */
[----:B------:R-:W-:Y:S01]  /*11ed0*/  SEL R5, RZ, 0x4, P2 ;  /* 0x00000004ff057807 */ /* 0x000fe20001000000 */
[----:B------:R2:W-:Y:S01]  /*11ee0*/  LDGSTS.E [R4+0x46008], desc[UR28][R8.64], P4 ;  /* 0x4600800008047fae */ /* 0x0005e2000a1a101c */
[----:B------:R-:W-:Y:S02]  /*11ef0*/  ISETP.GE.AND P4, PT, R122, R116, PT ;  /* 0x000000747a00720c */ /* 0x000fe40003f86270 */
[----:B------:R-:W-:Y:S02]  /*11f00*/  SEL R5, R5, RZ, P3 ;  /* 0x000000ff05057207 */ /* 0x000fe40001800000 */
[----:B------:R-:W-:Y:S02]  /*11f10*/  IADD3 R102, P5, PT, R102, UR9, RZ ;  /* 0x0000000966667c10 */ /* 0x000fe4000ffbe0ff */
[----:B------:R-:W-:Y:S02]  /*11f20*/  ISETP.NE.U32.AND P2, PT, R5, RZ, PT ;  /* 0x000000ff0500720c */ /* 0x000fe40003f45070 */
[----:B------:R-:W-:-:S02]  /*11f30*/  IADD3.X R103, PT, PT, R103, UR10, RZ, P5, !PT ;  /* 0x0000000a67677c10 */ /* 0x000fc4000affe4ff */
        /* <DEDUP_REMOVED lines=26> */
[----:B------:R-:W-:Y:S02]  /*120e0*/  LOP3.LUT R122, R3, 0x52, RZ, 0xfc, !PT ;  /* 0x00000052037a7812 */ /* 0x000fe400078efcff */
[----:B------:R-:W-:-:S02]  /*120f0*/  IADD3.X R69, PT, PT, R69, UR10, RZ, P6, !PT ;  /* 0x0000000a45457c10 */ /* 0x000fc4000b7fe4ff */
[----:B------:R-:W-:Y:S02]  /*12100*/  IADD3 R38, P6, PT, R38, UR9, RZ ;  /* 0x0000000926267c10 */ /* 0x000fe4000ffde0ff */
[----:B------:R-:W-:Y:S01]  /*12110*/  ISETP.GE.AND P2, PT, R122, R116, PT ;  /* 0x000000747a00720c */ /* 0x000fe20003f46270 */
[----:B------:R-:W-:Y:S01]  /*12120*/  LDGSTS.E [R24+0x42008], desc[UR28][R68.64], P5 ;  /* 0x4200800044187fae */ /* 0x000fe2000a9a101c */
[----:B------:R-:W-:Y:S02]  /*12130*/  IADD3.X R39, PT, PT, R39, UR10, RZ, P6, !PT ;  /* 0x0000000a27277c10 */ /* 0x000fe4000b7fe4ff */
[----:B------:R-:W-:Y:S02]  /*12140*/  SEL R4, RZ, 0x4, P2 ;  /* 0x00000004ff047807 */ /* 0x000fe40001000000 */
[C---:B------:R-:W-:Y:S01]  /*12150*/  LOP3.LUT R119, R3.reuse, 0x70, RZ, 0xfc, !PT ;  /* 0x0000007003777812 */ /* 0x040fe200078efcff */
[----:B------:R-:W-:Y:S01]  /*12160*/  LDGSTS.E [R24+0x44000], desc[UR28][R38.64], P4 ;  /* 0x4400000026187fae */ /* 0x000fe2000a1a101c */
[----:B------:R-:W-:-:S02]  /*12170*/  LOP3.LUT R122, R3, 0x72, RZ, 0xfc, !PT ;  /* 0x00000072037a7812 */ /* 0x000fc400078efcff */
[----:B------:R-:W-:Y:S02]  /*12180*/  SEL R4, R4, RZ, P3 ;  /* 0x000000ff04047207 */ /* 0x000fe40001800000 */
[-C--:B------:R-:W-:Y:S02]  /*12190*/  ISETP.GE.AND P4, PT, R119, R116.reuse, PT ;  /* 0x000000747700720c */ /* 0x080fe40003f86270 */
[----:B------:R-:W-:Y:S02]  /*121a0*/  ISETP.GE.AND P5, PT, R122, R116, PT ;  /* 0x000000747a00720c */ /* 0x000fe40003fa6270 */
[----:B------:R-:W-:Y:S02]  /*121b0*/  ISETP.NE.U32.AND P2, PT, R4, RZ, PT ;  /* 0x000000ff0400720c */ /* 0x000fe40003f45070 */
[----:B------:R-:W-:Y:S02]  /*121c0*/  SEL R5, RZ, 0x4, P4 ;  /* 0x00000004ff057807 */ /* 0x000fe40002000000 */
[----:B------:R-:W-:-:S02]  /*121d0*/  SEL R4, RZ, 0x4, P5 ;  /* 0x00000004ff047807 */ /* 0x000fc40002800000 */
[----:B------:R-:W-:Y:S02]  /*121e0*/  IADD3 R36, P6, PT, R36, UR9, RZ ;  /* 0x0000000924247c10 */ /* 0x000fe4000ffde0ff */
[----:B------:R-:W-:Y:S02]  /*121f0*/  SEL R5, R5, RZ, P3 ;  /* 0x000000ff05057207 */ /* 0x000fe40001800000 */
[----:B------:R-:W-:Y:S02]  /*12200*/  SEL R4, R4, RZ, P3 ;  /* 0x000000ff04047207 */ /* 0x000fe40001800000 */
[----:B------:R-:W-:Y:S02]  /*12210*/  IADD3.X R37, PT, PT, R37, UR10, RZ, P6, !PT ;  /* 0x0000000a25257c10 */ /* 0x000fe4000b7fe4ff */
[----:B------:R-:W-:Y:S02]  /*12220*/  ISETP.NE.U32.AND P5, PT, R5, RZ, PT ;  /* 0x000000ff0500720c */ /* 0x000fe40003fa5070 */
[----:B------:R-:W-:Y:S01]  /*12230*/  IADD3 R6, P6, PT, R148, UR9, RZ ;  /* 0x0000000994067c10 */ /* 0x000fe2000ffde0ff */
[----:B------:R-:W-:Y:S01]  /*12240*/  LDGSTS.E [R24+0x44008], desc[UR28][R36.64], P2 ;  /* 0x4400800024187fae */ /* 0x000fe200091a101c */
[----:B------:R-:W-:-:S02]  /*12250*/  ISETP.NE.U32.AND P4, PT, R4, RZ, PT ;  /* 0x000000ff0400720c */ /* 0x000fc40003f85070 */
[----:B------:R-:W-:Y:S02]  /*12260*/  IADD3.X R7, PT, PT, R149, UR10, RZ, P6, !PT ;  /* 0x0000000a95077c10 */ /* 0x000fe4000b7fe4ff */
        /* <DEDUP_REMOVED lines=157> */
[----:B------:R-:W-:Y:S01]  /*12c40*/  SEL R22, R22, RZ, P3 ;  /* 0x000000ff16167207 */ /* 0x000fe20001800000 */
[----:B------:R-:W2:Y:S01]  /*12c50*/  LDL.LU.64 R118, [R1+0x120] ;  /* 0x0001200001767983 */ /* 0x000ea20000300a00 */
        /* <DEDUP_REMOVED lines=20> */
[----:B------:R-:W-:Y:S02]  /*12da0*/  ISETP.NE.U32.AND P2, PT, R22, RZ, PT ;  /* 0x000000ff1600720c */ /* 0x000fe40003f45070 */
[----:B------:R-:W-:Y:S02]  /*12db0*/  ISETP.GE.AND P5, PT, R117, R116, PT ;  /* 0x000000747500720c */ /* 0x000fe40003fa6270 */
[----:B------:R-:W-:Y:S02]  /*12dc0*/  SEL R22, RZ, 0x4, P4 ;  /* 0x00000004ff167807 */ /* 0x000fe40002000000 */
[----:B------:R-:W-:Y:S02]  /*12dd0*/  SEL R23, RZ, 0x4, P5 ;  /* 0x00000004ff177807 */ /* 0x000fe40002800000 */
[----:B------:R-:W-:Y:S02]  /*12de0*/  SEL R22, R22, RZ, P3 ;  /* 0x000000ff16167207 */ /* 0x000fe40001800000 */
[----:B------:R-:W-:-:S02]  /*12df0*/  SEL R23, R23, RZ, P3 ;  /* 0x000000ff17177207 */ /* 0x000fc40001800000 */
[----:B------:R-:W-:Y:S02]  /*12e00*/  ISETP.NE.U32.AND P5, PT, R22, RZ, PT ;  /* 0x000000ff1600720c */ /* 0x000fe40003fa5070 */
[----:B------:R-:W-:Y:S02]  /*12e10*/  IADD3 R22, P6, PT, R138, UR9, RZ ;  /* 0x000000098a167c10 */ /* 0x000fe4000ffde0ff */
[----:B------:R-:W-:Y:S02]  /*12e20*/  ISETP.NE.U32.AND P4, PT, R23, RZ, PT ;  /* 0x000000ff1700720c */ /* 0x000fe40003f85070 */
[----:B------:R-:W-:-:S05]  /*12e30*/  IADD3.X R23, PT, PT, R139, UR10, RZ, P6, !PT ;  /* 0x0000000a8b177c10 */ /* 0x000fca000b7fe4ff */
[----:B------:R-:W-:Y:S01]  /*12e40*/  LDGSTS.E [R35+0x44008], desc[UR28][R22.64], P2 ;  /* 0x4400800016237fae */ /* 0x000fe200091a101c */
[----:B------:R-:W-:-:S03]  /*12e50*/  ISETP.GE.AND P2, PT, R123, R116, PT ;  /* 0x000000747b00720c */ /* 0x000fc60003f46270 */
[----:B------:R-:W2:Y:S01]  /*12e60*/  LDL.LU.64 R122, [R1+0x18] ;  /* 0x00001800017a7983 */ /* 0x000ea20000300a00 */
[----:B------:R-:W-:-:S04]  /*12e70*/  IADD3 R134, P6, PT, R134, UR9, RZ ;  /* 0x0000000986867c10 */ /* 0x000fc8000ffde0ff */
[----:B------:R-:W-:Y:S02]  /*12e80*/  IADD3.X R135, PT, PT, R135, UR10, RZ, P6, !PT ;  /* 0x0000000a87877c10 */ /* 0x000fe4000b7fe4ff */
[----:B------:R-:W-:Y:S01]  /*12e90*/  IADD3 R136, P6, PT, R136, UR9, RZ ;  /* 0x0000000988887c10 */ /* 0x000fe2000ffde0ff */
[----:B-1----:R-:W-:Y:S02]  /*12ea0*/  USHF.R.S32.HI UR4, URZ, 0x1f, UR12 ;  /* 0x0000001fff047899 */ /* 0x002fe4000801140c */
[----:B------:R-:W-:Y:S01]  /*12eb0*/  LDGSTS.E [R35+0x46000], desc[UR28][R134.64], P5 ;  /* 0x4600000086237fae */ /* 0x000fe2000a9a101c */
[----:B------:R-:W-:Y:S01]  /*12ec0*/  IADD3.X R137, PT, PT, R137, UR10, RZ, P6, !PT ;  /* 0x0000000a89897c10 */ /* 0x000fe2000b7fe4ff */
[----:B------:R-:W-:-:S04]  /*12ed0*/  USHF.L.U32 UR11, UR12, 0x2, URZ ;  /* 0x000000020c0b7899 */ /* 0x000fc800080006ff */
[----:B------:R1:W-:Y:S01]  /*12ee0*/  LDGSTS.E [R35+0x46008], desc[UR28][R136.64], P4 ;  /* 0x4600800088237fae */ /* 0x0003e2000a1a101c */
[----:B------:R-:W-:-:S03]  /*12ef0*/  USHF.L.U64.HI UR12, UR12, 0x2, UR4 ;  /* 0x000000020c0c7899 */ /* 0x000fc60008010204 */
[----:B------:R-:W0:Y:S01]  /*12f00*/  LDGDEPBAR ;  /* 0x00000000000079af */ /* 0x000e220000000000 */
[----:B-1----:R-:W-:-:S04]  /*12f10*/  SEL R35, RZ, 0x4, P2 ;  /* 0x00000004ff237807 */ /* 0x002fc80001000000 */
[----:B------:R-:W-:Y:S02]  /*12f20*/  SEL R35, R35, RZ, P3 ;  /* 0x000000ff23237207 */ /* 0x000fe40001800000 */
[----:B---3--:R-:W-:-:S04]  /*12f30*/  IADD3 R138, P3, PT, R54, UR11, RZ ;  /* 0x0000000b368a7c10 */ /* 0x008fc8000ff7e0ff */
[----:B------:R-:W-:Y:S02]  /*12f40*/  IADD3.X R139, PT, PT, R55, UR12, RZ, P3, !PT ;  /* 0x0000000c378b7c10 */ /* 0x000fe40009ffe4ff */
[----:B------:R-:W-:-:S04]  /*12f50*/  IADD3 R158, P3, PT, R188, UR11, RZ ;  /* 0x0000000bbc9e7c10 */ /* 0x000fc8000ff7e0ff */
[----:B------:R-:W-:Y:S02]  /*12f60*/  IADD3.X R159, PT, PT, R189, UR12, RZ, P3, !PT ;  /* 0x0000000cbd9f7c10 */ /* 0x000fe40009ffe4ff */
[----:B------:R-:W-:-:S04]  /*12f70*/  IADD3 R188, P3, PT, R218, UR11, RZ ;  /* 0x0000000bdabc7c10 */ /* 0x000fc8000ff7e0ff */
[----:B------:R-:W-:Y:S02]  /*12f80*/  IADD3.X R189, PT, PT, R219, UR12, RZ, P3, !PT ;  /* 0x0000000cdbbd7c10 */ /* 0x000fe40009ffe4ff */
[----:B------:R-:W-:Y:S02]  /*12f90*/  IADD3 R218, P3, PT, R84, UR11, RZ ;  /* 0x0000000b54da7c10 */ /* 0x000fe4000ff7e0ff */
[----:B------:R-:W-:Y:S02]  /*12fa0*/  ISETP.NE.U32.AND P2, PT, R35, RZ, PT ;  /* 0x000000ff2300720c */ /* 0x000fe40003f45070 */
[----:B------:R-:W-:Y:S02]  /*12fb0*/  IADD3.X R219, PT, PT, R85, UR12, RZ, P3, !PT ;  /* 0x0000000c55db7c10 */ /* 0x000fe40009ffe4ff */
[----:B------:R-:W-:-:S04]  /*12fc0*/  IADD3 R242, P3, PT, R242, UR11, RZ ;  /* 0x0000000bf2f27c10 */ /* 0x000fc8000ff7e0ff */
[----:B------:R-:W-:Y:S02]  /*12fd0*/  IADD3.X R243, PT, PT, R243, UR12, RZ, P3, !PT ;  /* 0x0000000cf3f37c10 */ /* 0x000fe40009ffe4ff */
[----:B------:R-:W-:-:S03]  /*12fe0*/  IADD3 R54, P3, PT, R86, UR11, RZ ;  /* 0x0000000b56367c10 */ /* 0x000fc6000ff7e0ff */
[----:B------:R-:W-:Y:S01]  /*12ff0*/  LDGSTS.E [R34+0x20000], desc[UR28][R138.64], P2 ;  /* 0x200000008a227fae */ /* 0x000fe200091a101c */
[----:B------:R-:W-:Y:S02]  /*13000*/  IADD3.X R55, PT, PT, R87, UR12, RZ, P3, !PT ;  /* 0x0000000c57377c10 */ /* 0x000fe40009ffe4ff */
[----:B----4-:R-:W-:Y:S01]  /*13010*/  IADD3 R52, P3, PT, R196, UR11, RZ ;  /* 0x0000000bc4347c10 */ /* 0x010fe2000ff7e0ff */
[----:B------:R-:W-:Y:S03]  /*13020*/  LDGSTS.E [R34+0x20400], desc[UR28][R158.64], P2 ;  /* 0x204000009e227fae */ /* 0x000fe600091a101c */
[----:B------:R-:W-:Y:S01]  /*13030*/  IADD3.X R53, PT, PT, R197, UR12, RZ, P3, !PT ;  /* 0x0000000cc5357c10 */ /* 0x000fe20009ffe4ff */
[----:B------:R-:W-:Y:S04]  /*13040*/  LDGSTS.E [R34+0x20800], desc[UR28][R188.64], P2 ;  /* 0x20800000bc227fae */ /* 0x000fe800091a101c */
[----:B------:R-:W-:Y:S04]  /*13050*/  LDGSTS.E [R34+0x20c00], desc[UR28][R218.64], P2 ;  /* 0x20c00000da227fae */ /* 0x000fe800091a101c */
[----:B------:R-:W-:Y:S04]  /*13060*/  LDGSTS.E [R34+0x21000], desc[UR28][R242.64], P2 ;  /* 0x21000000f2227fae */ /* 0x000fe800091a101c */
[----:B------:R1:W-:Y:S04]  /*13070*/  STL.64 [R1+0x8], R54 ;  /* 0x0000083601007387 */ /* 0x0003e80000100a00 */
[----:B------:R1:W-:Y:S04]  /*13080*/  LDGSTS.E [R34+0x21400], desc[UR28][R54.64], P2 ;  /* 0x2140000036227fae */ /* 0x0003e800091a101c */
[----:B------:R3:W-:Y:S04]  /*13090*/  STL.64 [R1+0x48], R52 ;  /* 0x0000483401007387 */ /* 0x0007e80000100a00 */
[----:B------:R3:W-:Y:S04]  /*130a0*/  LDGSTS.E [R34+0x21800], desc[UR28][R52.64], P2 ;  /* 0x2180000034227fae */ /* 0x0007e800091a101c */
[----:B------:R-:W4:Y:S01]  /*130b0*/  LDL.LU.64 R152, [R1+0x380] ;  /* 0x0003800001987983 */ /* 0x000f220000300a00 */
[----:B--2---:R-:W-:-:S04]  /*130c0*/  IADD3 R84, P3, PT, R118, UR11, RZ ;  /* 0x0000000b76547c10 */ /* 0x004fc8000ff7e0ff */
[----:B------:R-:W-:-:S05]  /*130d0*/  IADD3.X R85, PT, PT, R119, UR12, RZ, P3, !PT ;  /* 0x0000000c77557c10 */ /* 0x000fca0009ffe4ff */
[----:B------:R-:W-:Y:S04]  /*130e0*/  STL.64 [R1+0x90], R84 ;  /* 0x0000905401007387 */ /* 0x000fe80000100a00 */
[----:B------:R-:W-:Y:S01]  /*130f0*/  LDGSTS.E [R34+0x21c00], desc[UR28][R84.64], P2 ;  /* 0x21c0000054227fae */ /* 0x000fe200091a101c */
[----:B-1----:R-:W-:-:S04]  /*13100*/  IADD3 R54, P3, PT, R122, UR11, RZ ;  /* 0x0000000b7a367c10 */ /* 0x002fc8000ff7e0ff */
[----:B------:R-:W-:Y:S02]  /*13110*/  IADD3.X R55, PT, PT, R123, UR12, RZ, P3, !PT ;  /* 0x0000000c7b377c10 */ /* 0x000fe40009ffe4ff */
[----:B---3--:R-:W-:-:S03]  /*13120*/  IADD3 R52, P3, PT, R250, UR11, RZ ;  /* 0x0000000bfa347c10 */ /* 0x008fc6000ff7e0ff */
[----:B------:R-:W-:Y:S01]  /*13130*/  LDGSTS.E [R34+0x22000], desc[UR28][R54.64], P2 ;  /* 0x2200000036227fae */ /* 0x000fe200091a101c */
[----:B------:R-:W-:-:S03]  /*13140*/  IADD3.X R53, PT, PT, R251, UR12, RZ, P3, !PT ;  /* 0x0000000cfb357c10 */ /* 0x000fc60009ffe4ff */
[----:B------:R-:W-:Y:S04]  /*13150*/  STL.64 [R1+0xd0], R54 ;  /* 0x0000d03601007387 */ /* 0x000fe80000100a00 */
[----:B------:R1:W-:Y:S04]  /*13160*/  STL.64 [R1+0x138], R52 ;  /* 0x0001383401007387 */ /* 0x0003e80000100a00 */
[----:B------:R-:W2:Y:S01]  /*13170*/  LDL.LU.64 R150, [R1+0x310] ;  /* 0x0003100001967983 */ /* 0x000ea20000300a00 */
[----:B------:R-:W-:-:S03]  /*13180*/  IADD3 R86, P3, PT, R244, UR11, RZ ;  /* 0x0000000bf4567c10 */ /* 0x000fc6000ff7e0ff */
[----:B------:R-:W-:Y:S01]  /*13190*/  LDGSTS.E [R34+0x22400], desc[UR28][R52.64], P2 ;  /* 0x2240000034227fae */ /* 0x000fe200091a101c */
[----:B------:R-:W-:Y:S02]  /*131a0*/  IADD3.X R87, PT, PT, R245, UR12, RZ, P3, !PT ;  /* 0x0000000cf5577c10 */ /* 0x000fe40009ffe4ff */
[----:B------:R-:W-:-:S03]  /*131b0*/  IADD3 R118, P3, PT, R236, UR11, RZ ;  /* 0x0000000bec767c10 */ /* 0x000fc6000ff7e0ff */
[----:B------:R-:W-:Y:S04]  /*131c0*/  LDGSTS.E [R34+0x22800], desc[UR28][R86.64], P2 ;  /* 0x2280000056227fae */ /* 0x000fe800091a101c */
[----:B-1----:R-:W3:Y:S04]  /*131d0*/  LDL.LU.64 R52, [R1+0x2d0] ;  /* 0x0002d00001347983 */ /* 0x002ee80000300a00 */
[----:B------:R-:W3:Y:S01]  /*131e0*/  LDL.LU.64 R54, [R1+0x290] ;  /* 0x0002900001367983 */ /* 0x000ee20000300a00 */
[----:B------:R-:W-:Y:S02]  /*131f0*/  IADD3.X R119, PT, PT, R237, UR12, RZ, P3, !PT ;  /* 0x0000000ced777c10 */ /* 0x000fe40009ffe4ff */
[----:B------:R-:W-:Y:S01]  /*13200*/  IADD3 R116, P3, PT, R174, UR11, RZ ;  /* 0x0000000bae747c10 */ /* 0x000fe2000ff7e0ff */
[----:B------:R-:W3:Y:S03]  /*13210*/  LDL.LU.64 R84, [R1+0x280] ;  /* 0x0002800001547983 */ /* 0x000ee60000300a00 */
[----:B------:R-:W-:Y:S01]  /*13220*/  IADD3.X R117, PT, PT, R175, UR12, RZ, P3, !PT ;  /* 0x0000000caf757c10 */ /* 0x000fe20009ffe4ff */
[----:B------:R1:W-:Y:S04]  /*13230*/  STL.64 [R1+0x158], R86 ;  /* 0x0001585601007387 */ /* 0x0003e80000100a00 */
[----:B------:R1:W-:Y:S04]  /*13240*/  STL.64 [R1+0x198], R118 ;  /* 0x0001987601007387 */ /* 0x0003e80000100a00 */
[----:B------:R-:W-:Y:S04]  /*13250*/  LDGSTS.E [R34+0x22c00], desc[UR28][R118.64], P2 ;  /* 0x22c0000076227fae */ /* 0x000fe800091a101c */
[----:B-1----:R-:W3:Y:S04]  /*13260*/  LDL.LU.64 R86, [R1+0x270] ;  /* 0x0002700001567983 */ /* 0x002ee80000300a00 */
[----:B------:R1:W-:Y:S04]  /*13270*/  STL.64 [R1+0x1d8], R116 ;  /* 0x0001d87401007387 */ /* 0x0003e80000100a00 */
[----:B------:R-:W3:Y:S04]  /*13280*/  LDL.LU.64 R196, [R1+0x260] ;  /* 0x0002600001c47983 */ /* 0x000ee80000300a00 */
[----:B------:R-:W3:Y:S01]  /*13290*/  LDL.LU.64 R118, [R1+0x118] ;  /* 0x0001180001767983 */ /* 0x000ee20000300a00 */
[----:B------:R-:W-:-:S03]  /*132a0*/  IADD3 R142, P3, PT, R190, UR11, RZ ;  /* 0x0000000bbe8e7c10 */ /* 0x000fc6000ff7e0ff */
[----:B------:R-:W3:Y:S01]  /*132b0*/  LDL.LU.64 R122, [R1+0x20] ;  /* 0x00002000017a7983 */ /* 0x000ee20000300a00 */
[----:B------:R-:W-:Y:S02]  /*132c0*/  IADD3.X R143, PT, PT, R191, UR12, RZ, P3, !PT ;  /* 0x0000000cbf8f7c10 */ /* 0x000fe40009ffe4ff */
[----:B------:R-:W-:Y:S01]  /*132d0*/  IADD3 R140, P3, PT, R206, UR11, RZ ;  /* 0x0000000bce8c7c10 */ /* 0x000fe2000ff7e0ff */
[----:B------:R1:W-:Y:S03]  /*132e0*/  LDGSTS.E [R34+0x23000], desc[UR28][R116.64], P2 ;  /* 0x2300000074227fae */ /* 0x0003e600091a101c */
[----:B------:R-:W-:Y:S01]  /*132f0*/  IADD3.X R141, PT, PT, R207, UR12, RZ, P3, !PT ;  /* 0x0000000ccf8d7c10 */ /* 0x000fe20009ffe4ff */
[----:B------:R-:W-:Y:S04]  /*13300*/  STL.64 [R1+0x218], R142 ;  /* 0x0002188e01007387 */ /* 0x000fe80000100a00 */
[----:B------:R-:W-:Y:S01]  /*13310*/  LDGSTS.E [R34+0x23400], desc[UR28][R142.64], P2 ;  /* 0x234000008e227fae */ /* 0x000fe200091a101c */
[----:B-1----:R-:W-:-:S03]  /*13320*/  IADD3 R116, P3, PT, R222, UR11, RZ ;  /* 0x0000000bde747c10 */ /* 0x002fc6000ff7e0ff */
[----:B------:R4:W-:Y:S01]  /*13330*/  STL.64 [R1+0x268], R140 ;  /* 0x0002688c01007387 */ /* 0x0009e20000100a00 */
[----:B------:R-:W-:-:S03]  /*13340*/  IADD3.X R117, PT, PT, R223, UR12, RZ, P3, !PT ;  /* 0x0000000cdf757c10 */ /* 0x000fc60009ffe4ff */
[----:B------:R4:W-:Y:S04]  /*13350*/  LDGSTS.E [R34+0x23800], desc[UR28][R140.64], P2 ;  /* 0x238000008c227fae */ /* 0x0009e800091a101c */
[----:B------:R1:W-:Y:S01]  /*13360*/  LDGSTS.E [R34+0x23c00], desc[UR28][R116.64], P2 ;  /* 0x23c0000074227fae */ /* 0x0003e200091a101c */
[----:B----4-:R-:W-:-:S04]  /*13370*/  IADD3 R140, P3, PT, R152, UR11, RZ ;  /* 0x0000000b988c7c10 */ /* 0x010fc8000ff7e0ff */
[----:B------:R-:W-:Y:S02]  /*13380*/  IADD3.X R141, PT, PT, R153, UR12, RZ, P3, !PT ;  /* 0x0000000c998d7c10 */ /* 0x000fe40009ffe4ff */
[----:B------:R-:W-:Y:S01]  /*13390*/  IADD3 R160, P3, PT, R186, UR11, RZ ;  /* 0x0000000bbaa07c10 */ /* 0x000fe2000ff7e0ff */
[----:B------:R4:W-:Y:S03]  /*133a0*/  STL.64 [R1+0x288], R116 ;  /* 0x0002887401007387 */ /* 0x0009e60000100a00 */
[----:B------:R-:W-:Y:S01]  /*133b0*/  IADD3.X R161, PT, PT, R187, UR12, RZ, P3, !PT ;  /* 0x0000000cbba17c10 */ /* 0x000fe20009ffe4ff */
[----:B------:R-:W-:Y:S04]  /*133c0*/  LDGSTS.E [R33+0x20080], desc[UR28][R140.64], P2 ;  /* 0x200800008c217fae */ /* 0x000fe800091a101c */
[----:B------:R-:W-:Y:S01]  /*133d0*/  LDGSTS.E [R33+0x20480], desc[UR28][R160.64], P2 ;  /* 0x20480000a0217fae */ /* 0x000fe200091a101c */
[----:B--2---:R-:W-:-:S04]  /*133e0*/  IADD3 R186, P3, PT, R150, UR11, RZ ;  /* 0x0000000b96ba7c10 */ /* 0x004fc8000ff7e0ff */
[----:B------:R-:W-:-:S05]  /*133f0*/  IADD3.X R187, PT, PT, R151, UR12, RZ, P3, !PT ;  /* 0x0000000c97bb7c10 */ /* 0x000fca0009ffe4ff */
[----:B------:R-:W-:Y:S01]  /*13400*/  LDGSTS.E [R33+0x20880], desc[UR28][R186.64], P2 ;  /* 0x20880000ba217fae */ /* 0x000fe200091a101c */
[----:B---3--:R-:W-:-:S04]  /*13410*/  IADD3 R206, P3, PT, R52, UR11, RZ ;  /* 0x0000000b34ce7c10 */ /* 0x008fc8000ff7e0ff */
[----:B------:R-:W-:Y:S02]  /*13420*/  IADD3.X R207, PT, PT, R53, UR12, RZ, P3, !PT ;  /* 0x0000000c35cf7c10 */ /* 0x000fe40009ffe4ff */
[----:B------:R-:W-:-:S03]  /*13430*/  IADD3 R222, P3, PT, R54, UR11, RZ ;  /* 0x0000000b36de7c10 */ /* 0x000fc6000ff7e0ff */
[----:B------:R-:W-:Y:S01]  /*13440*/  LDGSTS.E [R33+0x20c80], desc[UR28][R206.64], P2 ;  /* 0x20c80000ce217fae */ /* 0x000fe200091a101c */
[----:B------:R-:W-:Y:S02]  /*13450*/  IADD3.X R223, PT, PT, R55, UR12, RZ, P3, !PT ;  /* 0x0000000c37df7c10 */ /* 0x000fe40009ffe4ff */
[----:B------:R-:W-:-:S03]  /*13460*/  IADD3 R244, P3, PT, R84, UR11, RZ ;  /* 0x0000000b54f47c10 */ /* 0x000fc6000ff7e0ff */
[----:B------:R-:W-:Y:S01]  /*13470*/  LDGSTS.E [R33+0x21080], desc[UR28][R222.64], P2 ;  /* 0x21080000de217fae */ /* 0x000fe200091a101c */
[----:B------:R-:W-:-:S05]  /*13480*/  IADD3.X R245, PT, PT, R85, UR12, RZ, P3, !PT ;  /* 0x0000000c55f57c10 */ /* 0x000fca0009ffe4ff */
[----:B------:R-:W-:Y:S01]  /*13490*/  LDGSTS.E [R33+0x21480], desc[UR28][R244.64], P2 ;  /* 0x21480000f4217fae */ /* 0x000fe200091a101c */
[----:B-1----:R-:W-:-:S04]  /*134a0*/  IADD3 R34, P3, PT, R86, UR11, RZ ;  /* 0x0000000b56227c10 */ /* 0x002fc8000ff7e0ff */
[----:B------:R-:W-:Y:S02]  /*134b0*/  IADD3.X R35, PT, PT, R87, UR12, RZ, P3, !PT ;  /* 0x0000000c57237c10 */ /* 0x000fe40009ffe4ff */
[----:B----4-:R-:W-:-:S03]  /*134c0*/  IADD3 R116, P3, PT, R196, UR11, RZ ;  /* 0x0000000bc4747c10 */ /* 0x010fc6000ff7e0ff */
[----:B------:R1:W-:Y:S01]  /*134d0*/  STL.64 [R1+0x18], R34 ;  /* 0x0000182201007387 */ /* 0x0003e20000100a00 */
[----:B------:R-:W-:-:S03]  /*134e0*/  IADD3.X R117, PT, PT, R197, UR12, RZ, P3, !PT ;  /* 0x0000000cc5757c10 */ /* 0x000fc60009ffe4ff */
[----:B------:R1:W-:Y:S04]  /*134f0*/  LDGSTS.E [R33+0x21880], desc[UR28][R34.64], P2 ;  /* 0x2188000022217fae */ /* 0x0003e800091a101c */
[----:B------:R-:W2:Y:S01]  /*13500*/  LDL.LU.64 R196, [R1+0x3e8] ;  /* 0x0003e80001c47983 */ /* 0x000ea20000300a00 */
[----:B------:R-:W-:-:S03]  /*13510*/  IADD3 R52, P3, PT, R118, UR11, RZ ;  /* 0x0000000b76347c10 */ /* 0x000fc6000ff7e0ff */
[----:B------:R-:W-:Y:S01]  /*13520*/  LDGSTS.E [R33+0x21c80], desc[UR28][R116.64], P2 ;  /* 0x21c8000074217fae */ /* 0x000fe200091a101c */
[----:B------:R-:W-:Y:S02]  /*13530*/  IADD3.X R53, PT, PT, R119, UR12, RZ, P3, !PT ;  /* 0x0000000c77357c10 */ /* 0x000fe40009ffe4ff */
[----:B-1----:R-:W-:-:S03]  /*13540*/  IADD3 R34, P3, PT, R122, UR11, RZ ;  /* 0x0000000b7a227c10 */ /* 0x002fc6000ff7e0ff */
[----:B------:R1:W-:Y:S01]  /*13550*/  STL.64 [R1+0xb8], R52 ;  /* 0x0000b83401007387 */ /* 0x0003e20000100a00 */
[----:B------:R-:W-:-:S03]  /*13560*/  IADD3.X R35, PT, PT, R123, UR12, RZ, P3, !PT ;  /* 0x0000000c7b237c10 */ /* 0x000fc60009ffe4ff */
[----:B------:R-:W3:Y:S01]  /*13570*/  LDL.LU.64 R152, [R1+0x3b8] ;  /* 0x0003b80001987983 */ /* 0x000ee20000300a00 */
[----:B------:R-:W-:-:S03]  /*13580*/  IADD3 R54, P3, PT, R248, UR11, RZ ;  /* 0x0000000bf8367c10 */ /* 0x000fc6000ff7e0ff */
[----:B------:R4:W-:Y:S04]  /*13590*/  STL.64 [R1+0xf8], R34 ;  /* 0x0000f82201007387 */ /* 0x0009e80000100a00 */
[----:B------:R-:W3:Y:S01]  /*135a0*/  LDL.LU.64 R150, [R1+0x388] ;  /* 0x0003880001967983 */ /* 0x000ee20000300a00 */
[----:B------:R-:W-:Y:S02]  /*135b0*/  IADD3.X R55, PT, PT, R249, UR12, RZ, P3, !PT ;  /* 0x0000000cf9377c10 */ /* 0x000fe40009ffe4ff */
[----:B------:R-:W-:Y:S01]  /*135c0*/  IADD3 R84, P3, PT, R240, UR11, RZ ;  /* 0x0000000bf0547c10 */ /* 0x000fe2000ff7e0ff */
[----:B------:R-:W-:Y:S03]  /*135d0*/  LDGSTS.E [R33+0x22080], desc[UR28][R52.64], P2 ;  /* 0x2208000034217fae */ /* 0x000fe600091a101c */
[----:B------:R-:W-:Y:S01]  /*135e0*/  IADD3.X R85, PT, PT, R241, UR12, RZ, P3, !PT ;  /* 0x0000000cf1557c10 */ /* 0x000fe20009ffe4ff */
[----:B------:R4:W-:Y:S04]  /*135f0*/  LDGSTS.E [R33+0x22480], desc[UR28][R34.64], P2 ;  /* 0x2248000022217fae */ /* 0x0009e800091a101c */
[----:B------:R-:W-:Y:S04]  /*13600*/  LDGSTS.E [R33+0x22880], desc[UR28][R54.64], P2 ;  /* 0x2288000036217fae */ /* 0x000fe800091a101c */
[----:B-1----:R-:W3:Y:S01]  /*13610*/  LDL.LU.64 R52, [R1+0x318] ;  /* 0x0003180001347983 */ /* 0x002ee20000300a00 */
[----:B----4-:R-:W-:-:S03]  /*13620*/  IADD3 R34, P3, PT, R176, UR11, RZ ;  /* 0x0000000bb0227c10 */ /* 0x010fc6000ff7e0ff */
[----:B------:R1:W-:Y:S01]  /*13630*/  STL.64 [R1+0x140], R54 ;  /* 0x0001403601007387 */ /* 0x0003e20000100a00 */
[----:B------:R-:W-:-:S03]  /*13640*/  IADD3.X R35, PT, PT, R177, UR12, RZ, P3, !PT ;  /* 0x0000000cb1237c10 */ /* 0x000fc60009ffe4ff */
[----:B------:R4:W-:Y:S04]  /*13650*/  STL.64 [R1+0x180], R84 ;  /* 0x0001805401007387 */ /* 0x0009e80000100a00 */
[----:B------:R-:W-:Y:S04]  /*13660*/  LDGSTS.E [R33+0x22c80], desc[UR28][R84.64], P2 ;  /* 0x22c8000054217fae */ /* 0x000fe800091a101c */
[----:B-1----:R-:W3:Y:S04]  /*13670*/  LDL.LU.64 R54, [R1+0x2d8] ;  /* 0x0002d80001367983 */ /* 0x002ee80000300a00 */
[----:B------:R1:W-:Y:S04]  /*13680*/  STL.64 [R1+0x1c0], R34 ;  /* 0x0001c02201007387 */ /* 0x0003e80000100a00 */
[----:B----4-:R-:W4:Y:S04]  /*13690*/  LDL.LU.64 R84, [R1+0x2a8] ;  /* 0x0002a80001547983 */ /* 0x010f280000300a00 */
[----:B------:R-:W4:Y:S01]  /*136a0*/  LDL.LU.64 R86, [R1+0x278] ;  /* 0x0002780001567983 */ /* 0x000f220000300a00 */
[----:B------:R-:W-:-:S03]  /*136b0*/  IADD3 R146, P3, PT, R192, UR11, RZ ;  /* 0x0000000bc0927c10 */ /* 0x000fc6000ff7e0ff */
[----:B------:R-:W4:Y:S01]  /*136c0*/  LDL.LU.64 R118, [R1+0x258] ;  /* 0x0002580001767983 */ /* 0x000f220000300a00 */
[----:B------:R-:W-:Y:S02]  /*136d0*/  IADD3.X R147, PT, PT, R193, UR12, RZ, P3, !PT ;  /* 0x0000000cc1937c10 */ /* 0x000fe40009ffe4ff */
[----:B------:R-:W-:Y:S01]  /*136e0*/  IADD3 R142, P3, PT, R208, UR11, RZ ;  /* 0x0000000bd08e7c10 */ /* 0x000fe2000ff7e0ff */
[----:B------:R-:W4:Y:S03]  /*136f0*/  LDL.LU.64 R122, [R1+0x110] ;  /* 0x00011000017a7983 */ /* 0x000f260000300a00 */
[----:B------:R-:W-:Y:S01]  /*13700*/  IADD3.X R143, PT, PT, R209, UR12, RZ, P3, !PT ;  /* 0x0000000cd18f7c10 */ /* 0x000fe20009ffe4ff */
[----:B------:R1:W-:Y:S04]  /*13710*/  LDGSTS.E [R33+0x23080], desc[UR28][R34.64], P2 ;  /* 0x2308000022217fae */ /* 0x0003e800091a101c */
[----:B------:R-:W-:Y:S04]  /*13720*/  STL.64 [R1+0x200], R146 ;  /* 0x0002009201007387 */ /* 0x000fe80000100a00 */
[----:B------:R-:W-:Y:S01]  /*13730*/  LDGSTS.E [R33+0x23480], desc[UR28][R146.64], P2 ;  /* 0x2348000092217fae */ /* 0x000fe200091a101c */
[----:B-1----:R-:W-:-:S03]  /*13740*/  IADD3 R34, P3, PT, R224, UR11, RZ ;  /* 0x0000000be0227c10 */ /* 0x002fc6000ff7e0ff */
[----:B------:R2:W-:Y:S01]  /*13750*/  STL.64 [R1+0x240], R142 ;  /* 0x0002408e01007387 */ /* 0x0005e20000100a00 */
[----:B------:R-:W-:-:S03]  /*13760*/  IADD3.X R35, PT, PT, R225, UR12, RZ, P3, !PT ;  /* 0x0000000ce1237c10 */ /* 0x000fc60009ffe4ff */
[----:B------:R2:W-:Y:S04]  /*13770*/  LDGSTS.E [R33+0x23880], desc[UR28][R142.64], P2 ;  /* 0x238800008e217fae */ /* 0x0005e800091a101c */
[----:B------:R1:W-:Y:S04]  /*13780*/  STL.64 [R1+0x260], R34 ;  /* 0x0002602201007387 */ /* 0x0003e80000100a00 */
[----:B------:R1:W-:Y:S01]  /*13790*/  LDGSTS.E [R33+0x23c80], desc[UR28][R34.64], P2 ;  /* 0x23c8000022217fae */ /* 0x0003e200091a101c */
[----:B--2---:R-:W-:-:S04]  /*137a0*/  IADD3 R142, P3, PT, R196, UR11, RZ ;  /* 0x0000000bc48e7c10 */ /* 0x004fc8000ff7e0ff */
[----:B------:R-:W-:Y:S02]  /*137b0*/  IADD3.X R143, PT, PT, R197, UR12, RZ, P3, !PT ;  /* 0x0000000cc58f7c10 */ /* 0x000fe40009ffe4ff */
[----:B------:R-:W2:Y:S04]  /*137c0*/  LDL.LU.64 R196, [R1+0x10] ;  /* 0x0000100001c47983 */ /* 0x000ea80000300a00 */
        /* <DEDUP_REMOVED lines=10> */
[----:B------:R-:W-:-:S04]  /*13870*/  IADD3 R220, P3, PT, R52, UR11, RZ ;  /* 0x0000000b34dc7c10 */ /* 0x000fc8000ff7e0ff */
[----:B------:R-:W-:-:S05]  /*13880*/  IADD3.X R221, PT, PT, R53, UR12, RZ, P3, !PT ;  /* 0x0000000c35dd7c10 */ /* 0x000fca0009ffe4ff */
[----:B------:R-:W-:Y:S01]  /*13890*/  LDGSTS.E [R2+0x21100], desc[UR28][R220.64], P2 ;  /* 0x21100000dc027fae */ /* 0x000fe200091a101c */
[----:B------:R-:W-:-:S04]  /*138a0*/  IADD3 R236, P3, PT, R54, UR11, RZ ;  /* 0x0000000b36ec7c10 */ /* 0x000fc8000ff7e0ff */
[----:B------:R-:W-:Y:S02]  /*138b0*/  IADD3.X R237, PT, PT, R55, UR12, RZ, P3, !PT ;  /* 0x0000000c37ed7c10 */ /* 0x000fe40009ffe4ff */
[----:B----4-:R-:W-:-:S03]  /*138c0*/  IADD3 R240, P3, PT, R84, UR11, RZ ;  /* 0x0000000b54f07c10 */ /* 0x010fc6000ff7e0ff */
[----:B------:R-:W-:Y:S01]  /*138d0*/  LDGSTS.E [R2+0x21500], desc[UR28][R236.64], P2 ;  /* 0x21500000ec027fae */ /* 0x000fe200091a101c */
[----:B------:R-:W-:Y:S02]  /*138e0*/  IADD3.X R241, PT, PT, R85, UR12, RZ, P3, !PT ;  /* 0x0000000c55f17c10 */ /* 0x000fe40009ffe4ff */
[----:B------:R-:W-:-:S03]  /*138f0*/  IADD3 R54, P3, PT, R86, UR11, RZ ;  /* 0x0000000b56367c10 */ /* 0x000fc6000ff7e0ff */
[----:B------:R-:W-:Y:S01]  /*13900*/  LDGSTS.E [R2+0x21900], desc[UR28][R240.64], P2 ;  /* 0x21900000f0027fae */ /* 0x000fe200091a101c */
[----:B------:R-:W-:Y:S02]  /*13910*/  IADD3.X R55, PT, PT, R87, UR12, RZ, P3, !PT ;  /* 0x0000000c57377c10 */ /* 0x000fe40009ffe4ff */
[----:B------:R-:W-:-:S03]  /*13920*/  IADD3 R52, P3, PT, R118, UR11, RZ ;  /* 0x0000000b76347c10 */ /* 0x000fc6000ff7e0ff */
[----:B------:R2:W-:Y:S01]  /*13930*/  LDGSTS.E [R2+0x21d00], desc[UR28][R54.64], P2 ;  /* 0x21d0000036027fae */ /* 0x0005e200091a101c */
[----:B------:R-:W-:Y:S02]  /*13940*/  IADD3.X R53, PT, PT, R119, UR12, RZ, P3, !PT ;  /* 0x0000000c77357c10 */ /* 0x000fe40009ffe4ff */
[----:B-1----:R-:W-:Y:S01]  /*13950*/  IADD3 R34, P3, PT, R122, UR11, RZ ;  /* 0x0000000b7a227c10 */ /* 0x002fe2000ff7e0ff */
[----:B------:R2:W-:Y:S03]  /*13960*/  STL.64 [R1+0x50], R54 ;  /* 0x0000503601007387 */ /* 0x0005e60000100a00 */
[----:B------:R-:W-:Y:S01]  /*13970*/  IADD3.X R35, PT, PT, R123, UR12, RZ, P3, !PT ;  /* 0x0000000c7b237c10 */ /* 0x000fe20009ffe4ff */
[----:B------:R-:W3:Y:S04]  /*13980*/  LDL.LU.64 R118, [R1+0x440] ;  /* 0x0004400001767983 */ /* 0x000ee80000300a00 */
[----:B------:R1:W-:Y:S04]  /*13990*/  STL.64 [R1+0x88], R52 ;  /* 0x0000883401007387 */ /* 0x0003e80000100a00 */
[----:B------:R4:W-:Y:S04]  /*139a0*/  STL.64 [R1+0xc8], R34 ;  /* 0x0000c82201007387 */ /* 0x0009e80000100a00 */
[----:B------:R-:W3:Y:S04]  /*139b0*/  LDL.LU.64 R122, [R1+0x418] ;  /* 0x00041800017a7983 */ /* 0x000ee80000300a00 */
[----:B------:R1:W-:Y:S04]  /*139c0*/  LDGSTS.E [R2+0x22100], desc[UR28][R52.64], P2 ;  /* 0x2210000034027fae */ /* 0x0003e800091a101c */
[----:B------:R-:W3:Y:S04]  /*139d0*/  LDL.LU.64 R154, [R1+0x3f0] ;  /* 0x0003f000019a7983 */ /* 0x000ee80000300a00 */
[----:B------:R4:W-:Y:S04]  /*139e0*/  LDGSTS.E [R2+0x22500], desc[UR28][R34.64], P2 ;  /* 0x2250000022027fae */ /* 0x0009e800091a101c */
[----:B------:R-:W3:Y:S01]  /*139f0*/  LDL.LU.64 R152, [R1+0x3c0] ;  /* 0x0003c00001987983 */ /* 0x000ee20000300a00 */
[----:B--2---:R-:W-:-:S04]  /*13a00*/  IADD3 R54, P3, PT, R196, UR11, RZ ;  /* 0x0000000bc4367c10 */ /* 0x004fc8000ff7e0ff */
[----:B------:R-:W-:Y:S02]  /*13a10*/  IADD3.X R55, PT, PT, R197, UR12, RZ, P3, !PT ;  /* 0x0000000cc5377c10 */ /* 0x000fe40009ffe4ff */
[----:B-1----:R-:W-:-:S03]  /*13a20*/  IADD3 R52, P3, PT, R246, UR11, RZ ;  /* 0x0000000bf6347c10 */ /* 0x002fc6000ff7e0ff */
[----:B------:R-:W-:Y:S01]  /*13a30*/  LDGSTS.E [R2+0x22900], desc[UR28][R54.64], P2 ;  /* 0x2290000036027fae */ /* 0x000fe200091a101c */
[----:B------:R-:W-:Y:S02]  /*13a40*/  IADD3.X R53, PT, PT, R247, UR12, RZ, P3, !PT ;  /* 0x0000000cf7357c10 */ /* 0x000fe40009ffe4ff */
[----:B----4-:R-:W-:Y:S01]  /*13a50*/  IADD3 R34, P3, PT, R178, UR11, RZ ;  /* 0x0000000bb2227c10 */ /* 0x010fe2000ff7e0ff */
[----:B------:R-:W-:Y:S03]  /*13a60*/  STL.64 [R1+0x110], R54 ;  /* 0x0001103601007387 */ /* 0x000fe60000100a00 */
[----:B------:R-:W-:Y:S01]  /*13a70*/  IADD3.X R35, PT, PT, R179, UR12, RZ, P3, !PT ;  /* 0x0000000cb3237c10 */ /* 0x000fe20009ffe4ff */
[----:B------:R1:W-:Y:S04]  /*13a80*/  STL.64 [R1+0x150], R52 ;  /* 0x0001503401007387 */ /* 0x0003e80000100a00 */
[----:B------:R-:W2:Y:S04]  /*13a90*/  LDL.LU.64 R150, [R1+0x390] ;  /* 0x0003900001967983 */ /* 0x000ea80000300a00 */
[----:B------:R-:W-:Y:S04]  /*13aa0*/  LDGSTS.E [R2+0x22d00], desc[UR28][R52.64], P2 ;  /* 0x22d0000034027fae */ /* 0x000fe800091a101c */
[----:B------:R4:W-:Y:S01]  /*13ab0*/  STL.64 [R1+0x190], R34 ;  /* 0x0001902201007387 */ /* 0x0009e20000100a00 */
[----:B------:R-:W-:-:S03]  /*13ac0*/  IADD3 R156, P3, PT, R194, UR11, RZ ;  /* 0x0000000bc29c7c10 */ /* 0x000fc6000ff7e0ff */
[----:B------:R4:W-:Y:S04]  /*13ad0*/  LDGSTS.E [R2+0x23100], desc[UR28][R34.64], P2 ;  /* 0x2310000022027fae */ /* 0x0009e800091a101c */
[----:B-1----:R-:W2:Y:S04]  /*13ae0*/  LDL.LU.64 R52, [R1+0x358] ;  /* 0x0003580001347983 */ /* 0x002ea80000300a00 */
[----:B------:R-:W2:Y:S04]  /*13af0*/  LDL.LU.64 R54, [R1+0x320] ;  /* 0x0003200001367983 */ /* 0x000ea80000300a00 */
[----:B------:R-:W2:Y:S04]  /*13b00*/  LDL.LU.64 R84, [R1+0x2e0] ;  /* 0x0002e00001547983 */ /* 0x000ea80000300a00 */
[----:B------:R-:W2:Y:S04]  /*13b10*/  LDL.LU.64 R86, [R1+0x2b0] ;  /* 0x0002b00001567983 */ /* 0x000ea80000300a00 */
[----:B------:R-:W2:Y:S01]  /*13b20*/  LDL.LU.64 R196, [R1+0x128] ;  /* 0x0001280001c47983 */ /* 0x000ea20000300a00 */
[----:B------:R-:W-:-:S02]  /*13b30*/  IADD3.X R157, PT, PT, R195, UR12, RZ, P3, !PT ;  /* 0x0000000cc39d7c10 */ /* 0x000fc40009ffe4ff */
[----:B------:R-:W-:-:S03]  /*13b40*/  IADD3 R146, P3, PT, R210, UR11, RZ ;  /* 0x0000000bd2927c10 */ /* 0x000fc6000ff7e0ff */
[----:B------:R-:W-:Y:S01]  /*13b50*/  LDGSTS.E [R2+0x23500], desc[UR28][R156.64], P2 ;  /* 0x235000009c027fae */ /* 0x000fe200091a101c */
[----:B------:R-:W-:Y:S02]  /*13b60*/  IADD3.X R147, PT, PT, R211, UR12, RZ, P3, !PT ;  /* 0x0000000cd3937c10 */ /* 0x000fe40009ffe4ff */
[----:B----4-:R-:W-:Y:S01]  /*13b70*/  IADD3 R34, P3, PT, R226, UR11, RZ ;  /* 0x0000000be2227c10 */ /* 0x010fe2000ff7e0ff */
[----:B------:R-:W-:Y:S03]  /*13b80*/  STL.64 [R1+0x1d0], R156 ;  /* 0x0001d09c01007387 */ /* 0x000fe60000100a00 */
[----:B------:R-:W-:Y:S01]  /*13b90*/  IADD3.X R35, PT, PT, R227, UR12, RZ, P3, !PT ;  /* 0x0000000ce3237c10 */ /* 0x000fe20009ffe4ff */
[----:B------:R3:W-:Y:S04]  /*13ba0*/  STL.64 [R1+0x210], R146 ;  /* 0x0002109201007387 */ /* 0x0007e80000100a00 */
[----:B------:R3:W-:Y:S04]  /*13bb0*/  LDGSTS.E [R2+0x23900], desc[UR28][R146.64], P2 ;  /* 0x2390000092027fae */ /* 0x0007e800091a101c */
[----:B------:R1:W-:Y:S04]  /*13bc0*/  STL.64 [R1+0x250], R34 ;  /* 0x0002502201007387 */ /* 0x0003e80000100a00 */
[----:B------:R1:W-:Y:S01]  /*13bd0*/  LDGSTS.E [R2+0x23d00], desc[UR28][R34.64], P2 ;  /* 0x23d0000022027fae */ /* 0x0003e200091a101c */
[----:B---3--:R-:W-:-:S04]  /*13be0*/  IADD3 R146, P3, PT, R118, UR11, RZ ;  /* 0x0000000b76927c10 */ /* 0x008fc8000ff7e0ff */
[----:B------:R-:W-:Y:S02]  /*13bf0*/  IADD3.X R147, PT, PT, R119, UR12, RZ, P3, !PT ;  /* 0x0000000c77937c10 */ /* 0x000fe40009ffe4ff */
[----:B------:R-:W3:Y:S01]  /*13c00*/  LDL.LU.64 R118, [R1+0x108] ;  /* 0x0001080001767983 */ /* 0x000ee20000300a00 */
[----:B------:R-:W-:-:S03]  /*13c10*/  IADD3 R164, P3, PT, R122, UR11, RZ ;  /* 0x0000000b7aa47c10 */ /* 0x000fc6000ff7e0ff */
[----:B------:R-:W-:Y:S01]  /*13c20*/  LDGSTS.E [R28+0x20180], desc[UR28][R146.64], P2 ;  /* 0x20180000921c7fae */ /* 0x000fe200091a101c */
[----:B------:R-:W-:-:S03]  /*13c30*/  IADD3.X R165, PT, PT, R123, UR12, RZ, P3, !PT ;  /* 0x0000000c7ba57c10 */ /* 0x000fc60009ffe4ff */
[----:B------:R-:W4:Y:S01]  /*13c40*/  LDL.LU.64 R122, [R1] ;  /* 0x00000000017a7983 */ /* 0x000f220000300a00 */
[----:B------:R-:W-:-:S03]  /*13c50*/  IADD3 R176, P3, PT, R154, UR11, RZ ;  /* 0x0000000b9ab07c10 */ /* 0x000fc6000ff7e0ff */
[----:B------:R-:W-:Y:S01]  /*13c60*/  LDGSTS.E [R28+0x20580], desc[UR28][R164.64], P2 ;  /* 0x20580000a41c7fae */ /* 0x000fe200091a101c */
[----:B------:R-:W-:Y:S02]  /*13c70*/  IADD3.X R177, PT, PT, R155, UR12, RZ, P3, !PT ;  /* 0x0000000c9bb17c10 */ /* 0x000fe40009ffe4ff */
[----:B------:R-:W-:-:S03]  /*13c80*/  IADD3 R192, P3, PT, R152, UR11, RZ ;  /* 0x0000000b98c07c10 */ /* 0x000fc6000ff7e0ff */
[----:B------:R-:W-:Y:S01]  /*13c90*/  LDGSTS.E [R28+0x20980], desc[UR28][R176.64], P2 ;  /* 0x20980000b01c7fae */ /* 0x000fe200091a101c */
[----:B------:R-:W-:-:S05]  /*13ca0*/  IADD3.X R193, PT, PT, R153, UR12, RZ, P3, !PT ;  /* 0x0000000c99c17c10 */ /* 0x000fca0009ffe4ff */
[----:B------:R-:W-:Y:S01]  /*13cb0*/  LDGSTS.E [R28+0x20d80], desc[UR28][R192.64], P2 ;  /* 0x20d80000c01c7fae */ /* 0x000fe200091a101c */
[----:B--2---:R-:W-:-:S04]  /*13cc0*/  IADD3 R208, P3, PT, R150, UR11, RZ ;  /* 0x0000000b96d07c10 */ /* 0x004fc8000ff7e0ff */
[----:B------:R-:W-:-:S05]  /*13cd0*/  IADD3.X R209, PT, PT, R151, UR12, RZ, P3, !PT ;  /* 0x0000000c97d17c10 */ /* 0x000fca0009ffe4ff */
[----:B------:R-:W-:Y:S01]  /*13ce0*/  LDGSTS.E [R28+0x21180], desc[UR28][R208.64], P2 ;  /* 0x21180000d01c7fae */ /* 0x000fe200091a101c */
[----:B------:R-:W-:-:S04]  /*13cf0*/  IADD3 R224, P3, PT, R52, UR11, RZ ;  /* 0x0000000b34e07c10 */ /* 0x000fc8000ff7e0ff */
[----:B------:R-:W-:Y:S02]  /*13d00*/  IADD3.X R225, PT, PT, R53, UR12, RZ, P3, !PT ;  /* 0x0000000c35e17c10 */ /* 0x000fe40009ffe4ff */
[----:B-1----:R-:W-:-:S03]  /*13d10*/  IADD3 R34, P3, PT, R54, UR11, RZ ;  /* 0x0000000b36227c10 */ /* 0x002fc6000ff7e0ff */
[----:B------:R-:W-:Y:S01]  /*13d20*/  LDGSTS.E [R28+0x21580], desc[UR28][R224.64], P2 ;  /* 0x21580000e01c7fae */ /* 0x000fe200091a101c */
[----:B------:R-:W-:Y:S02]  /*13d30*/  IADD3.X R35, PT, PT, R55, UR12, RZ, P3, !PT ;  /* 0x0000000c37237c10 */ /* 0x000fe40009ffe4ff */
[----:B------:R-:W-:-:S03]  /*13d40*/  IADD3 R54, P3, PT, R84, UR11, RZ ;  /* 0x0000000b54367c10 */ /* 0x000fc6000ff7e0ff */
[----:B------:R1:W-:Y:S01]  /*13d50*/  LDGSTS.E [R28+0x21980], desc[UR28][R34.64], P2 ;  /* 0x21980000221c7fae */ /* 0x0003e200091a101c */
[----:B------:R-:W-:Y:S02]  /*13d60*/  IADD3.X R55, PT, PT, R85, UR12, RZ, P3, !PT ;  /* 0x0000000c55377c10 */ /* 0x000fe40009ffe4ff */
[----:B------:R-:W-:Y:S01]  /*13d70*/  IADD3 R52, P3, PT, R86, UR11, RZ ;  /* 0x0000000b56347c10 */ /* 0x000fe2000ff7e0ff */
[----:B------:R1:W-:Y:S03]  /*13d80*/  STL.64 [R1+0x10], R34 ;  /* 0x0000102201007387 */ /* 0x0003e60000100a00 */
[----:B------:R-:W-:Y:S01]  /*13d90*/  IADD3.X R53, PT, PT, R87, UR12, RZ, P3, !PT ;  /* 0x0000000c57357c10 */ /* 0x000fe20009ffe4ff */
[----:B------:R3:W-:Y:S04]  /*13da0*/  STL.64 [R1+0x40], R54 ;  /* 0x0000403601007387 */ /* 0x0007e80000100a00 */
[----:B------:R-:W2:Y:S01]  /*13db0*/  LDL.LU.64 R86, [R1+0x488] ;  /* 0x0004880001567983 */ /* 0x000ea20000300a00 */
[----:B-1----:R-:W-:-:S03]  /*13dc0*/  IADD3 R34, P3, PT, R196, UR11, RZ ;  /* 0x0000000bc4227c10 */ /* 0x002fc6000ff7e0ff */
[----:B------:R3:W-:Y:S01]  /*13dd0*/  LDGSTS.E [R28+0x21d80], desc[UR28][R54.64], P2 ;  /* 0x21d80000361c7fae */ /* 0x0007e200091a101c */
[----:B------:R-:W-:-:S03]  /*13de0*/  IADD3.X R35, PT, PT, R197, UR12, RZ, P3, !PT ;  /* 0x0000000cc5237c10 */ /* 0x000fc60009ffe4ff */
[----:B------:R4:W-:Y:S04]  /*13df0*/  STL.64 [R1+0x80], R52 ;  /* 0x0000803401007387 */ /* 0x0009e80000100a00 */
[----:B------:R1:W-:Y:S04]  /*13e00*/  STL.64 [R1+0xc0], R34 ;  /* 0x0000c02201007387 */ /* 0x0003e80000100a00 */
[----:B------:R-:W2:Y:S04]  /*13e10*/  LDL.LU.64 R196, [R1+0x468] ;  /* 0x0004680001c47983 */ /* 0x000ea80000300a00 */
[----:B------:R4:W-:Y:S01]  /*13e20*/  LDGSTS.E [R28+0x22180], desc[UR28][R52.64], P2 ;  /* 0x22180000341c7fae */ /* 0x0009e200091a101c */
[----:B---3--:R-:W-:-:S03]  /*13e30*/  IADD3 R54, P3, PT, R118, UR11, RZ ;  /* 0x0000000b76367c10 */ /* 0x008fc6000ff7e0ff */
[----:B------:R-:W3:Y:S01]  /*13e40*/  LDL.LU.64 R156, [R1+0x448] ;  /* 0x00044800019c7983 */ /* 0x000ee20000300a00 */
[----:B------:R-:W-:-:S03]  /*13e50*/  IADD3.X R55, PT, PT, R119, UR12, RZ, P3, !PT ;  /* 0x0000000c77377c10 */ /* 0x000fc60009ffe4ff */
[----:B------:R1:W-:Y:S01]  /*13e60*/  LDGSTS.E [R28+0x22580], desc[UR28][R34.64], P2 ;  /* 0x22580000221c7fae */ /* 0x0003e200091a101c */
[----:B----4-:R-:W-:-:S03]  /*13e70*/  IADD3 R52, P3, PT, R122, UR11, RZ ;  /* 0x0000000b7a347c10 */ /* 0x010fc6000ff7e0ff */
[----:B------:R-:W4:Y:S01]  /*13e80*/  LDL.LU.64 R154, [R1+0x420] ;  /* 0x00042000019a7983 */ /* 0x000f220000300a00 */
[----:B------:R-:W-:-:S03]  /*13e90*/  IADD3.X R53, PT, PT, R123, UR12, RZ, P3, !PT ;  /* 0x0000000c7b357c10 */ /* 0x000fc60009ffe4ff */
[----:B------:R-:W-:Y:S01]  /*13ea0*/  STL.64 [R1+0x100], R54 ;  /* 0x0001003601007387 */ /* 0x000fe20000100a00 */
[----:B-1----:R-:W-:-:S03]  /*13eb0*/  IADD3 R34, P3, PT, R238, UR11, RZ ;  /* 0x0000000bee227c10 */ /* 0x002fc6000ff7e0ff */
[----:B------:R1:W-:Y:S01]  /*13ec0*/  STL.64 [R1+0x148], R52 ;  /* 0x0001483401007387 */ /* 0x0003e20000100a00 */
[----:B------:R-:W-:-:S03]  /*13ed0*/  IADD3.X R35, PT, PT, R239, UR12, RZ, P3, !PT ;  /* 0x0000000cef237c10 */ /* 0x000fc60009ffe4ff */
[----:B------:R-:W4:Y:S04]  /*13ee0*/  LDL.LU.64 R152, [R1+0x3f8] ;  /* 0x0003f80001987983 */ /* 0x000f280000300a00 */
[----:B------:R-:W-:Y:S04]  /*13ef0*/  LDGSTS.E [R28+0x22980], desc[UR28][R54.64], P2 ;  /* 0x22980000361c7fae */ /* 0x000fe800091a101c */
[----:B------:R-:W-:Y:S04]  /*13f00*/  LDGSTS.E [R28+0x22d80], desc[UR28][R52.64], P2 ;  /* 0x22d80000341c7fae */ /* 0x000fe800091a101c */
[----:B------:R1:W-:Y:S01]  /*13f10*/  STL.64 [R1+0x188], R34 ;  /* 0x0001882201007387 */ /* 0x0003e20000100a00 */
[----:B------:R-:W-:-:S03]  /*13f20*/  IADD3 R166, P3, PT, R172, UR11, RZ ;  /* 0x0000000baca67c10 */ /* 0x000fc6000ff7e0ff */
[----:B------:R1:W-:Y:S04]  /*13f30*/  LDGSTS.E [R28+0x23180], desc[UR28][R34.64], P2 ;  /* 0x23180000221c7fae */ /* 0x0003e800091a101c */
[----:B-1----:R-:W4:Y:S04]  /*13f40*/  LDL.LU.64 R52, [R1+0x3c8] ;  /* 0x0003c80001347983 */ /* 0x002f280000300a00 */
[----:B------:R-:W4:Y:S04]  /*13f50*/  LDL.LU.64 R54, [R1+0x398] ;  /* 0x0003980001367983 */ /* 0x000f280000300a00 */
[----:B------:R-:W4:Y:S04]  /*13f60*/  LDL.LU.64 R84, [R1+0x360] ;  /* 0x0003600001547983 */ /* 0x000f280000300a00 */
[----:B------:R-:W4:Y:S01]  /*13f70*/  LDL.LU.64 R118, [R1+0x328] ;  /* 0x0003280001767983 */ /* 0x000f220000300a00 */
[----:B------:R-:W-:-:S02]  /*13f80*/  IADD3.X R167, PT, PT, R173, UR12, RZ, P3, !PT ;  /* 0x0000000cada77c10 */ /* 0x000fc40009ffe4ff */
[----:B------:R-:W-:Y:S01]  /*13f90*/  IADD3 R150, P3, PT, R212, UR11, RZ ;  /* 0x0000000bd4967c10 */ /* 0x000fe2000ff7e0ff */
[----:B------:R-:W4:Y:S03]  /*13fa0*/  LDL.LU.64 R122, [R1+0x2e8] ;  /* 0x0002e800017a7983 */ /* 0x000f260000300a00 */
[----:B------:R-:W-:Y:S01]  /*13fb0*/  IADD3.X R151, PT, PT, R213, UR12, RZ, P3, !PT ;  /* 0x0000000cd5977c10 */ /* 0x000fe20009ffe4ff */
[----:B------:R-:W-:Y:S01]  /*13fc0*/  LDGSTS.E [R28+0x23580], desc[UR28][R166.64], P2 ;  /* 0x23580000a61c7fae */ /* 0x000fe200091a101c */
[----:B------:R-:W-:-:S03]  /*13fd0*/  IADD3 R34, P3, PT, R228, UR11, RZ ;  /* 0x0000000be4227c10 */ /* 0x000fc6000ff7e0ff */
[----:B------:R-:W-:Y:S01]  /*13fe0*/  STL.64 [R1+0x1c8], R166 ;  /* 0x0001c8a601007387 */ /* 0x000fe20000100a00 */
[----:B------:R-:W-:-:S03]  /*13ff0*/  IADD3.X R35, PT, PT, R229, UR12, RZ, P3, !PT ;  /* 0x0000000ce5237c10 */ /* 0x000fc60009ffe4ff */
[----:B------:R2:W-:Y:S04]  /*14000*/  STL.64 [R1+0x208], R150 ;  /* 0x0002089601007387 */ /* 0x0005e80000100a00 */
[----:B------:R2:W-:Y:S04]  /*14010*/  LDGSTS.E [R28+0x23980], desc[UR28][R150.64], P2 ;  /* 0x23980000961c7fae */ /* 0x0005e800091a101c */
[----:B------:R1:W-:Y:S04]  /*14020*/  STL.64 [R1+0x248], R34 ;  /* 0x0002482201007387 */ /* 0x0003e80000100a00 */
[----:B------:R1:W-:Y:S01]  /*14030*/  LDGSTS.E [R28+0x23d80], desc[UR28][R34.64], P2 ;  /* 0x23d80000221c7fae */ /* 0x0003e200091a101c */
[----:B--2---:R-:W-:-:S04]  /*14040*/  IADD3 R150, P3, PT, R86, UR11, RZ ;  /* 0x0000000b56967c10 */ /* 0x004fc8000ff7e0ff */
[----:B------:R-:W-:Y:S02]  /*14050*/  IADD3.X R151, PT, PT, R87, UR12, RZ, P3, !PT ;  /* 0x0000000c57977c10 */ /* 0x000fe40009ffe4ff */
[----:B------:R-:W2:Y:S04]  /*14060*/  LDL.LU.64 R86, [R1+0x2b8] ;  /* 0x0002b80001567983 */ /* 0x000ea80000300a00 */
[----:B------:R-:W-:Y:S01]  /*14070*/  LDGSTS.E [R29+0x20200], desc[UR28][R150.64], P2 ;  /* 0x20200000961d7fae */ /* 0x000fe200091a101c */
[----:B------:R-:W-:-:S04]  /*14080*/  IADD3 R166, P3, PT, R196, UR11, RZ ;  /* 0x0000000bc4a67c10 */ /* 0x000fc8000ff7e0ff */
[----:B------:R-:W-:Y:S02]  /*14090*/  IADD3.X R167, PT, PT, R197, UR12, RZ, P3, !PT ;  /* 0x0000000cc5a77c10 */ /* 0x000fe40009ffe4ff */
[----:B------:R-:W2:Y:S01]  /*140a0*/  LDL.LU.64 R196, [R1+0x28] ;  /* 0x0000280001c47983 */ /* 0x000ea20000300a00 */
[----:B---3--:R-:W-:-:S03]  /*140b0*/  IADD3 R178, P3, PT, R156, UR11, RZ ;  /* 0x0000000b9cb27c10 */ /* 0x008fc6000ff7e0ff */
[----:B------:R-:W-:Y:S01]  /*140c0*/  LDGSTS.E [R29+0x20600], desc[UR28][R166.64], P2 ;  /* 0x20600000a61d7fae */ /* 0x000fe200091a101c */
[----:B------:R-:W-:Y:S02]  /*140d0*/  IADD3.X R179, PT, PT, R157, UR12, RZ, P3, !PT ;  /* 0x0000000c9db37c10 */ /* 0x000fe40009ffe4ff */
[----:B----4-:R-:W-:-:S03]  /*140e0*/  IADD3 R194, P3, PT, R154, UR11, RZ ;  /* 0x0000000b9ac27c10 */ /* 0x010fc6000ff7e0ff */
        /* <DEDUP_REMOVED lines=12> */
[----:B------:R1:W-:Y:S01]  /*141b0*/  STL.64 [R1], R34 ;  /* 0x0000002201007387 */ /* 0x0003e20000100a00 */
[----:B------:R-:W-:-:S03]  /*141c0*/  IADD3.X R55, PT, PT, R85, UR12, RZ, P3, !PT ;  /* 0x0000000c55377c10 */ /* 0x000fc60009ffe4ff */
[----:B------:R1:W-:Y:S04]  /*141d0*/  LDGSTS.E [R29+0x21a00], desc[UR28][R34.64], P2 ;  /* 0x21a00000221d7fae */ /* 0x0003e800091a101c */
[----:B------:R-:W-:Y:S04]  /*141e0*/  STL.64 [R1+0x38], R54 ;  /* 0x0000383601007387 */ /* 0x000fe80000100a00 */
[----:B------:R-:W-:Y:S01]  /*141f0*/  LDGSTS.E [R29+0x21e00], desc[UR28][R54.64], P2 ;  /* 0x21e00000361d7fae */ /* 0x000fe200091a101c */
[----:B-1----:R-:W-:-:S04]  /*14200*/  IADD3 R34, P3, PT, R118, UR11, RZ ;  /* 0x0000000b76227c10 */ /* 0x002fc8000ff7e0ff */
[----:B------:R-:W-:Y:S02]  /*14210*/  IADD3.X R35, PT, PT, R119, UR12, RZ, P3, !PT ;  /* 0x0000000c77237c10 */ /* 0x000fe40009ffe4ff */
[----:B------:R-:W-:Y:S01]  /*14220*/  IADD3 R52, P3, PT, R122, UR11, RZ ;  /* 0x0000000b7a347c10 */ /* 0x000fe2000ff7e0ff */
[----:B------:R-:W3:Y:S03]  /*14230*/  LDL.LU.64 R118, [R1+0x4c0] ;  /* 0x0004c00001767983 */ /* 0x000ee60000300a00 */
[----:B------:R-:W-:Y:S01]  /*14240*/  IADD3.X R53, PT, PT, R123, UR12, RZ, P3, !PT ;  /* 0x0000000c7b357c10 */ /* 0x000fe20009ffe4ff */
[----:B------:R-:W-:Y:S04]  /*14250*/  LDGSTS.E [R29+0x22200], desc[UR28][R34.64], P2 ;  /* 0x22200000221d7fae */ /* 0x000fe800091a101c */
[----:B------:R-:W4:Y:S04]  /*14260*/  LDL.LU.64 R122, [R1+0x4a8] ;  /* 0x0004a800017a7983 */ /* 0x000f280000300a00 */
        /* <DEDUP_REMOVED lines=9> */
[----:B------:R-:W-:-:S03]  /*14300*/  IADD3 R54, P3, PT, R182, UR11, RZ ;  /* 0x0000000bb6367c10 */ /* 0x000fc6000ff7e0ff */
[----:B------:R1:W-:Y:S01]  /*14310*/  STL.64 [R1+0x118], R52 ;  /* 0x0001183401007387 */ /* 0x0003e20000100a00 */
[----:B------:R-:W-:-:S03]  /*14320*/  IADD3.X R55, PT, PT, R183, UR12, RZ, P3, !PT ;  /* 0x0000000cb7377c10 */ /* 0x000fc60009ffe4ff */
[----:B------:R-:W2:Y:S04]  /*14330*/  LDL.LU.64 R154, [R1+0x450] ;  /* 0x00045000019a7983 */ /* 0x000ea80000300a00 */
[----:B------:R-:W-:Y:S04]  /*14340*/  LDGSTS.E [R29+0x22e00], desc[UR28][R52.64], P2 ;  /* 0x22e00000341d7fae */ /* 0x000fe800091a101c */
[----:B------:R1:W-:Y:S04]  /*14350*/  STL.64 [R1+0x178], R54 ;  /* 0x0001783601007387 */ /* 0x0003e80000100a00 */
[----:B------:R-:W-:Y:S04]  /*14360*/  LDGSTS.E [R29+0x23200], desc[UR28][R54.64], P2 ;  /* 0x23200000361d7fae */ /* 0x000fe800091a101c */
[----:B-1----:R-:W2:Y:S04]  /*14370*/  LDL.LU.64 R52, [R1+0x428] ;  /* 0x0004280001347983 */ /* 0x002ea80000300a00 */
[----:B------:R-:W2:Y:S04]  /*14380*/  LDL.LU.64 R54, [R1+0x400] ;  /* 0x0004000001367983 */ /* 0x000ea80000300a00 */
[----:B------:R-:W2:Y:S04]  /*14390*/  LDL.LU.64 R84, [R1+0x3d0] ;  /* 0x0003d00001547983 */ /* 0x000ea80000300a00 */
[----:B------:R-:W2:Y:S04]  /*143a0*/  LDL.LU.64 R86, [R1+0x3a0] ;  /* 0x0003a00001567983 */ /* 0x000ea80000300a00 */
[----:B------:R-:W2:Y:S01]  /*143b0*/  LDL.LU.64 R196, [R1+0x368] ;  /* 0x0003680001c47983 */ /* 0x000ea20000300a00 */
[----:B------:R-:W-:-:S04]  /*143c0*/  IADD3 R170, P3, PT, R180, UR11, RZ ;  /* 0x0000000bb4aa7c10 */ /* 0x000fc8000ff7e0ff */
[----:B------:R-:W-:Y:S02]  /*143d0*/  IADD3.X R171, PT, PT, R181, UR12, RZ, P3, !PT ;  /* 0x0000000cb5ab7c10 */ /* 0x000fe40009ffe4ff */
[----:B------:R-:W-:-:S03]  /*143e0*/  IADD3 R168, P3, PT, R214, UR11, RZ ;  /* 0x0000000bd6a87c10 */ /* 0x000fc6000ff7e0ff */
[----:B------:R-:W-:Y:S01]  /*143f0*/  LDGSTS.E [R29+0x23600], desc[UR28][R170.64], P2 ;  /* 0x23600000aa1d7fae */ /* 0x000fe200091a101c */
[----:B------:R-:W-:Y:S02]  /*14400*/  IADD3.X R169, PT, PT, R215, UR12, RZ, P3, !PT ;  /* 0x0000000cd7a97c10 */ /* 0x000fe40009ffe4ff */
[----:B------:R-:W-:Y:S01]  /*14410*/  IADD3 R152, P3, PT, R230, UR11, RZ ;  /* 0x0000000be6987c10 */ /* 0x000fe2000ff7e0ff */
[----:B------:R-:W-:Y:S03]  /*14420*/  STL.64 [R1+0x1b8], R170 ;  /* 0x0001b8aa01007387 */ /* 0x000fe60000100a00 */
[----:B------:R-:W-:Y:S01]  /*14430*/  IADD3.X R153, PT, PT, R231, UR12, RZ, P3, !PT ;  /* 0x0000000ce7997c10 */ /* 0x000fe20009ffe4ff */
[----:B------:R-:W-:Y:S04]  /*14440*/  STL.64 [R1+0x1f8], R168 ;  /* 0x0001f8a801007387 */ /* 0x000fe80000100a00 */
[----:B------:R-:W-:Y:S04]  /*14450*/  LDGSTS.E [R29+0x23a00], desc[UR28][R168.64], P2 ;  /* 0x23a00000a81d7fae */ /* 0x000fe800091a101c */
[----:B------:R3:W-:Y:S04]  /*14460*/  STL.64 [R1+0x238], R152 ;  /* 0x0002389801007387 */ /* 0x0007e80000100a00 */
[----:B------:R3:W-:Y:S02]  /*14470*/  LDGSTS.E [R29+0x23e00], desc[UR28][R152.64], P2 ;  /* 0x23e00000981d7fae */ /* 0x0007e400091a101c */
[----:B---3--:R-:W-:-:S04]  /*14480*/  IADD3 R152, P3, PT, R118, UR11, RZ ;  /* 0x0000000b76987c10 */ /* 0x008fc8000ff7e0ff */
[----:B------:R-:W-:Y:S02]  /*14490*/  IADD3.X R153, PT, PT, R119, UR12, RZ, P3, !PT ;  /* 0x0000000c77997c10 */ /* 0x000fe40009ffe4ff */
[----:B------:R-:W3:Y:S01]  /*144a0*/  LDL.LU.64 R118, [R1+0x330] ;  /* 0x0003300001767983 */ /* 0x000ee20000300a00 */
[----:B----4-:R-:W-:-:S03]  /*144b0*/  IADD3 R168, P3, PT, R122, UR11, RZ ;  /* 0x0000000b7aa87c10 */ /* 0x010fc6000ff7e0ff */
[----:B------:R-:W-:Y:S01]  /*144c0*/  LDGSTS.E [R30+0x20280], desc[UR28][R152.64], P2 ;  /* 0x20280000981e7fae */ /* 0x000fe200091a101c */
[----:B------:R-:W-:-:S03]  /*144d0*/  IADD3.X R169, PT, PT, R123, UR12, RZ, P3, !PT ;  /* 0x0000000c7ba97c10 */ /* 0x000fc60009ffe4ff */
[----:B------:R-:W4:Y:S01]  /*144e0*/  LDL.LU.64 R122, [R1+0x2f0] ;  /* 0x0002f000017a7983 */ /* 0x000f220000300a00 */
        /* <DEDUP_REMOVED lines=12> */
[----:B------:R-:W-:-:S03]  /*145b0*/  IADD3 R246, P3, PT, R54, UR11, RZ ;  /* 0x0000000b36f67c10 */ /* 0x000fc6000ff7e0ff */
[----:B------:R-:W-:Y:S01]  /*145c0*/  LDGSTS.E [R30+0x21680], desc[UR28][R228.64], P2 ;  /* 0x21680000e41e7fae */ /* 0x000fe200091a101c */
[----:B------:R-:W-:Y:S02]  /*145d0*/  IADD3.X R247, PT, PT, R55, UR12, RZ, P3, !PT ;  /* 0x0000000c37f77c10 */ /* 0x000fe40009ffe4ff */
[----:B------:R-:W-:-:S03]  /*145e0*/  IADD3 R52, P3, PT, R84, UR11, RZ ;  /* 0x0000000b54347c10 */ /* 0x000fc6000ff7e0ff */
[----:B------:R-:W-:Y:S01]  /*145f0*/  LDGSTS.E [R30+0x21a80], desc[UR28][R246.64], P2 ;  /* 0x21a80000f61e7fae */ /* 0x000fe200091a101c */
[----:B------:R-:W-:Y:S02]  /*14600*/  IADD3.X R53, PT, PT, R85, UR12, RZ, P3, !PT ;  /* 0x0000000c55357c10 */ /* 0x000fe40009ffe4ff */
[----:B------:R-:W-:-:S03]  /*14610*/  IADD3 R238, P3, PT, R86, UR11, RZ ;  /* 0x0000000b56ee7c10 */ /* 0x000fc6000ff7e0ff */
[----:B------:R4:W-:Y:S04]  /*14620*/  STL.64 [R1+0x20], R52 ;  /* 0x0000203401007387 */ /* 0x0009e80000100a00 */
[----:B------:R-:W2:Y:S01]  /*14630*/  LDL.LU.64 R170, [R1+0x4e8] ;  /* 0x0004e80001aa7983 */ /* 0x000ea20000300a00 */
[----:B------:R-:W-:Y:S02]  /*14640*/  IADD3.X R239, PT, PT, R87, UR12, RZ, P3, !PT ;  /* 0x0000000c57ef7c10 */ /* 0x000fe40009ffe4ff */
[----:B------:R-:W-:Y:S01]  /*14650*/  IADD3 R28, P3, PT, R196, UR11, RZ ;  /* 0x0000000bc41c7c10 */ /* 0x000fe2000ff7e0ff */
[----:B------:R-:W2:Y:S03]  /*14660*/  LDL.LU.64 R86, [R1+0x4d8] ;  /* 0x0004d80001567983 */ /* 0x000ea60000300a00 */
[----:B------:R-:W-:Y:S01]  /*14670*/  IADD3.X R29, PT, PT, R197, UR12, RZ, P3, !PT ;  /* 0x0000000cc51d7c10 */ /* 0x000fe20009ffe4ff */
[----:B------:R4:W-:Y:S04]  /*14680*/  LDGSTS.E [R30+0x21e80], desc[UR28][R52.64], P2 ;  /* 0x21e80000341e7fae */ /* 0x0009e800091a101c */
[----:B------:R1:W-:Y:S04]  /*14690*/  STL.64 [R1+0xa0], R28 ;  /* 0x0000a01c01007387 */ /* 0x0003e80000100a00 */
[----:B------:R-:W2:Y:S04]  /*146a0*/  LDL.LU.64 R156, [R1+0x4b0] ;  /* 0x0004b000019c7983 */ /* 0x000ea80000300a00 */
[----:B------:R-:W-:Y:S04]  /*146b0*/  LDGSTS.E [R30+0x22280], desc[UR28][R238.64], P2 ;  /* 0x22280000ee1e7fae */ /* 0x000fe800091a101c */
[----:B------:R1:W-:Y:S01]  /*146c0*/  LDGSTS.E [R30+0x22680], desc[UR28][R28.64], P2 ;  /* 0x226800001c1e7fae */ /* 0x0003e200091a101c */
[----:B---3--:R-:W-:-:S04]  /*146d0*/  IADD3 R54, P3, PT, R118, UR11, RZ ;  /* 0x0000000b76367c10 */ /* 0x008fc8000ff7e0ff */
[----:B------:R-:W-:Y:S02]  /*146e0*/  IADD3.X R55, PT, PT, R119, UR12, RZ, P3, !PT ;  /* 0x0000000c77377c10 */ /* 0x000fe40009ffe4ff */
[----:B----4-:R-:W-:-:S03]  /*146f0*/  IADD3 R52, P3, PT, R122, UR11, RZ ;  /* 0x0000000b7a347c10 */ /* 0x010fc6000ff7e0ff */
[----:B------:R-:W-:Y:S01]  /*14700*/  LDGSTS.E [R30+0x22a80], desc[UR28][R54.64], P2 ;  /* 0x22a80000361e7fae */ /* 0x000fe200091a101c */
[----:B------:R-:W-:Y:S02]  /*14710*/  IADD3.X R53, PT, PT, R123, UR12, RZ, P3, !PT ;  /* 0x0000000c7b357c10 */ /* 0x000fe40009ffe4ff */
[----:B-1----:R-:W-:Y:S01]  /*14720*/  IADD3 R28, P3, PT, R184, UR11, RZ ;  /* 0x0000000bb81c7c10 */ /* 0x002fe2000ff7e0ff */
[----:B------:R-:W-:Y:S03]  /*14730*/  STL.64 [R1+0xe0], R54 ;  /* 0x0000e03601007387 */ /* 0x000fe60000100a00 */
[----:B------:R-:W-:Y:S01]  /*14740*/  IADD3.X R29, PT, PT, R185, UR12, RZ, P3, !PT ;  /* 0x0000000cb91d7c10 */ /* 0x000fe20009ffe4ff */
[----:B------:R1:W-:Y:S01]  /*14750*/  STL.64 [R1+0x120], R52 ;  /* 0x0001203401007387 */ /* 0x0003e20000100a00 */
[----:B------:R-:W-:-:S03]  /*14760*/  IADD3 R118, P3, PT, R200, UR11, RZ ;  /* 0x0000000bc8767c10 */ /* 0x000fc6000ff7e0ff */
[----:B------:R-:W-:Y:S01]  /*14770*/  LDGSTS.E [R30+0x22e80], desc[UR28][R52.64], P2 ;  /* 0x22e80000341e7fae */ /* 0x000fe200091a101c */
[----:B------:R-:W-:Y:S02]  /*14780*/  IADD3.X R119, PT, PT, R201, UR12, RZ, P3, !PT ;  /* 0x0000000cc9777c10 */ /* 0x000fe40009ffe4ff */
[----:B------:R-:W-:Y:S01]  /*14790*/  IADD3 R84, P3, PT, R216, UR11, RZ ;  /* 0x0000000bd8547c10 */ /* 0x000fe2000ff7e0ff */
[----:B------:R3:W-:Y:S04]  /*147a0*/  LDGSTS.E [R30+0x23280], desc[UR28][R28.64], P2 ;  /* 0x232800001c1e7fae */ /* 0x0007e800091a101c */
[----:B-1----:R-:W4:Y:S04]  /*147b0*/  LDL.LU.64 R52, [R1+0x498] ;  /* 0x0004980001347983 */ /* 0x002f280000300a00 */
[----:B------:R3:W-:Y:S04]  /*147c0*/  STL.64 [R1+0x160], R28 ;  /* 0x0001601c01007387 */ /* 0x0007e80000100a00 */
[----:B------:R-:W4:Y:S01]  /*147d0*/  LDL.LU.64 R54, [R1+0x478] ;  /* 0x0004780001367983 */ /* 0x000f220000300a00 */
[----:B------:R-:W-:-:S03]  /*147e0*/  IADD3.X R85, PT, PT, R217, UR12, RZ, P3, !PT ;  /* 0x0000000cd9557c10 */ /* 0x000fc60009ffe4ff */
[----:B------:R-:W4:Y:S01]  /*147f0*/  LDL.LU.64 R122, [R1+0x458] ;  /* 0x00045800017a7983 */ /* 0x000f220000300a00 */
[----:B---3--:R-:W-:-:S03]  /*14800*/  IADD3 R28, P3, PT, R232, UR11, RZ ;  /* 0x0000000be81c7c10 */ /* 0x008fc6000ff7e0ff */
[----:B------:R1:W-:Y:S01]  /*14810*/  STL.64 [R1+0x1a0], R118 ;  /* 0x0001a07601007387 */ /* 0x0003e20000100a00 */
[----:B------:R-:W-:-:S03]  /*14820*/  IADD3.X R29, PT, PT, R233, UR12, RZ, P3, !PT ;  /* 0x0000000ce91d7c10 */ /* 0x000fc60009ffe4ff */
[----:B------:R3:W-:Y:S04]  /*14830*/  LDGSTS.E [R30+0x23680], desc[UR28][R118.64], P2 ;  /* 0x23680000761e7fae */ /* 0x0007e800091a101c */
[----:B------:R3:W-:Y:S04]  /*14840*/  STL.64 [R1+0x1e0], R84 ;  /* 0x0001e05401007387 */ /* 0x0007e80000100a00 */
[----:B------:R-:W-:Y:S04]  /*14850*/  LDGSTS.E [R30+0x23a80], desc[UR28][R84.64], P2 ;  /* 0x23a80000541e7fae */ /* 0x000fe800091a101c */
[----:B-1----:R-:W4:Y:S04]  /*14860*/  LDL.LU.64 R118, [R1+0x430] ;  /* 0x0004300001767983 */ /* 0x002f280000300a00 */
[----:B------:R1:W-:Y:S04]  /*14870*/  STL.64 [R1+0x220], R28 ;  /* 0x0002201c01007387 */ /* 0x0003e80000100a00 */
[----:B---3--:R-:W3:Y:S04]  /*14880*/  LDL.LU.64 R84, [R1+0x408] ;  /* 0x0004080001547983 */ /* 0x008ee80000300a00 */
[----:B------:R-:W1:Y:S04]  /*14890*/  LDL.LU.64 R196, [R1+0x3d8] ;  /* 0x0003d80001c47983 */ /* 0x000e680000300a00 */
[----:B------:R1:W-:Y:S01]  /*148a0*/  LDGSTS.E [R30+0x23e80], desc[UR28][R28.64], P2 ;  /* 0x23e800001c1e7fae */ /* 0x0003e200091a101c */
[----:B--2---:R-:W-:-:S04]  /*148b0*/  IADD3 R154, P3, PT, R170, UR11, RZ ;  /* 0x0000000baa9a7c10 */ /* 0x004fc8000ff7e0ff */
[----:B------:R-:W-:Y:S02]  /*148c0*/  IADD3.X R155, PT, PT, R171, UR12, RZ, P3, !PT ;  /* 0x0000000cab9b7c10 */ /* 0x000fe40009ffe4ff */
[----:B------:R-:W-:-:S03]  /*148d0*/  IADD3 R170, P3, PT, R86, UR11, RZ ;  /* 0x0000000b56aa7c10 */ /* 0x000fc6000ff7e0ff */
[----:B------:R-:W-:Y:S01]  /*148e0*/  LDGSTS.E [R31+0x20300], desc[UR28][R154.64], P2 ;  /* 0x203000009a1f7fae */ /* 0x000fe200091a101c */
[----:B------:R-:W-:Y:S02]  /*148f0*/  IADD3.X R171, PT, PT, R87, UR12, RZ, P3, !PT ;  /* 0x0000000c57ab7c10 */ /* 0x000fe40009ffe4ff */
[----:B------:R-:W-:Y:S01]  /*14900*/  IADD3 R182, P3, PT, R202, UR11, RZ ;  /* 0x0000000bcab67c10 */ /* 0x000fe2000ff7e0ff */
[----:B------:R-:W2:Y:S03]  /*14910*/  LDL.LU.64 R86, [R1+0x3a8] ;  /* 0x0003a80001567983 */ /* 0x000ea60000300a00 */
[----:B------:R-:W-:Y:S01]  /*14920*/  IADD3.X R183, PT, PT, R203, UR12, RZ, P3, !PT ;  /* 0x0000000ccbb77c10 */ /* 0x000fe20009ffe4ff */
[----:B------:R-:W2:Y:S01]  /*14930*/  LDL.LU.64 R250, [R1+0x370] ;  /* 0x0003700001fa7983 */ /* 0x000ea20000300a00 */
[----:B------:R-:W-:-:S03]  /*14940*/  IADD3 R202, P3, PT, R156, UR11, RZ ;  /* 0x0000000b9cca7c10 */ /* 0x000fc6000ff7e0ff */
[----:B------:R-:W-:Y:S01]  /*14950*/  LDGSTS.E [R31+0x20700], desc[UR28][R170.64], P2 ;  /* 0x20700000aa1f7fae */ /* 0x000fe200091a101c */
[----:B------:R-:W-:-:S03]  /*14960*/  IADD3.X R203, PT, PT, R157, UR12, RZ, P3, !PT ;  /* 0x0000000c9dcb7c10 */ /* 0x000fc60009ffe4ff */
[----:B------:R-:W2:Y:S04]  /*14970*/  LDL.LU.64 R156, [R1+0x338] ;  /* 0x00033800019c7983 */ /* 0x000ea80000300a00 */
[----:B------:R-:W-:Y:S04]  /*14980*/  LDGSTS.E [R31+0x20b00], desc[UR28][R182.64], P2 ;  /* 0x20b00000b61f7fae */ /* 0x000fe800091a101c */
[----:B------:R-:W-:Y:S01]  /*14990*/  LDGSTS.E [R31+0x20f00], desc[UR28][R202.64], P2 ;  /* 0x20f00000ca1f7fae */ /* 0x000fe200091a101c */
[----:B----4-:R-:W-:-:S04]  /*149a0*/  IADD3 R214, P3, PT, R52, UR11, RZ ;  /* 0x0000000b34d67c10 */ /* 0x010fc8000ff7e0ff */
[----:B------:R-:W-:Y:S02]  /*149b0*/  IADD3.X R215, PT, PT, R53, UR12, RZ, P3, !PT ;  /* 0x0000000c35d77c10 */ /* 0x000fe40009ffe4ff */
[----:B------:R-:W4:Y:S01]  /*149c0*/  LDL.LU.64 R52, [R1+0x300] ;  /* 0x0003000001347983 */ /* 0x000f220000300a00 */
[----:B------:R-:W-:-:S03]  /*149d0*/  IADD3 R230, P3, PT, R54, UR11, RZ ;  /* 0x0000000b36e67c10 */ /* 0x000fc6000ff7e0ff */
[----:B------:R-:W-:Y:S01]  /*149e0*/  LDGSTS.E [R31+0x21300], desc[UR28][R214.64], P2 ;  /* 0x21300000d61f7fae */ /* 0x000fe200091a101c */
[----:B------:R-:W-:-:S03]  /*149f0*/  IADD3.X R231, PT, PT, R55, UR12, RZ, P3, !PT ;  /* 0x0000000c37e77c10 */ /* 0x000fc60009ffe4ff */
[----:B------:R-:W4:Y:S01]  /*14a00*/  LDL.LU.64 R54, [R1+0x2c0] ;  /* 0x0002c00001367983 */ /* 0x000f220000300a00 */
[----:B------:R-:W-:-:S03]  /*14a10*/  IADD3 R248, P3, PT, R122, UR11, RZ ;  /* 0x0000000b7af87c10 */ /* 0x000fc6000ff7e0ff */
[----:B------:R-:W-:Y:S01]  /*14a20*/  LDGSTS.E [R31+0x21700], desc[UR28][R230.64], P2 ;  /* 0x21700000e61f7fae */ /* 0x000fe200091a101c */
[----:B------:R-:W-:-:S05]  /*14a30*/  IADD3.X R249, PT, PT, R123, UR12, RZ, P3, !PT ;  /* 0x0000000c7bf97c10 */ /* 0x000fca0009ffe4ff */
[----:B------:R-:W-:Y:S01]  /*14a40*/  LDGSTS.E [R31+0x21b00], desc[UR28][R248.64], P2 ;  /* 0x21b00000f81f7fae */ /* 0x000fe200091a101c */
[----:B------:R-:W-:-:S04]  /*14a50*/  IADD3 R122, P3, PT, R118, UR11, RZ ;  /* 0x0000000b767a7c10 */ /* 0x000fc8000ff7e0ff */
[----:B------:R-:W-:Y:S02]  /*14a60*/  IADD3.X R123, PT, PT, R119, UR12, RZ, P3, !PT ;  /* 0x0000000c777b7c10 */ /* 0x000fe40009ffe4ff */
[----:B---3--:R-:W-:-:S03]  /*14a70*/  IADD3 R118, P3, PT, R84, UR11, RZ ;  /* 0x0000000b54767c10 */ /* 0x008fc6000ff7e0ff */
[----:B------:R-:W-:Y:S01]  /*14a80*/  LDGSTS.E [R31+0x21f00], desc[UR28][R122.64], P2 ;  /* 0x21f000007a1f7fae */ /* 0x000fe200091a101c */
        /* <DEDUP_REMOVED lines=8> */
[----:B-1----:R-:W3:Y:S04]  /*14b10*/  LDL.LU.64 R122, [R1+0x4f0] ;  /* 0x0004f000017a7983 */ /* 0x002ee80000300a00 */
[----:B------:R2:W-:Y:S04]  /*14b20*/  LDGSTS.E [R31+0x22300], desc[UR28][R118.64], P2 ;  /* 0x22300000761f7fae */ /* 0x0005e800091a101c */
[----:B------:R1:W-:Y:S04]  /*14b30*/  LDGSTS.E [R31+0x22700], desc[UR28][R28.64], P2 ;  /* 0x227000001c1f7fae */ /* 0x0003e800091a101c */
[----:B------:R-:W3:Y:S01]  /*14b40*/  LDL.LU.64 R216, [R1+0x4e0] ;  /* 0x0004e00001d87983 */ /* 0x000ee20000300a00 */
[----:B--2---:R-:W-:-:S04]  /*14b50*/  IADD3 R118, P3, PT, R86, UR11, RZ ;  /* 0x0000000b56767c10 */ /* 0x004fc8000ff7e0ff */
[----:B------:R-:W-:Y:S02]  /*14b60*/  IADD3.X R119, PT, PT, R87, UR12, RZ, P3, !PT ;  /* 0x0000000c57777c10 */ /* 0x000fe40009ffe4ff */
[----:B------:R-:W-:-:S03]  /*14b70*/  IADD3 R86, P3, PT, R250, UR11, RZ ;  /* 0x0000000bfa567c10 */ /* 0x000fc6000ff7e0ff */
[----:B------:R-:W-:Y:S01]  /*14b80*/  LDGSTS.E [R31+0x22b00], desc[UR28][R118.64], P2 ;  /* 0x22b00000761f7fae */ /* 0x000fe200091a101c */
[----:B------:R-:W-:Y:S02]  /*14b90*/  IADD3.X R87, PT, PT, R251, UR12, RZ, P3, !PT ;  /* 0x0000000cfb577c10 */ /* 0x000fe40009ffe4ff */
[----:B-1----:R-:W-:Y:S01]  /*14ba0*/  IADD3 R28, P3, PT, R156, UR11, RZ ;  /* 0x0000000b9c1c7c10 */ /* 0x002fe2000ff7e0ff */
[----:B------:R1:W-:Y:S03]  /*14bb0*/  STL.64 [R1+0xe8], R118 ;  /* 0x0000e87601007387 */ /* 0x0003e60000100a00 */
[----:B------:R-:W-:Y:S01]  /*14bc0*/  IADD3.X R29, PT, PT, R157, UR12, RZ, P3, !PT ;  /* 0x0000000c9d1d7c10 */ /* 0x000fe20009ffe4ff */
[----:B------:R4:W-:Y:S04]  /*14bd0*/  STL.64 [R1+0x128], R86 ;  /* 0x0001285601007387 */ /* 0x0009e80000100a00 */
[----:B------:R2:W-:Y:S04]  /*14be0*/  STL.64 [R1+0x168], R28 ;  /* 0x0001681c01007387 */ /* 0x0005e80000100a00 */
[----:B-1----:R-:W3:Y:S04]  /*14bf0*/  LDL.LU.64 R118, [R1+0x4d0] ;  /* 0x0004d00001767983 */ /* 0x002ee80000300a00 */
[----:B------:R4:W-:Y:S04]  /*14c00*/  LDGSTS.E [R31+0x22f00], desc[UR28][R86.64], P2 ;  /* 0x22f00000561f7fae */ /* 0x0009e800091a101c */
[----:B------:R2:W-:Y:S04]  /*14c10*/  LDGSTS.E [R31+0x23300], desc[UR28][R28.64], P2 ;  /* 0x233000001c1f7fae */ /* 0x0005e800091a101c */
[----:B------:R-:W3:Y:S01]  /*14c20*/  LDL.LU.64 R250, [R1+0x4b8] ;  /* 0x0004b80001fa7983 */ /* 0x000ee20000300a00 */
[----:B----4-:R-:W-:-:S04]  /*14c30*/  IADD3 R86, P3, PT, R52, UR11, RZ ;  /* 0x0000000b34567c10 */ /* 0x010fc8000ff7e0ff */
[----:B------:R-:W-:Y:S02]  /*14c40*/  IADD3.X R87, PT, PT, R53, UR12, RZ, P3, !PT ;  /* 0x0000000c35577c10 */ /* 0x000fe40009ffe4ff */
[----:B--2---:R-:W-:-:S03]  /*14c50*/  IADD3 R28, P3, PT, R54, UR11, RZ ;  /* 0x0000000b361c7c10 */ /* 0x004fc6000ff7e0ff */
[----:B------:R-:W-:Y:S01]  /*14c60*/  STL.64 [R1+0x1a8], R86 ;  /* 0x0001a85601007387 */ /* 0x000fe20000100a00 */
[----:B------:R-:W-:-:S03]  /*14c70*/  IADD3.X R29, PT, PT, R55, UR12, RZ, P3, !PT ;  /* 0x0000000c371d7c10 */ /* 0x000fc60009ffe4ff */
[----:B------:R-:W-:Y:S01]  /*14c80*/  LDGSTS.E [R31+0x23700], desc[UR28][R86.64], P2 ;  /* 0x23700000561f7fae */ /* 0x000fe200091a101c */
[----:B------:R-:W-:-:S03]  /*14c90*/  IADD3 R52, P3, PT, R234, UR11, RZ ;  /* 0x0000000bea347c10 */ /* 0x000fc6000ff7e0ff */
[----:B------:R-:W2:Y:S01]  /*14ca0*/  LDL.LU.64 R54, [R1+0x4a0] ;  /* 0x0004a00001367983 */ /* 0x000ea20000300a00 */
[----:B------:R-:W-:-:S03]  /*14cb0*/  IADD3.X R53, PT, PT, R235, UR12, RZ, P3, !PT ;  /* 0x0000000ceb357c10 */ /* 0x000fc60009ffe4ff */
[----:B------:R1:W-:Y:S04]  /*14cc0*/  STL.64 [R1+0x1e8], R28 ;  /* 0x0001e81c01007387 */ /* 0x0003e80000100a00 */
[----:B------:R4:W-:Y:S04]  /*14cd0*/  LDGSTS.E [R31+0x23b00], desc[UR28][R28.64], P2 ;  /* 0x23b000001c1f7fae */ /* 0x0009e800091a101c */
[----:B------:R-:W-:Y:S04]  /*14ce0*/  LDGSTS.E [R31+0x23f00], desc[UR28][R52.64], P2 ;  /* 0x23f00000341f7fae */ /* 0x000fe800091a101c */
[----:B-1----:R-:W4:Y:S04]  /*14cf0*/  LDL.LU.64 R28, [R1+0x480] ;  /* 0x00048000011c7983 */ /* 0x002f280000300a00 */
[----:B------:R1:W-:Y:S04]  /*14d00*/  STL.64 [R1+0x228], R52 ;  /* 0x0002283401007387 */ /* 0x0003e80000100a00 */
[----:B------:R-:W4:Y:S01]  /*14d10*/  LDL.LU.64 R86, [R1+0x460] ;  /* 0x0004600001567983 */ /* 0x000f220000300a00 */
[----:B---3--:R-:W-:-:S03]  /*14d20*/  IADD3 R156, P3, PT, R84, UR11, RZ ;  /* 0x0000000b549c7c10 */ /* 0x008fc6000ff7e0ff */
[----:B-1----:R-:W3:Y:S01]  /*14d30*/  LDL.LU.64 R52, [R1+0x438] ;  /* 0x0004380001347983 */ /* 0x002ee20000300a00 */
[----:B------:R-:W-:Y:S02]  /*14d40*/  IADD3.X R157, PT, PT, R85, UR12, RZ, P3, !PT ;  /* 0x0000000c559d7c10 */ /* 0x000fe40009ffe4ff */
[----:B------:R-:W-:-:S03]  /*14d50*/  IADD3 R172, P3, PT, R196, UR11, RZ ;  /* 0x0000000bc4ac7c10 */ /* 0x000fc6000ff7e0ff */
[----:B------:R-:W-:Y:S01]  /*14d60*/  LDGSTS.E [R32+0x20380], desc[UR28][R156.64], P2 ;  /* 0x203800009c207fae */ /* 0x000fe200091a101c */
[----:B------:R-:W-:-:S03]  /*14d70*/  IADD3.X R173, PT, PT, R197, UR12, RZ, P3, !PT ;  /* 0x0000000cc5ad7c10 */ /* 0x000fc60009ffe4ff */
[----:B------:R-:W3:Y:S01]  /*14d80*/  LDL.LU.64 R196, [R1+0x410] ;  /* 0x0004100001c47983 */ /* 0x000ee20000300a00 */
[----:B------:R-:W-:-:S03]  /*14d90*/  IADD3 R184, P3, PT, R122, UR11, RZ ;  /* 0x0000000b7ab87c10 */ /* 0x000fc6000ff7e0ff */
[----:B------:R-:W-:Y:S01]  /*14da0*/  LDGSTS.E [R32+0x20780], desc[UR28][R172.64], P2 ;  /* 0x20780000ac207fae */ /* 0x000fe200091a101c */
[----:B------:R-:W-:-:S03]  /*14db0*/  IADD3.X R185, PT, PT, R123, UR12, RZ, P3, !PT ;  /* 0x0000000c7bb97c10 */ /* 0x000fc60009ffe4ff */
[----:B------:R-:W3:Y:S04]  /*14dc0*/  LDL.LU.64 R122, [R1+0x3e0] ;  /* 0x0003e000017a7983 */ /* 0x000ee80000300a00 */
[----:B------:R-:W3:Y:S01]  /*14dd0*/  LDL.LU.64 R84, [R1+0x3b0] ;  /* 0x0003b00001547983 */ /* 0x000ee20000300a00 */
[----:B------:R-:W-:-:S03]  /*14de0*/  IADD3 R200, P3, PT, R216, UR11, RZ ;  /* 0x0000000bd8c87c10 */ /* 0x000fc6000ff7e0ff */
[----:B------:R-:W3:Y:S01]  /*14df0*/  LDL.LU.64 R234, [R1+0x378] ;  /* 0x0003780001ea7983 */ /* 0x000ee20000300a00 */
[----:B------:R-:W-:-:S03]  /*14e00*/  IADD3.X R201, PT, PT, R217, UR12, RZ, P3, !PT ;  /* 0x0000000cd9c97c10 */ /* 0x000fc60009ffe4ff */
[----:B------:R-:W3:Y:S04]  /*14e10*/  LDL.LU.64 R30, [R1+0x340] ;  /* 0x00034000011e7983 */ /* 0x000ee80000300a00 */
[----:B------:R-:W-:Y:S04]  /*14e20*/  LDGSTS.E [R32+0x20b80], desc[UR28][R184.64], P2 ;  /* 0x20b80000b8207fae */ /* 0x000fe800091a101c */
[----:B------:R-:W-:Y:S01]  /*14e30*/  LDGSTS.E [R32+0x20f80], desc[UR28][R200.64], P2 ;  /* 0x20f80000c8207fae */ /* 0x000fe200091a101c */
[----:B------:R-:W-:-:S04]  /*14e40*/  IADD3 R216, P3, PT, R118, UR11, RZ ;  /* 0x0000000b76d87c10 */ /* 0x000fc8000ff7e0ff */
[----:B------:R-:W-:Y:S02]  /*14e50*/  IADD3.X R217, PT, PT, R119, UR12, RZ, P3, !PT ;  /* 0x0000000c77d97c10 */ /* 0x000fe40009ffe4ff */
[----:B------:R-:W3:Y:S04]  /*14e60*/  LDL.LU.64 R118, [R1+0x2f8] ;  /* 0x0002f80001767983 */ /* 0x000ee80000300a00 */
[----:B------:R-:W-:Y:S01]  /*14e70*/  LDGSTS.E [R32+0x21380], desc[UR28][R216.64], P2 ;  /* 0x21380000d8207fae */ /* 0x000fe200091a101c */
[----:B------:R-:W-:-:S04]  /*14e80*/  IADD3 R232, P3, PT, R250, UR11, RZ ;  /* 0x0000000bfae87c10 */ /* 0x000fc8000ff7e0ff */
[----:B------:R-:W-:-:S05]  /*14e90*/  IADD3.X R233, PT, PT, R251, UR12, RZ, P3, !PT ;  /* 0x0000000cfbe97c10 */ /* 0x000fca0009ffe4ff */
[----:B------:R-:W-:Y:S01]  /*14ea0*/  LDGSTS.E [R32+0x21780], desc[UR28][R232.64], P2 ;  /* 0x21780000e8207fae */ /* 0x000fe200091a101c */
[----:B--2---:R-:W-:-:S04]  /*14eb0*/  IADD3 R250, P3, PT, R54, UR11, RZ ;  /* 0x0000000b36fa7c10 */ /* 0x004fc8000ff7e0ff */
[----:B------:R-:W-:-:S05]  /*14ec0*/  IADD3.X R251, PT, PT, R55, UR12, RZ, P3, !PT ;  /* 0x0000000c37fb7c10 */ /* 0x000fca0009ffe4ff */
[----:B------:R-:W-:Y:S01]  /*14ed0*/  LDGSTS.E [R32+0x21b80], desc[UR28][R250.64], P2 ;  /* 0x21b80000fa207fae */ /* 0x000fe200091a101c */
[----:B----4-:R-:W-:-:S04]  /*14ee0*/  IADD3 R54, P3, PT, R28, UR11, RZ ;  /* 0x0000000b1c367c10 */ /* 0x010fc8000ff7e0ff */
[----:B------:R-:W-:Y:S02]  /*14ef0*/  IADD3.X R55, PT, PT, R29, UR12, RZ, P3, !PT ;  /* 0x0000000c1d377c10 */ /* 0x000fe40009ffe4ff */
[----:B------:R-:W-:-:S03]  /*14f00*/  IADD3 R28, P3, PT, R86, UR11, RZ ;  /* 0x0000000b561c7c10 */ /* 0x000fc6000ff7e0ff */
[----:B------:R-:W-:Y:S01]  /*14f10*/  LDGSTS.E [R32+0x21f80], desc[UR28][R54.64], P2 ;  /* 0x21f8000036207fae */ /* 0x000fe200091a101c */
[----:B------:R-:W-:Y:S02]  /*14f20*/  IADD3.X R29, PT, PT, R87, UR12, RZ, P3, !PT ;  /* 0x0000000c571d7c10 */ /* 0x000fe40009ffe4ff */
[----:B---3--:R-:W-:Y:S01]  /*14f30*/  IADD3 R86, P3, PT, R52, UR11, RZ ;  /* 0x0000000b34567c10 */ /* 0x008fe2000ff7e0ff */
[----:B------:R1:W-:Y:S03]  /*14f40*/  STL.64 [R1+0x30], R54 ;  /* 0x0000303601007387 */ /* 0x0003e60000100a00 */
[----:B------:R-:W-:Y:S01]  /*14f50*/  IADD3.X R87, PT, PT, R53, UR12, RZ, P3, !PT ;  /* 0x0000000c35577c10 */ /* 0x000fe20009ffe4ff */
[----:B------:R-:W-:Y:S04]  /*14f60*/  LDGSTS.E [R32+0x22380], desc[UR28][R28.64], P2 ;  /* 0x223800001c207fae */ /* 0x000fe800091a101c */
[----:B------:R-:W5:Y:S04]  /*14f70*/  LDL.LU.64 R52, [R1+0x670] ;  /* 0x0006700001347983 */ /* 0x000f680000300a00 */
[----:B-1----:R-:W5:Y:S04]  /*14f80*/  LDL.LU.64 R54, [R1+0x668] ;  /* 0x0006680001367983 */ /* 0x002f680000300a00 */
[----:B------:R1:W-:Y:S04]  /*14f90*/  STL.64 [R1+0xb0], R86 ;  /* 0x0000b05601007387 */ /* 0x0003e80000100a00 */
[----:B------:R1:W-:Y:S02]  /*14fa0*/  LDGSTS.E [R32+0x22780], desc[UR28][R86.64], P2 ;  /* 0x2278000056207fae */ /* 0x0003e400091a101c */
[----:B-1----:R-:W-:-:S04]  /*14fb0*/  IADD3 R86, P3, PT, R196, UR11, RZ ;  /* 0x0000000bc4567c10 */ /* 0x002fc8000ff7e0ff */
[----:B------:R-:W-:Y:S02]  /*14fc0*/  IADD3.X R87, PT, PT, R197, UR12, RZ, P3, !PT ;  /* 0x0000000cc5577c10 */ /* 0x000fe40009ffe4ff */
[----:B------:R-:W-:-:S03]  /*14fd0*/  IADD3 R196, P3, PT, R122, UR11, RZ ;  /* 0x0000000b7ac47c10 */ /* 0x000fc6000ff7e0ff */
[----:B------:R-:W-:Y:S01]  /*14fe0*/  LDGSTS.E [R32+0x22b80], desc[UR28][R86.64], P2 ;  /* 0x22b8000056207fae */ /* 0x000fe200091a101c */
[----:B------:R-:W-:Y:S02]  /*14ff0*/  IADD3.X R197, PT, PT, R123, UR12, RZ, P3, !PT ;  /* 0x0000000c7bc57c10 */ /* 0x000fe40009ffe4ff */
[----:B------:R-:W-:Y:S01]  /*15000*/  IADD3 R122, P3, PT, R84, UR11, RZ ;  /* 0x0000000b547a7c10 */ /* 0x000fe2000ff7e0ff */
[----:B------:R1:W-:Y:S03]  /*15010*/  STL.64 [R1+0xf0], R86 ;  /* 0x0000f05601007387 */ /* 0x0003e60000100a00 */
[----:B------:R-:W-:Y:S01]  /*15020*/  IADD3.X R123, PT, PT, R85, UR12, RZ, P3, !PT ;  /* 0x0000000c557b7c10 */ /* 0x000fe20009ffe4ff */
[----:B------:R-:W-:Y:S04]  /*15030*/  LDGSTS.E [R32+0x22f80], desc[UR28][R196.64], P2 ;  /* 0x22f80000c4207fae */ /* 0x000fe800091a101c */
[----:B------:R-:W5:Y:S04]  /*15040*/  LDL.LU.64 R84, [R1+0x660] ;  /* 0x0006600001547983 */ /* 0x000f680000300a00 */
[----:B-1----:R-:W5:Y:S04]  /*15050*/  LDL.LU.64 R86, [R1+0x658] ;  /* 0x0006580001567983 */ /* 0x002f680000300a00 */
[----:B------:R1:W-:Y:S04]  /*15060*/  STL.64 [R1+0x130], R196 ;  /* 0x000130c401007387 */ /* 0x0003e80000100a00 */
[----:B------:R2:W-:Y:S04]  /*15070*/  LDGSTS.E [R32+0x23380], desc[UR28][R122.64], P2 ;  /* 0x233800007a207fae */ /* 0x0005e800091a101c */
[----:B-1----:R1:W5:Y:S04]  /*15080*/  LDL.LU.64 R196, [R1+0x650] ;  /* 0x0006500001c47983 */ /* 0x0023680000300a00 */
[----:B------:R2:W-:Y:S02]  /*15090*/  STL.64 [R1+0x170], R122 ;  /* 0x0001707a01007387 */ /* 0x0005e40000100a00 */
[----:B--2---:R-:W-:-:S04]  /*150a0*/  IADD3 R122, P3, PT, R234, UR11, RZ ;  /* 0x0000000bea7a7c10 */ /* 0x004fc8000ff7e0ff */
[----:B------:R-:W-:Y:S02]  /*150b0*/  IADD3.X R123, PT, PT, R235, UR12, RZ, P3, !PT ;  /* 0x0000000ceb7b7c10 */ /* 0x000fe40009ffe4ff */
[----:B------:R-:W-:-:S03]  /*150c0*/  IADD3 R234, P3, PT, R30, UR11, RZ ;  /* 0x0000000b1eea7c10 */ /* 0x000fc6000ff7e0ff */
[----:B------:R1:W-:Y:S01]  /*150d0*/  LDGSTS.E [R32+0x23780], desc[UR28][R122.64], P2 ;  /* 0x237800007a207fae */ /* 0x0003e200091a101c */
[----:B------:R-:W-:-:S03]  /*150e0*/  IADD3.X R235, PT, PT, R31, UR12, RZ, P3, !PT ;  /* 0x0000000c1feb7c10 */ /* 0x000fc60009ffe4ff */
[----:B------:R2:W-:Y:S01]  /*150f0*/  STL.64 [R1+0x1b0], R122 ;  /* 0x0001b07a01007387 */ /* 0x0005e20000100a00 */
[----:B------:R-:W-:-:S03]  /*15100*/  UMOV UR16, URZ ;  /* 0x000000ff00107c82 */ /* 0x000fc60008000000 */
[----:B------:R1:W-:Y:S01]  /*15110*/  LDGSTS.E [R32+0x23b80], desc[UR28][R234.64], P2 ;  /* 0x23b80000ea207fae */ /* 0x0003e200091a101c */
[----:B------:R-:W-:-:S04]  /*15120*/  IADD3 R30, P3, PT, R118, UR11, RZ ;  /* 0x0000000b761e7c10 */ /* 0x000fc8000ff7e0ff */
[----:B------:R-:W-:Y:S02]  /*15130*/  IADD3.X R31, PT, PT, R119, UR12, RZ, P3, !PT ;  /* 0x0000000c771f7c10 */ /* 0x000fe40009ffe4ff */
[----:B------:R1:W5:Y:S04]  /*15140*/  LDL.LU.64 R118, [R1+0x648] ;  /* 0x0006480001767983 */ /* 0x0003680000300a00 */
[----:B--2---:R1:W5:Y:S04]  /*15150*/  LDL.LU R122, [R1+0x640] ;  /* 0x00064000017a7983 */ /* 0x0043680000300800 */
[----:B------:R1:W-:Y:S04]  /*15160*/  STL.64 [R1+0x1f0], R234 ;  /* 0x0001f0ea01007387 */ /* 0x0003e80000100a00 */
[----:B------:R1:W-:Y:S01]  /*15170*/  STL.64 [R1+0x230], R30 ;  /* 0x0002301e01007387 */ /* 0x0003e20000100a00 */
[----:B------:R-:W-:-:S03]  /*15180*/  ISETP.GE.AND P3, PT, R252, 0x100, PT ;  /* 0x00000100fc00780c */ /* 0x000fc60003f66270 */
[----:B------:R1:W-:Y:S01]  /*15190*/  LDGSTS.E [R32+0x23f80], desc[UR28][R30.64], P2 ;  /* 0x23f800001e207fae */ /* 0x0003e200091a101c */
[----:B------:R-:W-:-:S03]  /*151a0*/  ISETP.GE.AND P2, PT, R252, 0x80, PT ;  /* 0x00000080fc00780c */ /* 0x000fc60003f46270 */
[----:B------:R-:W0:Y:S06]  /*151b0*/  LDGDEPBAR ;  /* 0x00000000000079af */ /* 0x000e2c0000000000 */
[----:B------:R-:W-:Y:S05]  /*151c0*/  @!P3 BRA `(.L_x_7) ;  /* 0x000000980078b947 */ /* 0x000fea0003800000 */
[----:B-1----:R-:W-:Y:S01]  /*151d0*/  SHF.R.S32.HI R123, RZ, 0x1f, R252 ;  /* 0x0000001fff7b7819 */ /* 0x002fe200000114fc */
[----:B------:R-:W2:Y:S03]  /*151e0*/  LDL.LU.64 R234, [R1+0x90] ;  /* 0x0000900001ea7983 */ /* 0x000ea60000300a00 */
[----:B------:R-:W-:Y:S01]  /*151f0*/  LEA.HI R123, R123, R252, RZ, 0x7 ;  /* 0x000000fc7b7b7211 */ /* 0x000fe200078f38ff */
[----:B------:R-:W3:Y:S01]  /*15200*/  LDL.LU.64 R32, [R1+0x180] ;  /* 0x0001800001207983 */ /* 0x000ee20000300a00 */
[----:B-----5:R-:W-:-:S03]  /*15210*/  IMAD.MOV.U32 R120, RZ, RZ, R118 ;  /* 0x000000ffff787224 */ /* 0x020fc600078e0076 */
[----:B------:R-:W4:Y:S01]  /*15220*/  LDL.LU.64 R30, [R1+0x140] ;  /* 0x00014000011e7983 */ /* 0x000f220000300a00 */
[----:B------:R-:W-:-:S03]  /*15230*/  IMAD.MOV.U32 R118, RZ, RZ, R196 ;  /* 0x000000ffff767224 */ /* 0x000fc600078e00c4 */
[----:B------:R1:W-:Y:S04]  /*15240*/  STL.64 [R1+0x640], R122 ;  /* 0x0006407a01007387 */ /* 0x0003e80000100a00 */
[----:B------:R-:W-:Y:S04]  /*15250*/  STL.64 [R1+0x648], R120 ;  /* 0x0006487801007387 */ /* 0x000fe80000100a00 */
[----:B------:R-:W-:Y:S01]  /*15260*/  STL.64 [R1+0x650], R118 ;  /* 0x0006507601007387 */ /* 0x000fe20000100a00 */
[----:B-1----:R-:W-:Y:S02]  /*15270*/  IMAD.MOV.U32 R122, RZ, RZ, R116 ;  /* 0x000000ffff7a7224 */ /* 0x002fe400078e0074 */
[----:B------:R-:W-:-:S02]  /*15280*/  IMAD.MOV.U32 R123, RZ, RZ, R117 ;  /* 0x000000ffff7b7224 */ /* 0x000fc400078e0075 */
[----:B------:R-:W-:Y:S02]  /*15290*/  IMAD.MOV.U32 R117, RZ, RZ, R197 ;  /* 0x000000ffff757224 */ /* 0x000fe400078e00c5 */
[----:B------:R-:W-:Y:S02]  /*152a0*/  IMAD.MOV.U32 R116, RZ, RZ, R114 ;  /* 0x000000ffff747224 */ /* 0x000fe400078e0072 */
[----:B------:R-:W-:Y:S02]  /*152b0*/  IMAD.MOV.U32 R114, RZ, RZ, R112 ;  /* 0x000000ffff727224 */ /* 0x000fe400078e0070 */
[----:B------:R-:W-:Y:S01]  /*152c0*/  IMAD.MOV.U32 R112, RZ, RZ, R110 ;  /* 0x000000ffff707224 */ /* 0x000fe200078e006e */
[----:B------:R-:W-:Y:S01]  /*152d0*/  STL.64 [R1+0x658], R116 ;  /* 0x0006587401007387 */ /* 0x000fe20000100a00 */
[----:B------:R-:W-:-:S03]  /*152e0*/  IMAD.MOV.U32 R110, RZ, RZ, R108 ;  /* 0x000000ffff6e7224 */ /* 0x000fc600078e006c */
[----:B------:R1:W-:Y:S01]  /*152f0*/  STL.64 [R1+0x660], R114 ;  /* 0x0006607201007387 */ /* 0x0003e20000100a00 */
[----:B------:R-:W-:Y:S02]  /*15300*/  IMAD.MOV.U32 R108, RZ, RZ, R106 ;  /* 0x000000ffff6c7224 */ /* 0x000fe400078e006a */
[----:B------:R-:W-:Y:S02]  /*15310*/  IMAD.MOV.U32 R106, RZ, RZ, R104 ;  /* 0x000000ffff6a7224 */ /* 0x000fe400078e0068 */
[----:B------:R-:W-:Y:S02]  /*15320*/  IMAD.MOV.U32 R104, RZ, RZ, R102 ;  /* 0x000000ffff687224 */ /* 0x000fe400078e0066 */
[----:B------:R-:W-:Y:S01]  /*15330*/  IMAD.MOV.U32 R102, RZ, RZ, R100 ;  /* 0x000000ffff667224 */ /* 0x000fe200078e0064 */
[----:B-1----:R-:W2:Y:S04]  /*15340*/  LDL.LU.64 R114, [R1+0x10] ;  /* 0x0000100001727983 */ /* 0x002ea80000300a00 */
[----:B------:R-:W2:Y:S04]  /*15350*/  LDL.LU.64 R116, [R1+0xd0] ;  /* 0x0000d00001747983 */ /* 0x000ea80000300a00 */
[----:B------:R-:W2:Y:S04]  /*15360*/  LDL.LU.64 R118, [R1+0x100] ;  /* 0x0001000001767983 */ /* 0x000ea80000300a00 */
[----:B------:R-:W2:Y:S01]  /*15370*/  LDL.LU.64 R120, [R1+0xf8] ;  /* 0x0000f80001787983 */ /* 0x000ea20000300a00 */
[----:B------:R-:W-:-:S03]  /*15380*/  IMAD.MOV.U32 R100, RZ, RZ, R98 ;  /* 0x000000ffff647224 */ /* 0x000fc600078e0062 */
[----:B------:R1:W-:Y:S04]  /*15390*/  STL.64 [R1+0x668], R112 ;  /* 0x0006687001007387 */ /* 0x0003e80000100a00 */
[----:B-1----:R-:W2:Y:S04]  /*153a0*/  LDL.LU.64 R112, [R1+0xb0] ;  /* 0x0000b00001707983 */ /* 0x002ea80000300a00 */
[----:B------:R-:W-:Y:S04]  /*153b0*/  STL.64 [R1+0x670], R110 ;  /* 0x0006706e01007387 */ /* 0x000fe80000100a00 */
[----:B------:R-:W-:Y:S04]  /*153c0*/  STL.64 [R1+0x678], R108 ;  /* 0x0006786c01007387 */ /* 0x000fe80000100a00 */
[----:B------:R-:W-:Y:S04]  /*153d0*/  STL.64 [R1+0x680], R106 ;  /* 0x0006806a01007387 */ /* 0x000fe80000100a00 */
[----:B------:R-:W-:Y:S04]  /*153e0*/  STL.64 [R1+0x688], R104 ;  /* 0x0006886801007387 */ /* 0x000fe80000100a00 */
[----:B------:R1:W-:Y:S04]  /*153f0*/  STL.64 [R1+0x690], R102 ;  /* 0x0006906601007387 */ /* 0x0003e80000100a00 */
[----:B-1----:R-:W2:Y:S04]  /*15400*/  LDL.LU.64 R102, [R1+0x28] ;  /* 0x0000280001667983 */ /* 0x002ea80000300a00 */
[----:B------:R1:W-:Y:S04]  /*15410*/  STL.64 [R1+0x698], R100 ;  /* 0x0006986401007387 */ /* 0x0003e80000100a00 */
[----:B-1----:R-:W2:Y:S01]  /*15420*/  LDL.LU.64 R100, [R1+0x8] ;  /* 0x0000080001647983 */ /* 0x002ea20000300a00 */
[----:B------:R-:W-:-:S02]  /*15430*/  IMAD.MOV.U32 R98, RZ, RZ, R96 ;  /* 0x000000ffff627224 */ /* 0x000fc400078e0060 */
[----:B------:R-:W-:Y:S02]  /*15440*/  IMAD.MOV.U32 R96, RZ, RZ, R94 ;  /* 0x000000ffff607224 */ /* 0x000fe400078e005e */
[----:B------:R-:W-:Y:S02]  /*15450*/  IMAD.MOV.U32 R94, RZ, RZ, R92 ;  /* 0x000000ffff5e7224 */ /* 0x000fe400078e005c */
[----:B------:R-:W-:Y:S02]  /*15460*/  IMAD.MOV.U32 R92, RZ, RZ, R90 ;  /* 0x000000ffff5c7224 */ /* 0x000fe400078e005a */
[----:B------:R-:W-:Y:S02]  /*15470*/  IMAD.MOV.U32 R90, RZ, RZ, R88 ;  /* 0x000000ffff5a7224 */ /* 0x000fe400078e0058 */
[----:B------:R-:W-:Y:S02]  /*15480*/  IMAD.MOV.U32 R88, RZ, RZ, R86 ;  /* 0x000000ffff587224 */ /* 0x000fe400078e0056 */
        /* <DEDUP_REMOVED lines=13> */
[----:B------:R-:W-:Y:S01]  /*15560*/  IMAD.MOV.U32 R60, RZ, RZ, R58 ;  /* 0x000000ffff3c7224 */ /* 0x000fe200078e003a */
[----:B------:R-:W-:Y:S01]  /*15570*/  STL.64 [R1+0x6a0], R98 ;  /* 0x0006a06201007387 */ /* 0x000fe20000100a00 */
[----:B------:R-:W-:Y:S02]  /*15580*/  IMAD.MOV.U32 R58, RZ, RZ, R56 ;  /* 0x000000ffff3a7224 */ /* 0x000fe400078e0038 */
[----:B------:R-:W-:Y:S01]  /*15590*/  IMAD.MOV.U32 R56, RZ, RZ, R54 ;  /* 0x000000ffff387224 */ /* 0x000fe200078e0036 */
[----:B------:R-:W-:Y:S01]  /*155a0*/  STL.64 [R1+0x6a8], R96 ;  /* 0x0006a86001007387 */ /* 0x000fe20000100a00 */
[----:B------:R-:W-:Y:S02]  /*155b0*/  IMAD.MOV.U32 R54, RZ, RZ, R52 ;  /* 0x000000ffff367224 */ /* 0x000fe400078e0034 */
[----:B------:R-:W-:Y:S01]  /*155c0*/  IMAD.MOV.U32 R52, RZ, RZ, R50 ;  /* 0x000000ffff347224 */ /* 0x000fe200078e0032 */
[----:B------:R1:W-:Y:S01]  /*155d0*/  STL.64 [R1+0x6b0], R94 ;  /* 0x0006b05e01007387 */ /* 0x0003e20000100a00 */
[----:B------:R-:W-:-:S02]  /*155e0*/  IMAD.MOV.U32 R50, RZ, RZ, R48 ;  /* 0x000000ffff327224 */ /* 0x000fc400078e0030 */
[----:B------:R-:W-:Y:S02]  /*155f0*/  IMAD.MOV.U32 R48, RZ, RZ, R46 ;  /* 0x000000ffff307224 */ /* 0x000fe400078e002e */
[----:B------:R-:W-:Y:S02]  /*15600*/  IMAD.MOV.U32 R46, RZ, RZ, R44 ;  /* 0x000000ffff2e7224 */ /* 0x000fe400078e002c */
[----:B------:R-:W-:Y:S01]  /*15610*/  IMAD.MOV.U32 R44, RZ, RZ, R42 ;  /* 0x000000ffff2c7224 */ /* 0x000fe200078e002a */
[----:B-1----:R-:W2:Y:S01]  /*15620*/  LDL.LU.64 R94, [R1+0x48] ;  /* 0x00004800015e7983 */ /* 0x002ea20000300a00 */
[----:B------:R-:W-:-:S03]  /*15630*/  IMAD.MOV.U32 R42, RZ, RZ, R40 ;  /* 0x000000ffff2a7224 */ /* 0x000fc600078e0028 */
[----:B------:R1:W-:Y:S01]  /*15640*/  STL.64 [R1+0x6b8], R92 ;  /* 0x0006b85c01007387 */ /* 0x0003e20000100a00 */
[----:B------:R-:W-:-:S03]  /*15650*/  IMAD.MOV.U32 R40, RZ, RZ, R38 ;  /* 0x000000ffff287224 */ /* 0x000fc600078e0026 */
[----:B------:R1:W-:Y:S01]  /*15660*/  STL.64 [R1+0x6c0], R90 ;  /* 0x0006c05a01007387 */ /* 0x0003e20000100a00 */
[----:B------:R-:W-:-:S03]  /*15670*/  IMAD.MOV.U32 R38, RZ, RZ, R36 ;  /* 0x000000ffff267224 */ /* 0x000fc600078e0024 */
[----:B------:R1:W-:Y:S01]  /*15680*/  STL.64 [R1+0x6c8], R88 ;  /* 0x0006c85801007387 */ /* 0x0003e20000100a00 */
[----:B------:R-:W-:-:S03]  /*15690*/  IMAD.MOV.U32 R36, RZ, RZ, R148 ;  /* 0x000000ffff247224 */ /* 0x000fc600078e0094 */
[----:B------:R-:W-:Y:S01]  /*156a0*/  STL.64 [R1+0x6d0], R86 ;  /* 0x0006d05601007387 */ /* 0x000fe20000100a00 */
[----:B------:R-:W-:-:S03]  /*156b0*/  IMAD.MOV.U32 R98, RZ, RZ, R238 ;  /* 0x000000ffff627224 */ /* 0x000fc600078e00ee */
[----:B------:R-:W-:Y:S01]  /*156c0*/  STL.64 [R1+0x6d8], R84 ;  /* 0x0006d85401007387 */ /* 0x000fe20000100a00 */
[----:B------:R-:W-:-:S03]  /*156d0*/  IMAD.MOV.U32 R99, RZ, RZ, R239 ;  /* 0x000000ffff637224 */ /* 0x000fc600078e00ef */
[----:B------:R1:W-:Y:S01]  /*156e0*/  STL.64 [R1+0x6e0], R82 ;  /* 0x0006e05201007387 */ /* 0x0003e20000100a00 */
[----:B------:R-:W-:-:S03]  /*156f0*/  IMAD.MOV.U32 R148, RZ, RZ, R152 ;  /* 0x000000ffff947224 */ /* 0x000fc600078e0098 */
[----:B------:R1:W-:Y:S01]  /*15700*/  STL.64 [R1+0x6e8], R80 ;  /* 0x0006e85001007387 */ /* 0x0003e20000100a00 */
[----:B------:R-:W-:-:S03]  /*15710*/  IMAD.MOV.U32 R152, RZ, RZ, R156 ;  /* 0x000000ffff987224 */ /* 0x000fc600078e009c */
[----:B------:R-:W2:Y:S01]  /*15720*/  LDL.LU.64 R238, [R1+0x18] ;  /* 0x0000180001ee7983 */ /* 0x000ea20000300a00 */
        /* <DEDUP_REMOVED lines=8> */
[----:B---3--:R-:W-:Y:S02]  /*157b0*/  IMAD.MOV.U32 R111, RZ, RZ, R33 ;  /* 0x000000ffff6f7224 */ /* 0x008fe400078e0021 */
[----:B------:R-:W-:Y:S02]  /*157c0*/  IMAD.MOV.U32 R110, RZ, RZ, R32 ;  /* 0x000000ffff6e7224 */ /* 0x000fe400078e0020 */
[----:B----4-:R-:W-:Y:S02]  /*157d0*/  IMAD.MOV.U32 R109, RZ, RZ, R31 ;  /* 0x000000ffff6d7224 */ /* 0x010fe400078e001f */
        /* <DEDUP_REMOVED lines=19> */
[----:B-1----:R-:W-:Y:S02]  /*15910*/  IMAD.MOV.U32 R92, RZ, RZ, R98 ;  /* 0x000000ffff5c7224 */ /* 0x002fe400078e0062 */
[----:B------:R-:W-:Y:S02]  /*15920*/  IMAD.MOV.U32 R93, RZ, RZ, R99 ;  /* 0x000000ffff5d7224 */ /* 0x000fe400078e0063 */
[----:B------:R-:W-:Y:S02]  /*15930*/  IMAD.MOV.U32 R108, RZ, RZ, R30 ;  /* 0x000000ffff6c7224 */ /* 0x000fe400078e001e */
[----:B--2---:R-:W-:Y:S02]  /*15940*/  IMAD.MOV.U32 R218, RZ, RZ, R100 ;  /* 0x000000ffffda7224 */ /* 0x004fe400078e0064 */
[----:B------:R-:W-:Y:S02]  /*15950*/  IMAD.MOV.U32 R217, RZ, RZ, R101 ;  /* 0x000000ffffd97224 */ /* 0x000fe400078e0065 */
[----:B------:R-:W-:-:S02]  /*15960*/  IMAD.MOV.U32 R100, RZ, RZ, R114 ;  /* 0x000000ffff647224 */ /* 0x000fc400078e0072 */
[----:B------:R-:W-:Y:S02]  /*15970*/  IMAD.MOV.U32 R101, RZ, RZ, R115 ;  /* 0x000000ffff657224 */ /* 0x000fe400078e0073 */
[----:B------:R-:W-:Y:S02]  /*15980*/  IMAD.MOV.U32 R114, RZ, RZ, R122 ;  /* 0x000000ffff727224 */ /* 0x000fe400078e007a */
[----:B------:R-:W-:Y:S02]  /*15990*/  IMAD.MOV.U32 R115, RZ, RZ, R123 ;  /* 0x000000ffff737224 */ /* 0x000fe400078e007b */
[----:B------:R-:W2:Y:S04]  /*159a0*/  LDL.LU.64 R122, [R1] ;  /* 0x00000000017a7983 */ /* 0x000ea80000300a00 */
[----:B------:R-:W3:Y:S04]  /*159b0*/  LDL.LU.64 R90, [R1+0xb8] ;  /* 0x0000b800015a7983 */ /* 0x000ee80000300a00 */
[----:B------:R-:W4:Y:S01]  /*159c0*/  LDL.LU.64 R98, [R1+0x50] ;  /* 0x0000500001627983 */ /* 0x000f220000300a00 */
[----:B------:R-:W-:-:S02]  /*159d0*/  IMAD.MOV.U32 R33, RZ, RZ, R145 ;  /* 0x000000ffff217224 */ /* 0x000fc400078e0091 */
[----:B------:R-:W-:Y:S01]  /*159e0*/  IMAD.MOV.U32 R145, RZ, RZ, R151 ;  /* 0x000000ffff917224 */ /* 0x000fe200078e0097 */
[----:B------:R-:W3:Y:S01]  /*159f0*/  LDL.LU.64 R88, [R1+0x30] ;  /* 0x0000300001587983 */ /* 0x000ee20000300a00 */
        /* <DEDUP_REMOVED lines=24> */
[----:B------:R-:W-:Y:S01]  /*15b80*/  IMAD.MOV.U32 R221, RZ, RZ, R237 ;  /* 0x000000ffffdd7224 */ /* 0x000fe200078e00ed */
[----:B------:R-:W3:Y:S01]  /*15b90*/  LDL.LU.64 R116, [R1+0xe0] ;  /* 0x0000e00001747983 */ /* 0x000ee20000300a00 */
[----:B------:R-:W-:Y:S02]  /*15ba0*/  IMAD.MOV.U32 R114, RZ, RZ, R118 ;  /* 0x000000ffff727224 */ /* 0x000fe400078e0076 */
[----:B------:R-:W-:Y:S02]  /*15bb0*/  IMAD.MOV.U32 R115, RZ, RZ, R119 ;  /* 0x000000ffff737224 */ /* 0x000fe400078e0077 */
[----:B------:R-:W-:Y:S01]  /*15bc0*/  IMAD.MOV.U32 R237, RZ, RZ, R241 ;  /* 0x000000ffffed7224 */ /* 0x000fe200078e00f1 */
[----:B------:R-:W3:Y:S01]  /*15bd0*/  LDL.LU.64 R118, [R1+0xc0] ;  /* 0x0000c00001767983 */ /* 0x000ee20000300a00 */
        /* <DEDUP_REMOVED lines=8> */
[----:B------:R-:W3:Y:S01]  /*15c60*/  LDL.LU.64 R100, [R1+0x80] ;  /* 0x0000800001647983 */ /* 0x000ee20000300a00 */
[----:B------:R-:W-:Y:S02]  /*15c70*/  IMAD.MOV.U32 R203, RZ, RZ, R223 ;  /* 0x000000ffffcb7224 */ /* 0x000fe400078e00df */
[----:B------:R-:W-:Y:S01]  /*15c80*/  IMAD.MOV.U32 R102, RZ, RZ, R108 ;  /* 0x000000ffff667224 */ /* 0x000fe200078e006c */
[----:B------:R-:W3:Y:S01]  /*15c90*/  LDL.LU.64 R84, [R1+0x40] ;  /* 0x0000400001547983 */ /* 0x000ee20000300a00 */
        /* <DEDUP_REMOVED lines=60> */
[----:B--2---:R-:W-:Y:S02]  /*16060*/  IMAD.MOV.U32 R243, RZ, RZ, R122 ;  /* 0x000000fffff37224 */ /* 0x004fe400078e007a */
[----:B------:R-:W-:Y:S02]  /*16070*/  IMAD.MOV.U32 R242, RZ, RZ, R123 ;  /* 0x000000fffff27224 */ /* 0x000fe400078e007b */
[----:B------:R-:W2:Y:S04]  /*16080*/  LDL.LU.64 R122, [R1+0xa0] ;  /* 0x0000a000017a7983 */ /* 0x000ea80000300a00 */
[----:B------:R-:W2:Y:S04]  /*16090*/  LDL.LU.64 R120, [R1+0xf0] ;  /* 0x0000f00001787983 */ /* 0x000ea80000300a00 */
[----:B------:R-:W2:Y:S04]  /*160a0*/  LDL.LU.64 R112, [R1+0x20] ;  /* 0x0000200001707983 */ /* 0x000ea80000300a00 */
[----:B------:R1:W5:Y:S04]  /*160b0*/  LDL.LU.64 R80, [R1+0x6e8] ;  /* 0x0006e80001507983 */ /* 0x0003680000300a00 */
[----:B------:R1:W-:Y:S04]  /*160c0*/  STL [R1], R82 ;  /* 0x0000005201007387 */ /* 0x0003e80000100800 */
[----:B-1----:R1:W5:Y:S04]  /*160d0*/  LDL.LU.64 R82, [R1+0x6e0] ;  /* 0x0006e00001527983 */ /* 0x0023680000300a00 */
[----:B----4-:R4:W-:Y:S02]  /*160e0*/  STL [R1+0x8], R98 ;  /* 0x0000086201007387 */ /* 0x0109e40000100800 */
[----:B----4-:R-:W-:-:S05]  /*160f0*/  IMAD.MOV.U32 R98, RZ, RZ, R99 ;  /* 0x000000ffff627224 */ /* 0x010fca00078e0063 */
[----:B------:R4:W-:Y:S04]  /*16100*/  STL [R1+0x4], R98 ;  /* 0x0000046201007387 */ /* 0x0009e80000100800 */
[----:B----4-:R-:W4:Y:S01]  /*16110*/  LDL.LU.64 R98, [R1+0x88] ;  /* 0x0000880001627983 */ /* 0x010f220000300a00 */
        /* <DEDUP_REMOVED lines=13> */
[----:B---3--:R-:W-:Y:S01]  /*161f0*/  IMAD.MOV.U32 R124, RZ, RZ, R85 ;  /* 0x000000ffff7c7224 */ /* 0x008fe200078e0055 */
[----:B------:R3:W-:Y:S04]  /*16200*/  STL [R1+0x10], R84 ;  /* 0x0000105401007387 */ /* 0x0007e80000100800 */
[----:B---3--:R1:W5:Y:S04]  /*16210*/  LDL.LU.64 R84, [R1+0x6d8] ;  /* 0x0006d80001547983 */ /* 0x0083680000300a00 */
[----:B------:R3:W-:Y:S04]  /*16220*/  STL [R1+0xc], R124 ;  /* 0x00000c7c01007387 */ /* 0x0007e80000100800 */
[----:B------:R1:W-:Y:S01]  /*16230*/  STL [R1+0x18], R86 ;  /* 0x0000185601007387 */ /* 0x0003e20000100800 */
[----:B---3--:R-:W-:-:S03]  /*16240*/  IMAD.MOV.U32 R124, RZ, RZ, R87 ;  /* 0x000000ffff7c7224 */ /* 0x008fc600078e0057 */
[----:B-1----:R1:W5:Y:S04]  /*16250*/  LDL.LU.64 R86, [R1+0x6d0] ;  /* 0x0006d00001567983 */ /* 0x0023680000300a00 */
[----:B--2---:R-:W-:Y:S04]  /*16260*/  STL [R1+0x20], R112 ;  /* 0x0000207001007387 */ /* 0x004fe80000100800 */
[----:B------:R2:W-:Y:S02]  /*16270*/  STL [R1+0x14], R124 ;  /* 0x0000147c01007387 */ /* 0x0005e40000100800 */
[----:B--2---:R-:W-:-:S02]  /*16280*/  IMAD.MOV.U32 R124, RZ, RZ, R113 ;  /* 0x000000ffff7c7224 */ /* 0x004fc400078e0071 */
[----:B------:R-:W2:Y:S04]  /*16290*/  LDL.LU.64 R112, [R1+0x68] ;  /* 0x0000680001707983 */ /* 0x000ea80000300a00 */
[----:B------:R3:W-:Y:S04]  /*162a0*/  STL [R1+0x1c], R124 ;  /* 0x00001c7c01007387 */ /* 0x0007e80000100800 */
[----:B------:R1:W-:Y:S01]  /*162b0*/  STL [R1+0x28], R126 ;  /* 0x0000287e01007387 */ /* 0x0003e20000100800 */
[----:B---3--:R-:W-:-:S05]  /*162c0*/  IMAD.MOV.U32 R124, RZ, RZ, R127 ;  /* 0x000000ffff7c7224 */ /* 0x008fca00078e007f */
[----:B------:R3:W-:Y:S01]  /*162d0*/  STL [R1+0x24], R124 ;  /* 0x0000247c01007387 */ /* 0x0007e20000100800 */
[----:B-1----:R-:W-:Y:S02]  /*162e0*/  IMAD.MOV.U32 R126, RZ, RZ, R104 ;  /* 0x000000ffff7e7224 */ /* 0x002fe400078e0068 */
[----:B------:R-:W-:Y:S01]  /*162f0*/  IMAD.MOV.U32 R127, RZ, RZ, R105 ;  /* 0x000000ffff7f7224 */ /* 0x000fe200078e0069 */
[----:B------:R1:W-:Y:S04]  /*16300*/  STL [R1+0x30], R88 ;  /* 0x0000305801007387 */ /* 0x0003e80000100800 */
[----:B------:R-:W2:Y:S01]  /*16310*/  LDL.LU.64 R104, [R1+0x138] ;  /* 0x0001380001687983 */ /* 0x000ea20000300a00 */
[----:B---3--:R-:W-:-:S03]  /*16320*/  IMAD.MOV.U32 R124, RZ, RZ, R89 ;  /* 0x000000ffff7c7224 */ /* 0x008fc600078e0059 */
[----:B-1----:R1:W5:Y:S04]  /*16330*/  LDL.LU.64 R88, [R1+0x6c8] ;  /* 0x0006c80001587983 */ /* 0x0023680000300a00 */
[----:B------:R-:W-:Y:S04]  /*16340*/  STL [R1+0x2c], R124 ;  /* 0x00002c7c01007387 */ /* 0x000fe80000100800 */
[----:B------:R3:W-:Y:S04]  /*16350*/  STL [R1+0x38], R96 ;  /* 0x0000386001007387 */ /* 0x0007e80000100800 */
[----:B------:R-:W-:Y:S01]  /*16360*/  STL [R1+0x40], R90 ;  /* 0x0000405a01007387 */ /* 0x000fe20000100800 */
[----:B---3--:R-:W-:-:S05]  /*16370*/  IMAD.MOV.U32 R96, RZ, RZ, R97 ;  /* 0x000000ffff607224 */ /* 0x008fca00078e0061 */
[----:B------:R3:W-:Y:S04]  /*16380*/  STL [R1+0x34], R96 ;  /* 0x0000346001007387 */ /* 0x0007e80000100800 */
[----:B---3--:R-:W3:Y:S01]  /*16390*/  LDL.LU.64 R96, [R1+0xc8] ;  /* 0x0000c80001607983 */ /* 0x008ee20000300a00 */
[----:B------:R-:W-:-:S03]  /*163a0*/  IMAD.MOV.U32 R124, RZ, RZ, R91 ;  /* 0x000000ffff7c7224 */ /* 0x000fc600078e005b */
[----:B------:R1:W5:Y:S04]  /*163b0*/  LDL.LU.64 R90, [R1+0x6c0] ;  /* 0x0006c000015a7983 */ /* 0x0003680000300a00 */
[----:B------:R1:W-:Y:S04]  /*163c0*/  STL [R1+0x3c], R124 ;  /* 0x00003c7c01007387 */ /* 0x0003e80000100800 */
[----:B----4-:R4:W-:Y:S01]  /*163d0*/  STL [R1+0x48], R98 ;  /* 0x0000486201007387 */ /* 0x0109e20000100800 */
[----:B-1----:R-:W-:-:S03]  /*163e0*/  IMAD.MOV.U32 R124, RZ, RZ, R99 ;  /* 0x000000ffff7c7224 */ /* 0x002fc600078e0063 */
[----:B----4-:R-:W4:Y:S04]  /*163f0*/  LDL.LU.64 R98, [R1+0x98] ;  /* 0x0000980001627983 */ /* 0x010f280000300a00 */
[----:B------:R-:W-:Y:S04]  /*16400*/  STL [R1+0x44], R124 ;  /* 0x0000447c01007387 */ /* 0x000fe80000100800 */
[----:B------:R1:W-:Y:S04]  /*16410*/  STL [R1+0x50], R100 ;  /* 0x0000506401007387 */ /* 0x0003e80000100800 */
[----:B------:R-:W-:Y:S01]  /*16420*/  STL [R1+0x58], R106 ;  /* 0x0000586a01007387 */ /* 0x000fe20000100800 */
[----:B-1----:R-:W-:-:S05]  /*16430*/  IMAD.MOV.U32 R100, RZ, RZ, R101 ;  /* 0x000000ffff647224 */ /* 0x002fca00078e0065 */
[----:B------:R1:W-:Y:S01]  /*16440*/  STL [R1+0x4c], R100 ;  /* 0x00004c6401007387 */ /* 0x0003e20000100800 */
[----:B------:R-:W-:-:S03]  /*16450*/  IMAD.MOV.U32 R124, RZ, RZ, R107 ;  /* 0x000000ffff7c7224 */ /* 0x000fc600078e006b */
[----:B-1----:R-:W4:Y:S01]  /*16460*/  LDL.LU.64 R100, [R1+0xa8] ;  /* 0x0000a80001647983 */ /* 0x002f220000300a00 */
[----:B------:R-:W-:Y:S02]  /*16470*/  IMAD.MOV.U32 R106, RZ, RZ, R108 ;  /* 0x000000ffff6a7224 */ /* 0x000fe400078e006c */
[----:B------:R-:W-:Y:S01]  /*16480*/  IMAD.MOV.U32 R107, RZ, RZ, R109 ;  /* 0x000000ffff6b7224 */ /* 0x000fe200078e006d */
[----:B------:R1:W-:Y:S01]  /*16490*/  STL [R1+0x54], R124 ;  /* 0x0000547c01007387 */ /* 0x0003e20000100800 */
[----:B------:R-:W-:Y:S02]  /*164a0*/  IMAD.MOV.U32 R108, RZ, RZ, R110 ;  /* 0x000000ffff6c7224 */ /* 0x000fe400078e006e */
[----:B------:R-:W-:Y:S01]  /*164b0*/  IMAD.MOV.U32 R109, RZ, RZ, R111 ;  /* 0x000000ffff6d7224 */ /* 0x000fe200078e006f */
[----:B------:R1:W-:Y:S04]  /*164c0*/  STL [R1+0x60], R92 ;  /* 0x0000605c01007387 */ /* 0x0003e80000100800 */
[----:B------:R-:W4:Y:S01]  /*164d0*/  LDL.LU.64 R110, [R1+0x158] ;  /* 0x00015800016e7983 */ /* 0x000f220000300a00 */
[----:B-1----:R-:W-:-:S03]  /*164e0*/  IMAD.MOV.U32 R124, RZ, RZ, R93 ;  /* 0x000000ffff7c7224 */ /* 0x002fc600078e005d */
[----:B------:R1:W5:Y:S04]  /*164f0*/  LDL.LU.64 R92, [R1+0x6b8] ;  /* 0x0006b800015c7983 */ /* 0x0003680000300a00 */
[----:B--2---:R2:W-:Y:S04]  /*16500*/  STL [R1+0x68], R112 ;  /* 0x0000687001007387 */ /* 0x0045e80000100800 */
[----:B------:R-:W-:Y:S04]  /*16510*/  STL [R1+0x5c], R124 ;  /* 0x00005c7c01007387 */ /* 0x000fe80000100800 */
[----:B------:R-:W-:Y:S01]  /*16520*/  STL [R1+0x70], R126 ;  /* 0x0000707e01007387 */ /* 0x000fe20000100800 */
[----:B--2---:R-:W-:-:S05]  /*16530*/  IMAD.MOV.U32 R112, RZ, RZ, R113 ;  /* 0x000000ffff707224 */ /* 0x004fca00078e0071 */
[----:B------:R2:W-:Y:S04]  /*16540*/  STL [R1+0x64], R112 ;  /* 0x0000647001007387 */ /* 0x0005e80000100800 */
[----:B--2---:R-:W2:Y:S01]  /*16550*/  LDL.LU.64 R112, [R1+0x110] ;  /* 0x0001100001707983 */ /* 0x004ea20000300a00 */
[----:B------:R-:W-:-:S03]  /*16560*/  IMAD.MOV.U32 R124, RZ, RZ, R127 ;  /* 0x000000ffff7c7224 */ /* 0x000fc600078e007f */
[----:B------:R1:W-:Y:S04]  /*16570*/  STL [R1+0x78], R104 ;  /* 0x0000786801007387 */ /* 0x0003e80000100800 */
[----:B------:R-:W-:Y:S04]  /*16580*/  STL [R1+0x6c], R124 ;  /* 0x00006c7c01007387 */ /* 0x000fe80000100800 */
[----:B------:R-:W-:Y:S01]  /*16590*/  STL [R1+0x80], R94 ;  /* 0x0000805e01007387 */ /* 0x000fe20000100800 */
[----:B-1----:R-:W-:-:S05]  /*165a0*/  IMAD.MOV.U32 R104, RZ, RZ, R105 ;  /* 0x000000ffff687224 */ /* 0x002fca00078e0069 */
[----:B------:R1:W-:Y:S04]  /*165b0*/  STL [R1+0x74], R104 ;  /* 0x0000746801007387 */ /* 0x0003e80000100800 */
[----:B-1----:R-:W2:Y:S01]  /*165c0*/  LDL.LU.64 R104, [R1+0xd8] ;  /* 0x0000d80001687983 */ /* 0x002ea20000300a00 */
[----:B------:R-:W-:-:S03]  /*165d0*/  IMAD.MOV.U32 R94, RZ, RZ, R95 ;  /* 0x000000ffff5e7224 */ /* 0x000fc600078e005f */
[----:B---3--:R-:W-:Y:S04]  /*165e0*/  STL [R1+0x88], R96 ;  /* 0x0000886001007387 */ /* 0x008fe80000100800 */
[----:B------:R1:W-:Y:S02]  /*165f0*/  STL [R1+0x7c], R94 ;  /* 0x00007c5e01007387 */ /* 0x0003e40000100800 */
[----:B-1----:R-:W-:-:S05]  /*16600*/  IMAD.MOV.U32 R94, RZ, RZ, R97 ;  /* 0x000000ffff5e7224 */ /* 0x002fca00078e0061 */
[----:B------:R1:W-:Y:S04]  /*16610*/  STL [R1+0x84], R94 ;  /* 0x0000845e01007387 */ /* 0x0003e80000100800 */
[----:B------:R3:W-:Y:S01]  /*16620*/  STL [R1+0x90], R118 ;  /* 0x0000907601007387 */ /* 0x0007e20000100800 */
[----:B-1----:R-:W-:-:S03]  /*16630*/  IMAD.MOV.U32 R94, RZ, RZ, R119 ;  /* 0x000000ffff5e7224 */ /* 0x002fc600078e0077 */
[----:B---3--:R-:W3:Y:S04]  /*16640*/  LDL.LU.64 R118, [R1+0xe8] ;  /* 0x0000e80001767983 */ /* 0x008ee80000300a00 */
[----:B------:R1:W-:Y:S04]  /*16650*/  STL [R1+0x8c], R94 ;  /* 0x00008c5e01007387 */ /* 0x0003e80000100800 */
[----:B----4-:R-:W-:Y:S01]  /*16660*/  STL [R1+0x98], R98 ;  /* 0x0000986201007387 */ /* 0x010fe20000100800 */
[----:B-1----:R-:W-:-:S05]  /*16670*/  IMAD.MOV.U32 R94, RZ, RZ, R99 ;  /* 0x000000ffff5e7224 */ /* 0x002fca00078e0063 */
[----:B------:R1:W-:Y:S04]  /*16680*/  STL [R1+0x94], R94 ;  /* 0x0000945e01007387 */ /* 0x0003e80000100800 */
[----:B------:R4:W-:Y:S01]  /*16690*/  STL [R1+0xa0], R122 ;  /* 0x0000a07a01007387 */ /* 0x0009e20000100800 */
[----:B-1----:R-:W-:-:S03]  /*166a0*/  IMAD.MOV.U32 R94, RZ, RZ, R123 ;  /* 0x000000ffff5e7224 */ /* 0x002fc600078e007b */
[----:B----4-:R-:W4:Y:S04]  /*166b0*/  LDL.LU.64 R122, [R1+0x198] ;  /* 0x00019800017a7983 */ /* 0x010f280000300a00 */
[----:B------:R1:W-:Y:S04]  /*166c0*/  STL [R1+0x9c], R94 ;  /* 0x00009c5e01007387 */ /* 0x0003e80000100800 */
[----:B------:R-:W-:Y:S01]  /*166d0*/  STL [R1+0xa8], R100 ;  /* 0x0000a86401007387 */ /* 0x000fe20000100800 */
[----:B-1----:R-:W-:-:S05]  /*166e0*/  IMAD.MOV.U32 R94, RZ, RZ, R101 ;  /* 0x000000ffff5e7224 */ /* 0x002fca00078e0065 */
[----:B------:R1:W-:Y:S04]  /*166f0*/  STL [R1+0xa4], R94 ;  /* 0x0000a45e01007387 */ /* 0x0003e80000100800 */
[----:B------:R1:W-:Y:S02]  /*16700*/  STL [R1+0xb0], R108 ;  /* 0x0000b06c01007387 */ /* 0x0003e40000100800 */
[----:B-1----:R-:W-:Y:S02]  /*16710*/  IMAD.MOV.U32 R94, RZ, RZ, R109 ;  /* 0x000000ffff5e7224 */ /* 0x002fe400078e006d */
[----:B------:R-:W-:Y:S04]  /*16720*/  STL [R1+0xb8], R110 ;  /* 0x0000b86e01007387 */ /* 0x000fe80000100800 */
[----:B------:R1:W-:Y:S04]  /*16730*/  STL [R1+0xac], R94 ;  /* 0x0000ac5e01007387 */ /* 0x0003e80000100800 */
[----:B------:R-:W4:Y:S01]  /*16740*/  LDL.LU.64 R108, [R1+0x150] ;  /* 0x00015000016c7983 */ /* 0x000f220000300a00 */
[----:B-1----:R-:W-:-:S03]  /*16750*/  IMAD.MOV.U32 R94, RZ, RZ, R111 ;  /* 0x000000ffff5e7224 */ /* 0x002fc600078e006f */
[----:B------:R-:W-:Y:S04]  /*16760*/  STL [R1+0xc0], R102 ;  /* 0x0000c06601007387 */ /* 0x000fe80000100800 */
[----:B------:R1:W-:Y:S04]  /*16770*/  STL [R1+0xb4], R94 ;  /* 0x0000b45e01007387 */ /* 0x0003e80000100800 */
[----:B------:R-:W4:Y:S01]  /*16780*/  LDL.LU.64 R110, [R1+0x148] ;  /* 0x00014800016e7983 */ /* 0x000f220000300a00 */
[----:B-1----:R-:W-:-:S03]  /*16790*/  IMAD.MOV.U32 R94, RZ, RZ, R103 ;  /* 0x000000ffff5e7224 */ /* 0x002fc600078e0067 */
[----:B--2---:R-:W-:Y:S04]  /*167a0*/  STL [R1+0xc8], R112 ;  /* 0x0000c87001007387 */ /* 0x004fe80000100800 */
[----:B------:R1:W-:Y:S04]  /*167b0*/  STL [R1+0xbc], R94 ;  /* 0x0000bc5e01007387 */ /* 0x0003e80000100800 */
[----:B------:R-:W2:Y:S01]  /*167c0*/  LDL.LU.64 R98, [R1+0x118] ;  /* 0x0001180001627983 */ /* 0x000ea20000300a00 */
[----:B-1----:R-:W-:-:S03]  /*167d0*/  IMAD.MOV.U32 R94, RZ, RZ, R113 ;  /* 0x000000ffff5e7224 */ /* 0x002fc600078e0071 */
[----:B------:R-:W-:Y:S04]  /*167e0*/  STL [R1+0xd0], R114 ;  /* 0x0000d07201007387 */ /* 0x000fe80000100800 */
[----:B------:R1:W-:Y:S04]  /*167f0*/  STL [R1+0xc4], R94 ;  /* 0x0000c45e01007387 */ /* 0x0003e80000100800 */
[----:B------:R-:W2:Y:S01]  /*16800*/  LDL.LU.64 R112, [R1+0x120] ;  /* 0x0001200001707983 */ /* 0x000ea20000300a00 */
[----:B-1----:R-:W-:-:S03]  /*16810*/  IMAD.MOV.U32 R94, RZ, RZ, R115 ;  /* 0x000000ffff5e7224 */ /* 0x002fc600078e0073 */
[----:B------:R-:W-:Y:S04]  /*16820*/  STL [R1+0xd8], R104 ;  /* 0x0000d86801007387 */ /* 0x000fe80000100800 */
[----:B------:R1:W-:Y:S04]  /*16830*/  STL [R1+0xcc], R94 ;  /* 0x0000cc5e01007387 */ /* 0x0003e80000100800 */
[----:B------:R-:W2:Y:S04]  /*16840*/  LDL.LU.64 R114, [R1+0x128] ;  /* 0x0001280001727983 */ /* 0x000ea80000300a00 */
[----:B------:R-:W2:Y:S01]  /*16850*/  LDL.LU.64 R100, [R1+0x130] ;  /* 0x0001300001647983 */ /* 0x000ea20000300a00 */
[----:B-1----:R-:W-:-:S05]  /*16860*/  IMAD.MOV.U32 R94, RZ, RZ, R105 ;  /* 0x000000ffff5e7224 */ /* 0x002fca00078e0069 */
[----:B------:R1:W-:Y:S04]  /*16870*/  STL [R1+0xd4], R94 ;  /* 0x0000d45e01007387 */ /* 0x0003e80000100800 */
[----:B------:R1:W-:Y:S02]  /*16880*/  STL [R1+0xe0], R116 ;  /* 0x0000e07401007387 */ /* 0x0003e40000100800 */
[----:B-1----:R-:W-:Y:S02]  /*16890*/  IMAD.MOV.U32 R94, RZ, RZ, R117 ;  /* 0x000000ffff5e7224 */ /* 0x002fe400078e0075 */
[----:B------:R-:W2:Y:S04]  /*168a0*/  LDL.LU.64 R116, [R1+0x1d8] ;  /* 0x0001d80001747983 */ /* 0x000ea80000300a00 */
[----:B------:R1:W-:Y:S04]  /*168b0*/  STL [R1+0xdc], R94 ;  /* 0x0000dc5e01007387 */ /* 0x0003e80000100800 */
[----:B---3--:R3:W-:Y:S01]  /*168c0*/  STL [R1+0xe8], R118 ;  /* 0x0000e87601007387 */ /* 0x0087e20000100800 */
[----:B-1----:R-:W-:-:S03]  /*168d0*/  IMAD.MOV.U32 R94, RZ, RZ, R119 ;  /* 0x000000ffff5e7224 */ /* 0x002fc600078e0077 */
[----:B---3--:R-:W3:Y:S04]  /*168e0*/  LDL.LU.64 R118, [R1+0x1c0] ;  /* 0x0001c00001767983 */ /* 0x008ee80000300a00 */
[----:B------:R1:W-:Y:S04]  /*168f0*/  STL [R1+0xe4], R94 ;  /* 0x0000e45e01007387 */ /* 0x0003e80000100800 */
[----:B------:R4:W-:Y:S04]  /*16900*/  STL [R1+0xf0], R120 ;  /* 0x0000f07801007387 */ /* 0x0009e80000100800 */
[----:B------:R-:W3:Y:S01]  /*16910*/  LDL.LU.64 R102, [R1+0x190] ;  /* 0x0001900001667983 */ /* 0x000ee20000300a00 */
[----:B-1----:R-:W-:-:S03]  /*16920*/  IMAD.MOV.U32 R94, RZ, RZ, R121 ;  /* 0x000000ffff5e7224 */ /* 0x002fc600078e0079 */
[----:B----4-:R-:W-:Y:S04]  /*16930*/  STL [R1+0xf8], R122 ;  /* 0x0000f87a01007387 */ /* 0x010fe80000100800 */
[----:B------:R1:W-:Y:S04]  /*16940*/  STL [R1+0xec], R94 ;  /* 0x0000ec5e01007387 */ /* 0x0003e80000100800 */
[----:B------:R-:W4:Y:S01]  /*16950*/  LDL.LU.64 R120, [R1+0x188] ;  /* 0x0001880001787983 */ /* 0x000f220000300a00 */
[----:B-1----:R-:W-:-:S03]  /*16960*/  IMAD.MOV.U32 R94, RZ, RZ, R123 ;  /* 0x000000ffff5e7224 */ /* 0x002fc600078e007b */
[----:B------:R-:W-:Y:S04]  /*16970*/  STL [R1+0x100], R106 ;  /* 0x0001006a01007387 */ /* 0x000fe80000100800 */
[----:B------:R1:W-:Y:S04]  /*16980*/  STL [R1+0xf4], R94 ;  /* 0x0000f45e01007387 */ /* 0x0003e80000100800 */
[----:B------:R-:W4:Y:S04]  /*16990*/  LDL.LU.64 R122, [R1+0x178] ;  /* 0x00017800017a7983 */ /* 0x000f280000300a00 */
[----:B------:R-:W4:Y:S01]  /*169a0*/  LDL.LU.64 R104, [R1+0x160] ;  /* 0x0001600001687983 */ /* 0x000f220000300a00 */
[----:B-1----:R-:W-:-:S05]  /*169b0*/  IMAD.MOV.U32 R94, RZ, RZ, R107 ;  /* 0x000000ffff5e7224 */ /* 0x002fca00078e006b */
[----:B------:R1:W-:Y:S04]  /*169c0*/  STL [R1+0xfc], R94 ;  /* 0x0000fc5e01007387 */ /* 0x0003e80000100800 */
[----:B------:R1:W-:Y:S04]  /*169d0*/  STL [R1+0x108], R108 ;  /* 0x0001086c01007387 */ /* 0x0003e80000100800 */
[----:B------:R-:W4:Y:S01]  /*169e0*/  LDL.LU.64 R106, [R1+0x168] ;  /* 0x00016800016a7983 */ /* 0x000f220000300a00 */
[----:B-1----:R-:W-:-:S05]  /*169f0*/  IMAD.MOV.U32 R94, RZ, RZ, R109 ;  /* 0x000000ffff5e7224 */ /* 0x002fca00078e006d */
[----:B------:R1:W-:Y:S04]  /*16a00*/  STL [R1+0x104], R94 ;  /* 0x0001045e01007387 */ /* 0x0003e80000100800 */
[----:B------:R2:W-:Y:S04]  /*16a10*/  STL [R1+0x110], R110 ;  /* 0x0001106e01007387 */ /* 0x0005e80000100800 */
[----:B------:R-:W4:Y:S01]  /*16a20*/  LDL.LU.64 R108, [R1+0x170] ;  /* 0x00017000016c7983 */ /* 0x000f220000300a00 */
[----:B-1----:R-:W-:-:S05]  /*16a30*/  IMAD.MOV.U32 R94, RZ, RZ, R111 ;  /* 0x000000ffff5e7224 */ /* 0x002fca00078e006f */
[----:B------:R1:W-:Y:S04]  /*16a40*/  STL [R1+0x10c], R94 ;  /* 0x00010c5e01007387 */ /* 0x0003e80000100800 */
[----:B--2---:R-:W-:Y:S04]  /*16a50*/  STL [R1+0x118], R98 ;  /* 0x0001186201007387 */ /* 0x004fe80000100800 */
[----:B------:R-:W2:Y:S01]  /*16a60*/  LDL.LU.64 R110, [R1+0x218] ;  /* 0x00021800016e7983 */ /* 0x000ea20000300a00 */
[----:B-1----:R-:W-:-:S03]  /*16a70*/  IMAD.MOV.U32 R94, RZ, RZ, R99 ;  /* 0x000000ffff5e7224 */ /* 0x002fc600078e0063 */
[----:B------:R-:W-:Y:S04]  /*16a80*/  STL [R1+0x120], R112 ;  /* 0x0001207001007387 */ /* 0x000fe80000100800 */
[----:B------:R1:W-:Y:S02]  /*16a90*/  STL [R1+0x114], R94 ;  /* 0x0001145e01007387 */ /* 0x0003e40000100800 */
[----:B-1----:R-:W-:Y:S02]  /*16aa0*/  IMAD.MOV.U32 R94, RZ, RZ, R113 ;  /* 0x000000ffff5e7224 */ /* 0x002fe400078e0071 */
[----:B------:R-:W2:Y:S04]  /*16ab0*/  LDL.LU.64 R112, [R1+0x200] ;  /* 0x0002000001707983 */ /* 0x000ea80000300a00 */
[----:B------:R1:W-:Y:S04]  /*16ac0*/  STL [R1+0x11c], R94 ;  /* 0x00011c5e01007387 */ /* 0x0003e80000100800 */
[----:B------:R1:W-:Y:S02]  /*16ad0*/  STL [R1+0x128], R114 ;  /* 0x0001287201007387 */ /* 0x0003e40000100800 */
[----:B-1----:R-:W-:-:S02]  /*16ae0*/  IMAD.MOV.U32 R94, RZ, RZ, R115 ;  /* 0x000000ffff5e7224 */ /* 0x002fc400078e0073 */
[----:B------:R-:W-:Y:S04]  /*16af0*/  STL [R1+0x130], R100 ;  /* 0x0001306401007387 */ /* 0x000fe80000100800 */
[----:B------:R1:W-:Y:S04]  /*16b00*/  STL [R1+0x124], R94 ;  /* 0x0001245e01007387 */ /* 0x0003e80000100800 */
[----:B------:R-:W2:Y:S01]  /*16b10*/  LDL.LU.64 R114, [R1+0x1d0] ;  /* 0x0001d00001727983 */ /* 0x000ea20000300a00 */
[----:B-1----:R-:W-:-:S03]  /*16b20*/  IMAD.MOV.U32 R94, RZ, RZ, R101 ;  /* 0x000000ffff5e7224 */ /* 0x002fc600078e0065 */
[----:B------:R-:W-:Y:S04]  /*16b30*/  STL [R1+0x138], R116 ;  /* 0x0001387401007387 */ /* 0x000fe80000100800 */
[----:B------:R1:W-:Y:S02]  /*16b40*/  STL [R1+0x12c], R94 ;  /* 0x00012c5e01007387 */ /* 0x0003e40000100800 */
[----:B-1----:R-:W-:Y:S02]  /*16b50*/  IMAD.MOV.U32 R94, RZ, RZ, R117 ;  /* 0x000000ffff5e7224 */ /* 0x002fe400078e0075 */
[----:B------:R-:W2:Y:S04]  /*16b60*/  LDL.LU.64 R116, [R1+0x1c8] ;  /* 0x0001c80001747983 */ /* 0x000ea80000300a00 */
[----:B------:R1:W-:Y:S04]  /*16b70*/  STL [R1+0x134], R94 ;  /* 0x0001345e01007387 */ /* 0x0003e80000100800 */
[----:B---3--:R3:W-:Y:S01]  /*16b80*/  STL [R1+0x140], R118 ;  /* 0x0001407601007387 */ /* 0x0087e20000100800 */
[----:B-1----:R-:W-:-:S03]  /*16b90*/  IMAD.MOV.U32 R94, RZ, RZ, R119 ;  /* 0x000000ffff5e7224 */ /* 0x002fc600078e0077 */
[----:B------:R-:W-:Y:S04]  /*16ba0*/  STL [R1+0x148], R102 ;  /* 0x0001486601007387 */ /* 0x000fe80000100800 */
[----:B------:R1:W-:Y:S04]  /*16bb0*/  STL [R1+0x13c], R94 ;  /* 0x00013c5e01007387 */ /* 0x0003e80000100800 */
[----:B---3--:R-:W3:Y:S01]  /*16bc0*/  LDL.LU.64 R118, [R1+0x1b8] ;  /* 0x0001b80001767983 */ /* 0x008ee20000300a00 */
[----:B-1----:R-:W-:-:S03]  /*16bd0*/  IMAD.MOV.U32 R94, RZ, RZ, R103 ;  /* 0x000000ffff5e7224 */ /* 0x002fc600078e0067 */
[----:B----4-:R-:W-:Y:S04]  /*16be0*/  STL [R1+0x150], R120 ;  /* 0x0001507801007387 */ /* 0x010fe80000100800 */
[----:B------:R1:W-:Y:S02]  /*16bf0*/  STL [R1+0x144], R94 ;  /* 0x0001445e01007387 */ /* 0x0003e40000100800 */
[----:B-1----:R-:W-:Y:S02]  /*16c00*/  IMAD.MOV.U32 R94, RZ, RZ, R121 ;  /* 0x000000ffff5e7224 */ /* 0x002fe400078e0079 */
[----:B------:R-:W4:Y:S04]  /*16c10*/  LDL.LU.64 R120, [R1+0x1a0] ;  /* 0x0001a00001787983 */ /* 0x000f280000300a00 */
[----:B------:R1:W-:Y:S04]  /*16c20*/  STL [R1+0x14c], R94 ;  /* 0x00014c5e01007387 */ /* 0x0003e80000100800 */
[----:B------:R1:W-:Y:S02]  /*16c30*/  STL [R1+0x158], R122 ;  /* 0x0001587a01007387 */ /* 0x0003e40000100800 */
[----:B-1----:R-:W-:-:S02]  /*16c40*/  IMAD.MOV.U32 R94, RZ, RZ, R123 ;  /* 0x000000ffff5e7224 */ /* 0x002fc400078e007b */
[----:B------:R-:W-:Y:S04]  /*16c50*/  STL [R1+0x160], R104 ;  /* 0x0001606801007387 */ /* 0x000fe80000100800 */
[----:B------:R1:W-:Y:S04]  /*16c60*/  STL [R1+0x154], R94 ;  /* 0x0001545e01007387 */ /* 0x0003e80000100800 */
[----:B------:R-:W4:Y:S01]  /*16c70*/  LDL.LU.64 R122, [R1+0x1a8] ;  /* 0x0001a800017a7983 */ /* 0x000f220000300a00 */
[----:B-1----:R-:W-:-:S03]  /*16c80*/  IMAD.MOV.U32 R94, RZ, RZ, R105 ;  /* 0x000000ffff5e7224 */ /* 0x002fc600078e0069 */
[----:B------:R-:W-:Y:S04]  /*16c90*/  STL [R1+0x168], R106 ;  /* 0x0001686a01007387 */ /* 0x000fe80000100800 */
[----:B------:R1:W-:Y:S04]  /*16ca0*/  STL [R1+0x15c], R94 ;  /* 0x00015c5e01007387 */ /* 0x0003e80000100800 */
[----:B------:R-:W4:Y:S01]  /*16cb0*/  LDL.LU.64 R126, [R1+0x1b0] ;  /* 0x0001b000017e7983 */ /* 0x000f220000300a00 */
[----:B-1----:R-:W-:-:S05]  /*16cc0*/  IMAD.MOV.U32 R94, RZ, RZ, R107 ;  /* 0x000000ffff5e7224 */ /* 0x002fca00078e006b */
[----:B------:R1:W-:Y:S04]  /*16cd0*/  STL [R1+0x164], R94 ;  /* 0x0001645e01007387 */ /* 0x0003e80000100800 */
[----:B------:R-:W-:Y:S01]  /*16ce0*/  STL [R1+0x170], R108 ;  /* 0x0001706c01007387 */ /* 0x000fe20000100800 */
[----:B-1----:R-:W-:-:S03]  /*16cf0*/  IMAD.MOV.U32 R94, RZ, RZ, R109 ;  /* 0x000000ffff5e7224 */ /* 0x002fc600078e006d */
[----:B--2---:R-:W-:Y:S04]  /*16d00*/  STL [R1+0x178], R110 ;  /* 0x0001786e01007387 */ /* 0x004fe80000100800 */
[----:B------:R1:W-:Y:S01]  /*16d10*/  STL [R1+0x16c], R94 ;  /* 0x00016c5e01007387 */ /* 0x0003e20000100800 */
[----:B------:R-:W-:-:S03]  /*16d20*/  IMAD.MOV.U32 R98, RZ, RZ, R111 ;  /* 0x000000ffff627224 */ /* 0x000fc600078e006f */
[----:B-1----:R-:W2:Y:S04]  /*16d30*/  LDL.LU.64 R94, [R1+0x268] ;  /* 0x00026800015e7983 */ /* 0x002ea80000300a00 */
[----:B------:R-:W2:Y:S04]  /*16d40*/  LDL.LU.64 R96, [R1+0x240] ;  /* 0x0002400001607983 */ /* 0x000ea80000300a00 */
[----:B------:R1:W-:Y:S04]  /*16d50*/  STL [R1+0x174], R98 ;  /* 0x0001746201007387 */ /* 0x0003e80000100800 */
[----:B------:R-:W-:Y:S04]  /*16d60*/  STL [R1+0x180], R112 ;  /* 0x0001807001007387 */ /* 0x000fe80000100800 */
[----:B-1----:R-:W2:Y:S01]  /*16d70*/  LDL.LU.64 R98, [R1+0x210] ;  /* 0x0002100001627983 */ /* 0x002ea20000300a00 */
[----:B------:R-:W-:-:S03]  /*16d80*/  IMAD.MOV.U32 R102, RZ, RZ, R113 ;  /* 0x000000ffff667224 */ /* 0x000fc600078e0071 */
        /* <DEDUP_REMOVED lines=12> */
[----:B---3--:R-:W-:Y:S04]  /*16e50*/  STL [R1+0x198], R118 ;  /* 0x0001987601007387 */ /* 0x008fe80000100800 */
[----:B-1----:R-:W3:Y:S01]  /*16e60*/  LDL.LU.64 R110, [R1+0x288] ;  /* 0x00028800016e7983 */ /* 0x002ee20000300a00 */
[----:B------:R-:W-:-:S03]  /*16e70*/  IMAD.MOV.U32 R114, RZ, RZ, R119 ;  /* 0x000000ffff727224 */ /* 0x000fc600078e0077 */
[----:B------:R-:W3:Y:S04]  /*16e80*/  LDL.LU.64 R112, [R1+0x260] ;  /* 0x0002600001707983 */ /* 0x000ee80000300a00 */
[----:B------:R1:W-:Y:S04]  /*16e90*/  STL [R1+0x194], R114 ;  /* 0x0001947201007387 */ /* 0x0003e80000100800 */
[----:B----4-:R-:W-:Y:S04]  /*16ea0*/  STL [R1+0x1a0], R120 ;  /* 0x0001a07801007387 */ /* 0x010fe80000100800 */
[----:B-1----:R-:W4:Y:S01]  /*16eb0*/  LDL.LU.64 R114, [R1+0x250] ;  /* 0x0002500001727983 */ /* 0x002f220000300a00 */
[----:B------:R-:W-:-:S03]  /*16ec0*/  IMAD.MOV.U32 R118, RZ, RZ, R121 ;  /* 0x000000ffff767224 */ /* 0x000fc600078e0079 */
[----:B------:R-:W3:Y:S04]  /*16ed0*/  LDL.LU.64 R116, [R1+0x248] ;  /* 0x0002480001747983 */ /* 0x000ee80000300a00 */
[----:B------:R1:W-:Y:S04]  /*16ee0*/  STL [R1+0x19c], R118 ;  /* 0x00019c7601007387 */ /* 0x0003e80000100800 */
[----:B------:R1:W-:Y:S04]  /*16ef0*/  STL [R1+0x1a8], R122 ;  /* 0x0001a87a01007387 */ /* 0x0003e80000100800 */
[----:B-1----:R-:W3:Y:S04]  /*16f00*/  LDL.64 R118, [R1+0x238] ;  /* 0x0002380001767983 */ /* 0x002ee80000100a00 */
[----:B------:R-:W3:Y:S01]  /*16f10*/  LDL.LU.64 R120, [R1+0x220] ;  /* 0x0002200001787983 */ /* 0x000ee20000300a00 */
[----:B------:R-:W-:-:S05]  /*16f20*/  IMAD.MOV.U32 R122, RZ, RZ, R123 ;  /* 0x000000ffff7a7224 */ /* 0x000fca00078e007b */
[----:B------:R1:W-:Y:S04]  /*16f30*/  STL [R1+0x1a4], R122 ;  /* 0x0001a47a01007387 */ /* 0x0003e80000100800 */
[----:B------:R1:W-:Y:S04]  /*16f40*/  STL [R1+0x1b0], R126 ;  /* 0x0001b07e01007387 */ /* 0x0003e80000100800 */
[----:B-1----:R-:W4:Y:S01]  /*16f50*/  LDL.LU.64 R122, [R1+0x228] ;  /* 0x00022800017a7983 */ /* 0x002f220000300a00 */
[----:B------:R-:W-:-:S03]  /*16f60*/  IMAD.MOV.U32 R124, RZ, RZ, R127 ;  /* 0x000000ffff7c7224 */ /* 0x000fc600078e007f */
[----:B------:R-:W4:Y:S04]  /*16f70*/  LDL.LU.64 R126, [R1+0x230] ;  /* 0x00023000017e7983 */ /* 0x000f280000300a00 */
[----:B------:R2:W-:Y:S02]  /*16f80*/  STL [R1+0x1ac], R124 ;  /* 0x0001ac7c01007387 */ /* 0x0005e40000100800 */
[----:B--2---:R-:W-:Y:S02]  /*16f90*/  IMAD.MOV.U32 R124, RZ, RZ, R95 ;  /* 0x000000ffff7c7224 */ /* 0x004fe400078e005f */
[----:B------:R1:W-:Y:S04]  /*16fa0*/  STL [R1+0x1b8], R94 ;  /* 0x0001b85e01007387 */ /* 0x0003e80000100800 */
[----:B-1----:R1:W5:Y:S04]  /*16fb0*/  LDL.LU.64 R94, [R1+0x6b0] ;  /* 0x0006b000015e7983 */ /* 0x0023680000300a00 */
[----:B------:R-:W-:Y:S04]  /*16fc0*/  STL [R1+0x1c0], R96 ;  /* 0x0001c06001007387 */ /* 0x000fe80000100800 */
[----:B------:R2:W-:Y:S02]  /*16fd0*/  STL [R1+0x1b4], R124 ;  /* 0x0001b47c01007387 */ /* 0x0005e40000100800 */
[----:B--2---:R-:W-:-:S02]  /*16fe0*/  IMAD.MOV.U32 R124, RZ, RZ, R97 ;  /* 0x000000ffff7c7224 */ /* 0x004fc400078e0061 */
[----:B------:R1:W5:Y:S04]  /*16ff0*/  LDL.LU.64 R96, [R1+0x6a8] ;  /* 0x0006a80001607983 */ /* 0x0003680000300a00 */
        /* <DEDUP_REMOVED lines=24> */
[----:B---3--:R-:W-:Y:S04]  /*17180*/  STL [R1+0x1f8], R110 ;  /* 0x0001f86e01007387 */ /* 0x008fe80000100800 */
[----:B------:R2:W-:Y:S02]  /*17190*/  STL [R1+0x1ec], R124 ;  /* 0x0001ec7c01007387 */ /* 0x0005e40000100800 */
[----:B--2---:R-:W-:-:S02]  /*171a0*/  IMAD.MOV.U32 R124, RZ, RZ, R111 ;  /* 0x000000ffff7c7224 */ /* 0x004fc400078e006f */
[----:B------:R1:W5:Y:S04]  /*171b0*/  LDL.LU.64 R110, [R1+0x670] ;  /* 0x00067000016e7983 */ /* 0x0003680000300a00 */
[----:B------:R-:W-:Y:S04]  /*171c0*/  STL [R1+0x200], R112 ;  /* 0x0002007001007387 */ /* 0x000fe80000100800 */
[----:B------:R2:W-:Y:S02]  /*171d0*/  STL [R1+0x1f4], R124 ;  /* 0x0001f47c01007387 */ /* 0x0005e40000100800 */
[----:B--2---:R-:W-:-:S02]  /*171e0*/  IMAD.MOV.U32 R124, RZ, RZ, R113 ;  /* 0x000000ffff7c7224 */ /* 0x004fc400078e0071 */
[----:B------:R1:W5:Y:S04]  /*171f0*/  LDL.LU.64 R112, [R1+0x668] ;  /* 0x0006680001707983 */ /* 0x0003680000300a00 */
[----:B----4-:R-:W-:Y:S04]  /*17200*/  STL [R1+0x208], R114 ;  /* 0x0002087201007387 */ /* 0x010fe80000100800 */
        /* <DEDUP_REMOVED lines=18> */
[----:B------:R-:W2:Y:S04]  /*17330*/  LDL.LU.64 R122, [R1+0x640] ;  /* 0x00064000017a7983 */ /* 0x000ea80000300a00 */
[----:B------:R-:W-:Y:S04]  /*17340*/  STL [R1+0x230], R126 ;  /* 0x0002307e01007387 */ /* 0x000fe80000100800 */
[----:B------:R3:W-:Y:S02]  /*17350*/  STL [R1+0x224], R124 ;  /* 0x0002247c01007387 */ /* 0x0007e40000100800 */
[----:B---3--:R-:W-:-:S05]  /*17360*/  IMAD.MOV.U32 R124, RZ, RZ, R127 ;  /* 0x000000ffff7c7224 */ /* 0x008fca00078e007f */
[----:B------:R3:W-:Y:S01]  /*17370*/  STL [R1+0x22c], R124 ;  /* 0x00022c7c01007387 */ /* 0x0007e20000100800 */
[----:B------:R-:W-:Y:S02]  /*17380*/  IMAD.MOV.U32 R196, RZ, RZ, R204 ;  /* 0x000000ffffc47224 */ /* 0x000fe400078e00cc */
[----:B------:R-:W-:Y:S02]  /*17390*/  IMAD.MOV.U32 R204, RZ, RZ, R222 ;  /* 0x000000ffffcc7224 */ /* 0x000fe400078e00de */
[----:B------:R-:W-:Y:S02]  /*173a0*/  IMAD.MOV.U32 R222, RZ, RZ, R236 ;  /* 0x000000ffffde7224 */ /* 0x000fe400078e00ec */
[----:B------:R-:W-:Y:S01]  /*173b0*/  IMAD.MOV.U32 R236, RZ, RZ, R238 ;  /* 0x000000ffffec7224 */ /* 0x000fe200078e00ee */
[----:B------:R-:W-:Y:S01]  /*173c0*/  UMOV UR14, 0x1 ;  /* 0x00000001000e7882 */ /* 0x000fe20000000000 */
[----:B------:R-:W-:Y:S01]  /*173d0*/  UMOV UR15, 0x2 ;  /* 0x00000002000f7882 */ /* 0x000fe20000000000 */
[----:B------:R-:W-:Y:S01]  /*173e0*/  UMOV UR4, URZ ;  /* 0x000000ff00047c82 */ /* 0x000fe20008000000 */
[----:B------:R-:W-:Y:S01]  /*173f0*/  UMOV UR5, URZ ;  /* 0x000000ff00057c82 */ /* 0x000fe20008000000 */
[----:B--2---:R-:W-:-:S04]  /*17400*/  SHF.R.S32.HI R123, RZ, 0x7, R123 ;  /* 0x00000007ff7b7819 */ /* 0x004fc8000001147b */
[----:B---3--:R-:W-:-:S05]  /*17410*/  VIMNMX R124, PT, PT, R123, 0x2, !PT ;  /* 0x000000027b7c7848 */ /* 0x008fca0007fe0100 */
[----:B------:R-:W-:-:S05]  /*17420*/  VIADD R126, R124, 0xfffffffe ;  /* 0xfffffffe7c7e7836 */ /* 0x000fca0000000000 */
[----:B------:R1:W-:Y:S01]  /*17430*/  STL [R1+0x234], R126 ;  /* 0x0002347e01007387 */ /* 0x0003e20000100800 */
[----:B------:R-:W-:Y:S02]  /*17440*/  VIADD R123, R123, 0xfffffffd ;  /* 0xfffffffd7b7b7836 */ /* 0x000fe40000000000 */
[----:B------:R-:W-:Y:S02]  /*17450*/  IMAD.MOV.U32 R124, RZ, RZ, RZ ;  /* 0x000000ffff7c7224 */ /* 0x000fe400078e00ff */
[----:B------:R-:W-:-:S07]  /*17460*/  IMAD.MOV.U32 R123, RZ, RZ, RZ ;  /* 0x000000ffff7b7224 */ /* 0x000fce00078e00ff */
.L_x_10:
[----:B------:R-:W-:Y:S01]  /*17470*/  UIADD3 UR4, UPT, UPT, UR4, 0x1, URZ ;  /* 0x0000000104047890 */ /* 0x000fe2000fffe0ff */
[----:B------:R-:W-:-:S04]  /*17480*/  DEPBAR.LE SB0, 0x2 ;  /* 0x000080800000791a */ /* 0x000fc80000000000 */
[----:B------:R-:W-:Y:S01]  /*17490*/  ULEA UR8, UR14, UR6, 0x3 ;  /* 0x000000060e087291 */ /* 0x000fe2000f8e18ff */
[----:B------:R-:W-:Y:S01]  /*174a0*/  IMAD.U32 R124, R124, -0x80000000, RZ ;  /* 0x800000007c7c7824 */ /* 0x000fe200078e00ff */
[----:B------:R-:W-:Y:S02]  /*174b0*/  UISETP.GT.AND UP1, UPT, UR4, 0x2, UPT ;  /* 0x000000020400788c */ /* 0x000fe4000bf24270 */
[----:B------:R-:W-:Y:S02]  /*174c0*/  UIADD3 UR8, UPT, UPT, UR8, 0x48000, URZ ;  /* 0x0004800008087890 */ /* 0x000fe4000fffe0ff */
[----:B------:R-:W-:Y:S01]  /*174d0*/  USEL UR4, UR4, URZ, !UP1 ;  /* 0x000000ff04047287 */ /* 0x000fe2000c800000 */
[----:B------:R-:W-:Y:S06]  /*174e0*/  BAR.SYNC.DEFER_BLOCKING 0x0 ;  /* 0x0000000000007b1d */ /* 0x000fec0000010000 */
[----:B-----5:R-:W-:Y:S05]  /*174f0*/  @P1 BRA `(.L_x_8) ;  /* 0x0000000400c81947 */ /* 0x020fea0003800000 */
[----:B------:R-:W-:Y:S02]  /*17500*/  ULEA UR19, UR4, UR6, 0x10 ;  /* 0x0000000604137291 */ /* 0x000fe4000f8e80ff */
[----:B------:R-:W-:Y:S02]  /*17510*/  ULEA UR20, UR4, UR6, 0xf ;  /* 0x0000000604147291 */ /* 0x000fe4000f8e78ff */
[----:B------:R-:W-:Y:S02]  /*17520*/  USHF.R.U32.HI UR19, URZ, 0x4, UR19 ;  /* 0x00000004ff137899 */ /* 0x000fe40008011613 */
[----:B------:R-:W-:Y:S02]  /*17530*/  UIADD3 UR20, UPT, UPT, UR20, 0x30000, URZ ;  /* 0x0003000014147890 */ /* 0x000fe4000fffe0ff */
[----:B------:R-:W-:Y:S02]  /*17540*/  USGXT.U32 UR70, UR19, 0xe ;  /* 0x0000000e1346789a */ /* 0x000fe40008000000 */
[----:B------:R-:W-:-:S02]  /*17550*/  USHF.R.U32.HI UR20, URZ, 0x4, UR20 ;  /* 0x00000004ff147899 */ /* 0x000fc40008011614 */
[----:B------:R-:W-:Y:S02]  /*17560*/  UIADD3 UR34, UP1, UPT, UR70, 0x2, URZ ;  /* 0x0000000246227890 */ /* 0x000fe4000ff3e0ff */
[----:B------:R-:W-:Y:S01]  /*17570*/  USGXT.U32 UR72, UR20, 0xe ;  /* 0x0000000e1448789a */ /* 0x000fe20008000000 */
[----:B------:R-:W-:Y:S01]  /*17580*/  UMOV UR16, URZ ;  /* 0x000000ff00107c82 */ /* 0x000fe20008000000 */
[----:B------:R-:W-:Y:S02]  /*17590*/  UIADD3 UR46, UP3, UPT, UR34, 0x4, URZ ;  /* 0x00000004222e7890 */ /* 0x000fe4000ff7e0ff */
[----:B------:R-:W-:Y:S02]  /*175a0*/  UIADD3.X UR35, UPT, UPT, UR16, 0x40004040, URZ, UP1, !UPT ;  /* 0x4000404010237890 */ /* 0x000fe40008ffe4ff */
[----:B------:R-:W-:Y:S01]  /*175b0*/  UIADD3 UR54, UP1, UPT, UR72, 0x2, URZ ;  /* 0x0000000248367890 */ /* 0x000fe2000ff3e0ff */
[----:B------:R-:W-:Y:S01]  /*175c0*/  UMOV UR18, URZ ;  /* 0x000000ff00127c82 */ /* 0x000fe20008000000 */
[----:B------:R-:W-:-:S02]  /*175d0*/  UIADD3 UR40, UP5, UPT, UR34, 0x402, URZ ;  /* 0x0000040222287890 */ /* 0x000fc4000ffbe0ff */
[----:B------:R-:W-:Y:S02]  /*175e0*/  UIADD3.X UR47, UPT, UPT, UR35, URZ, URZ, UP3, !UPT ;  /* 0x000000ff232f7290 */ /* 0x000fe40009ffe4ff */
[----:B------:R-:W-:Y:S02]  /*175f0*/  UIADD3.X UR55, UPT, UPT, UR18, 0x40004040, URZ, UP1, !UPT ;  /* 0x4000404012377890 */ /* 0x000fe40008ffe4ff */
[----:B------:R-:W-:Y:S02]  /*17600*/  UIADD3 UR42, UP3, UPT, UR54, 0x1fe, URZ ;  /* 0x000001fe362a7890 */ /* 0x000fe4000ff7e0ff */
[----:B------:R-:W-:Y:S02]  /*17610*/  UIADD3 UR60, UP6, UPT, UR34, 0x2, URZ ;  /* 0x00000002223c7890 */ /* 0x000fe4000ffde0ff */
[----:B------:R-:W-:Y:S02]  /*17620*/  UIADD3.X UR41, UPT, UPT, UR35, URZ, URZ, UP5, !UPT ;  /* 0x000000ff23297290 */ /* 0x000fe4000affe4ff */
[----:B------:R-:W-:-:S02]  /*17630*/  UIADD3 UR66, UP5, UPT, UR54, 0x204, URZ ;  /* 0x0000020436427890 */ /* 0x000fc4000ffbe0ff */
[----:B------:R-:W-:Y:S02]  /*17640*/  UIADD3 UR58, UP4, UPT, UR54, 0x2, URZ ;  /* 0x00000002363a7890 */ /* 0x000fe4000ff9e0ff */
[----:B------:R-:W-:Y:S01]  /*17650*/  UIADD3.X UR43, UPT, UPT, UR55, URZ, URZ, UP3, !UPT ;  /* 0x000000ff372b7290 */ /* 0x000fe20009ffe4ff */
[----:B------:R-:W-:Y:S01]  /*17660*/  UMOV UR68, 0x0 ;  /* 0x0000000000447882 */ /* 0x000fe20000000000 */
[----:B------:R-:W-:Y:S01]  /*17670*/  UMOV UR69, 0x4200910 ;  /* 0x0420091000457882 */ /* 0x000fe20000000000 */
[----:B------:R-:W-:Y:S01]  /*17680*/  UIADD3.X UR61, UPT, UPT, UR35, URZ, URZ, UP6, !UPT ;  /* 0x000000ff233d7290 */ /* 0x000fe2000b7fe4ff */
[----:B------:R-:W-:Y:S01]  /*17690*/  UMOV UR71, 0x40004040 ;  /* 0x4000404000477882 */ /* 0x000fe20000000000 */
[----:B------:R-:W-:Y:S01]  /*176a0*/  UIADD3 UR50, UP3, UPT, UR54, 0x200, URZ ;  /* 0x0000020036327890 */ /* 0x000fe2000ff7e0ff */
[----:B------:R-:W-:Y:S01]  /*176b0*/  UMOV UR73, 0x40004040 ;  /* 0x4000404000497882 */ /* 0x000fe20000000000 */
[----:B------:R-:W-:Y:S01]  /*176c0*/  UIADD3 UR52, UP6, UPT, UR54, 0x4, URZ ;  /* 0x0000000436347890 */ /* 0x000fe2000ffde0ff */
[----:B------:R2:W-:Y:S01]  /*176d0*/  UTCHMMA gdesc[UR72], gdesc[UR70], tmem[UR7], tmem[UR68], idesc[UR69], UPT ;  /* 0x00ff4446480075ea */ /* 0x0005e2000b800007 */
[----:B------:R-:W-:-:S02]  /*176e0*/  UIADD3.X UR67, UPT, UPT, UR55, URZ, URZ, UP5, !UPT ;  /* 0x000000ff37437290 */ /* 0x000fc4000affe4ff */
[----:B------:R-:W-:Y:S02]  /*176f0*/  UIADD3.X UR59, UPT, UPT, UR55, URZ, URZ, UP4, !UPT ;  /* 0x000000ff373b7290 */ /* 0x000fe4000a7fe4ff */
[----:B------:R-:W-:Y:S02]  /*17700*/  UIADD3 UR36, UP1, UPT, UR34, 0x3fe, URZ ;  /* 0x000003fe22247890 */ /* 0x000fe4000ff3e0ff */
[----:B------:R-:W-:Y:S02]  /*17710*/  UIADD3 UR48, UP2, UPT, UR34, 0x400, URZ ;  /* 0x0000040022307890 */ /* 0x000fe4000ff5e0ff */
[----:B------:R-:W-:Y:S02]  /*17720*/  UIADD3.X UR51, UPT, UPT, UR55, URZ, URZ, UP3, !UPT ;  /* 0x000000ff37337290 */ /* 0x000fe40009ffe4ff */
[----:B--2---:R-:W-:Y:S02]  /*17730*/  UIADD3 UR68, UP5, UPT, UR54, 0x3fe, URZ ;  /* 0x000003fe36447890 */ /* 0x004fe4000ffbe0ff */
[----:B------:R-:W-:-:S02]  /*17740*/  UIADD3.X UR53, UPT, UPT, UR55, URZ, URZ, UP6, !UPT ;  /* 0x000000ff37357290 */ /* 0x000fc4000b7fe4ff */
[----:B------:R-:W-:Y:S01]  /*17750*/  UIADD3 UR56, UP3, UPT, UR54, 0x202, URZ ;  /* 0x0000020236387890 */ /* 0x000fe2000ff7e0ff */
[----:B------:R-:W-:Y:S01]  /*17760*/  UMOV UR20, UR8 ;  /* 0x0000000800147c82 */ /* 0x000fe20008000000 */
[----:B------:R-:W-:Y:S01]  /*17770*/  UMOV UR21, URZ ;  /* 0x000000ff00157c82 */ /* 0x000fe20008000000 */
[----:B------:R-:W-:Y:S02]  /*17780*/  UIADD3 UR26, UP4, UPT, UR34, 0x404, URZ ;  /* 0x00000404221a7890 */ /* 0x000fe4000ff9e0ff */
[----:B------:R-:W-:Y:S02]  /*17790*/  UIADD3 UR24, UP6, UPT, UR34, 0x7fe, URZ ;  /* 0x000007fe22187890 */ /* 0x000fe4000ffde0ff */
[----:B------:R-:W-:Y:S01]  /*177a0*/  UIADD3.X UR69, UPT, UPT, UR55, URZ, URZ, UP5, !UPT ;  /* 0x000000ff37457290 */ /* 0x000fe2000affe4ff */
[----:B------:R-:W-:Y:S01]  /*177b0*/  UMOV UR16, UR20 ;  /* 0x0000001400107c82 */ /* 0x000fe20008000000 */
[----:B------:R-:W-:Y:S02]  /*177c0*/  UIADD3.X UR37, UPT, UPT, UR35, URZ, URZ, UP1, !UPT ;  /* 0x000000ff23257290 */ /* 0x000fe40008ffe4ff */
[----:B------:R-:W-:-:S02]  /*177d0*/  UIADD3.X UR49, UPT, UPT, UR35, URZ, URZ, UP2, !UPT ;  /* 0x000000ff23317290 */ /* 0x000fc400097fe4ff */
[----:B------:R-:W-:Y:S01]  /*177e0*/  UIADD3 UR72, UP5, UPT, UR54, 0x400, URZ ;  /* 0x0000040036487890 */ /* 0x000fe2000ffbe0ff */
[----:B------:R-:W-:Y:S01]  /*177f0*/  UMOV UR64, 0x0 ;  /* 0x0000000000407882 */ /* 0x000fe20000000000 */
[----:B------:R-:W-:Y:S01]  /*17800*/  UMOV UR65, 0x4200910 ;  /* 0x0420091000417882 */ /* 0x000fe20000000000 */
[----:B------:R-:W-:Y:S02]  /*17810*/  UIADD3 UR22, UP1, UPT, UR34, 0x800, URZ ;  /* 0x0000080022167890 */ /* 0x000fe4000ff3e0ff */
[----:B------:R2:W-:Y:S01]  /*17820*/  UTCHMMA gdesc[UR54], gdesc[UR34], tmem[UR7], tmem[UR64], idesc[UR65], UPT ;  /* 0x00ff4022360075ea */ /* 0x0005e2000b800007 */
[----:B------:R-:W-:Y:S02]  /*17830*/  UIADD3 UR20, UP2, UPT, UR34, 0x802, URZ ;  /* 0x0000080222147890 */ /* 0x000fe4000ff5e0ff */
[----:B------:R-:W-:Y:S01]  /*17840*/  UIADD3.X UR57, UPT, UPT, UR55, URZ, URZ, UP3, !UPT ;  /* 0x000000ff37397290 */ /* 0x000fe20009ffe4ff */
[----:B------:R-:W-:Y:S01]  /*17850*/  UMOV UR62, 0x0 ;  /* 0x00000000003e7882 */ /* 0x000fe20000000000 */
[----:B------:R-:W-:Y:S01]  /*17860*/  UMOV UR63, 0x4200910 ;  /* 0x04200910003f7882 */ /* 0x000fe20000000000 */
[----:B------:R-:W-:Y:S01]  /*17870*/  UIADD3 UR18, UP3, UPT, UR34, 0x804, URZ ;  /* 0x0000080422127890 */ /* 0x000fe2000ff7e0ff */
[----:B------:R3:W-:Y:S01]  /*17880*/  UTCHMMA gdesc[UR58], gdesc[UR60], tmem[UR7], tmem[UR62], idesc[UR63], UPT ;  /* 0x00ff3e3c3a0075ea */ /* 0x0007e2000b800007 */
[----:B------:R-:W-:-:S02]  /*17890*/  UIADD3.X UR27, UPT, UPT, UR35, URZ, URZ, UP4, !UPT ;  /* 0x000000ff231b7290 */ /* 0x000fc4000a7fe4ff */
[----:B------:R-:W-:Y:S02]  /*178a0*/  UIADD3 UR70, UP4, UPT, UR34, 0xbfe, URZ ;  /* 0x00000bfe22467890 */ /* 0x000fe4000ff9e0ff */
[----:B------:R-:W-:Y:S01]  /*178b0*/  UIADD3.X UR25, UPT, UPT, UR35, URZ, URZ, UP6, !UPT ;  /* 0x000000ff23197290 */ /* 0x000fe2000b7fe4ff */
[----:B------:R-:W-:Y:S01]  /*178c0*/  UMOV UR74, 0x0 ;  /* 0x00000000004a7882 */ /* 0x000fe20000000000 */
[----:B------:R-:W-:Y:S01]  /*178d0*/  UMOV UR75, 0x4200910 ;  /* 0x04200910004b7882 */ /* 0x000fe20000000000 */
[----:B--2---:R-:W-:Y:S01]  /*178e0*/  UIADD3 UR64, UP6, UPT, UR34, 0xc00, URZ ;  /* 0x00000c0022407890 */ /* 0x004fe2000ffde0ff */
[----:B------:R2:W-:Y:S01]  /*178f0*/  UTCHMMA gdesc[UR52], gdesc[UR46], tmem[UR7], tmem[UR74], idesc[UR75], UPT ;  /* 0x00ff4a2e340075ea */ /* 0x0005e2000b800007 */
[----:B------:R-:W-:Y:S02]  /*17900*/  UIADD3.X UR73, UPT, UPT, UR55, URZ, URZ, UP5, !UPT ;  /* 0x000000ff37497290 */ /* 0x000fe4000affe4ff */
[----:B---3--:R-:W-:Y:S02]  /*17910*/  UIADD3 UR58, UP5, UPT, UR34, 0xc02, URZ ;  /* 0x00000c02223a7890 */ /* 0x008fe4000ffbe0ff */
[----:B------:R-:W-:-:S02]  /*17920*/  UIADD3.X UR23, UPT, UPT, UR35, URZ, URZ, UP1, !UPT ;  /* 0x000000ff23177290 */ /* 0x000fc40008ffe4ff */
[----:B------:R-:W-:Y:S02]  /*17930*/  UIADD3.X UR21, UPT, UPT, UR35, URZ, URZ, UP2, !UPT ;  /* 0x000000ff23157290 */ /* 0x000fe400097fe4ff */
[----:B------:R-:W-:Y:S02]  /*17940*/  UIADD3 UR34, UP1, UPT, UR34, 0xc04, URZ ;  /* 0x00000c0422227890 */ /* 0x000fe4000ff3e0ff */
[----:B------:R-:W-:Y:S02]  /*17950*/  UIADD3 UR60, UP2, UPT, UR54, 0x402, URZ ;  /* 0x00000402363c7890 */ /* 0x000fe4000ff5e0ff */
[----:B------:R-:W-:Y:S01]  /*17960*/  UIADD3.X UR19, UPT, UPT, UR35, URZ, URZ, UP3, !UPT ;  /* 0x000000ff23137290 */ /* 0x000fe20009ffe4ff */
[----:B------:R-:W-:Y:S01]  /*17970*/  UMOV UR30, 0x0 ;  /* 0x00000000001e7882 */ /* 0x000fe20000000000 */
[----:B------:R-:W-:Y:S01]  /*17980*/  UMOV UR31, 0x4200910 ;  /* 0x04200910001f7882 */ /* 0x000fe20000000000 */
[----:B--2---:R-:W-:Y:S01]  /*17990*/  UIADD3 UR46, UP3, UPT, UR54, 0x404, URZ ;  /* 0x00000404362e7890 */ /* 0x004fe2000ff7e0ff */
[----:B------:R2:W-:Y:S01]  /*179a0*/  UTCHMMA gdesc[UR42], gdesc[UR36], tmem[UR7], tmem[UR30], idesc[UR31], UPT ;  /* 0x00ff1e242a0075ea */ /* 0x0005e2000b800007 */
[----:B------:R-:W-:-:S02]  /*179b0*/  UIADD3.X UR71, UPT, UPT, UR35, URZ, URZ, UP4, !UPT ;  /* 0x000000ff23477290 */ /* 0x000fc4000a7fe4ff */
[----:B------:R-:W-:Y:S02]  /*179c0*/  UIADD3 UR52, UP4, UPT, UR54, 0x5fe, URZ ;  /* 0x000005fe36347890 */ /* 0x000fe4000ff9e0ff */
[----:B------:R-:W-:Y:S02]  /*179d0*/  UIADD3.X UR65, UPT, UPT, UR35, URZ, URZ, UP6, !UPT ;  /* 0x000000ff23417290 */ /* 0x000fe4000b7fe4ff */
[----:B------:R-:W-:Y:S02]  /*179e0*/  UIADD3 UR62, UP6, UPT, UR54, 0x600, URZ ;  /* 0x00000600363e7890 */ /* 0x000fe4000ffde0ff */
[----:B------:R-:W-:Y:S02]  /*179f0*/  UIADD3.X UR59, UPT, UPT, UR35, URZ, URZ, UP5, !UPT ;  /* 0x000000ff233b7290 */ /* 0x000fe4000affe4ff */
[----:B--2---:R-:W-:Y:S02]  /*17a00*/  UIADD3 UR30, UP5, UPT, UR54, 0x602, URZ ;  /* 0x00000602361e7890 */ /* 0x004fe4000ffbe0ff */
[----:B------:R-:W-:-:S02]  /*17a10*/  UIADD3.X UR35, UPT, UPT, UR35, URZ, URZ, UP1, !UPT ;  /* 0x000000ff23237290 */ /* 0x000fc40008ffe4ff */
[----:B------:R-:W-:Y:S02]  /*17a20*/  UIADD3.X UR61, UPT, UPT, UR55, URZ, URZ, UP2, !UPT ;  /* 0x000000ff373d7290 */ /* 0x000fe400097fe4ff */
[----:B------:R-:W-:Y:S02]  /*17a30*/  UIADD3 UR36, UP1, UPT, UR54, 0x604, URZ ;  /* 0x0000060436247890 */ /* 0x000fe4000ff3e0ff */
[----:B------:R-:W-:Y:S01]  /*17a40*/  UIADD3.X UR47, UPT, UPT, UR55, URZ, URZ, UP3, !UPT ;  /* 0x000000ff372f7290 */ /* 0x000fe20009ffe4ff */
[----:B------:R-:W-:Y:S01]  /*17a50*/  UMOV UR76, 0x0 ;  /* 0x00000000004c7882 */ /* 0x000fe20000000000 */
[----:B------:R-:W-:Y:S01]  /*17a60*/  UMOV UR77, 0x4200910 ;  /* 0x04200910004d7882 */ /* 0x000fe20000000000 */
[----:B------:R-:W-:Y:S01]  /*17a70*/  UIADD3.X UR53, UPT, UPT, UR55, URZ, URZ, UP4, !UPT ;  /* 0x000000ff37357290 */ /* 0x000fe2000a7fe4ff */
[----:B------:R2:W-:Y:S01]  /*17a80*/  UTCHMMA gdesc[UR50], gdesc[UR48], tmem[UR7], tmem[UR76], idesc[UR77], UPT ;  /* 0x00ff4c30320075ea */ /* 0x0005e2000b800007 */
[----:B------:R-:W-:Y:S01]  /*17a90*/  UIADD3.X UR63, UPT, UPT, UR55, URZ, URZ, UP6, !UPT ;  /* 0x000000ff373f7290 */ /* 0x000fe2000b7fe4ff */
[----:B------:R3:W-:Y:S01]  /*17aa0*/  UTCHMMA gdesc[UR56], gdesc[UR40], tmem[UR7], tmem[UR74], idesc[UR75], UPT ;  /* 0x00ff4a28380075ea */ /* 0x0007e2000b800007 */
[----:B------:R-:W-:Y:S01]  /*17ab0*/  UMOV UR42, 0x0 ;  /* 0x00000000002a7882 */ /* 0x000fe20000000000 */
[----:B------:R-:W-:Y:S01]  /*17ac0*/  UMOV UR43, 0x4200910 ;  /* 0x04200910002b7882 */ /* 0x000fe20000000000 */
[----:B------:R-:W-:Y:S01]  /*17ad0*/  UIADD3.X UR31, UPT, UPT, UR55, URZ, URZ, UP5, !UPT ;  /* 0x000000ff371f7290 */ /* 0x000fe2000affe4ff */
[----:B------:R3:W-:Y:S01]  /*17ae0*/  UTCHMMA gdesc[UR66], gdesc[UR26], tmem[UR7], tmem[UR42], idesc[UR43], UPT ;  /* 0x00ff2a1a420075ea */ /* 0x0007e2000b800007 */
[----:B------:R-:W-:Y:S01]  /*17af0*/  UIADD3.X UR37, UPT, UPT, UR55, URZ, URZ, UP1, !UPT ;  /* 0x000000ff37257290 */ /* 0x000fe20008ffe4ff */
[----:B------:R3:W-:Y:S01]  /*17b00*/  UTCHMMA gdesc[UR68], gdesc[UR24], tmem[UR7], tmem[UR74], idesc[UR75], UPT ;  /* 0x00ff4a18440075ea */ /* 0x0007e2000b800007 */
[----:B------:R-:W-:Y:S01]  /*17b10*/  UMOV UR44, 0x0 ;  /* 0x00000000002c7882 */ /* 0x000fe20000000000 */
[----:B--2---:R-:W-:Y:S01]  /*17b20*/  UMOV UR48, 0x0 ;  /* 0x0000000000307882 */ /* 0x004fe20000000000 */
[----:B------:R-:W-:Y:S01]  /*17b30*/  UMOV UR49, 0x4200910 ;  /* 0x0420091000317882 */ /* 0x000fe20000000000 */
[----:B------:R-:W-:Y:S01]  /*17b40*/  UMOV UR45, 0x4200910 ;  /* 0x04200910002d7882 */ /* 0x000fe20000000000 */
[----:B------:R3:W-:Y:S01]  /*17b50*/  UTCHMMA gdesc[UR72], gdesc[UR22], tmem[UR7], tmem[UR48], idesc[UR49], UPT ;  /* 0x00ff3016480075ea */ /* 0x0007e2000b800007 */
[----:B------:R3:W-:Y:S01]  /*17b60*/  UTCHMMA gdesc[UR60], gdesc[UR20], tmem[UR7], tmem[UR76], idesc[UR77], UPT ;  /* 0x00ff4c143c0075ea */ /* 0x0007e2000b800007 */
[----:B------:R3:W-:Y:S01]  /*17b70*/  UTCHMMA gdesc[UR46], gdesc[UR18], tmem[UR7], tmem[UR42], idesc[UR43], UPT ;  /* 0x00ff2a122e0075ea */ /* 0x0007e2000b800007 */
[----:B------:R-:W-:Y:S01]  /*17b80*/  UMOV UR38, 0x0 ;  /* 0x0000000000267882 */ /* 0x000fe20000000000 */
[----:B------:R-:W-:Y:S01]  /*17b90*/  UMOV UR39, 0x4200910 ;  /* 0x0420091000277882 */ /* 0x000fe20000000000 */
[----:B------:R3:W-:Y:S01]  /*17ba0*/  UTCHMMA gdesc[UR52], gdesc[UR70], tmem[UR7], tmem[UR74], idesc[UR75], UPT ;  /* 0x00ff4a46340075ea */ /* 0x0007e2000b800007 */
[----:B------:R-:W-:Y:S01]  /*17bb0*/  UMOV UR32, 0x0 ;  /* 0x0000000000207882 */ /* 0x000fe20000000000 */
[----:B------:R-:W-:Y:S01]  /*17bc0*/  UMOV UR33, 0x4200910 ;  /* 0x0420091000217882 */ /* 0x000fe20000000000 */
[----:B------:R3:W-:Y:S01]  /*17bd0*/  UTCHMMA gdesc[UR62], gdesc[UR64], tmem[UR7], tmem[UR44], idesc[UR45], UPT ;  /* 0x00ff2c403e0075ea */ /* 0x0007e2000b800007 */
[----:B------:R3:W-:Y:S01]  /*17be0*/  UTCHMMA gdesc[UR30], gdesc[UR58], tmem[UR7], tmem[UR38], idesc[UR39], UPT ;  /* 0x00ff263a1e0075ea */ /* 0x0007e2000b800007 */
[----:B------:R3:W-:Y:S01]  /*17bf0*/  UTCHMMA gdesc[UR36], gdesc[UR34], tmem[UR7], tmem[UR32], idesc[UR33], UPT ;  /* 0x00ff2022240075ea */ /* 0x0007e2000b800007 */
[----:B------:R3:W-:Y:S01]  /*17c00*/  UTCBAR [UR16], URZ ;  /* 0x000000ff100073e9 */ /* 0x0007e200080000ff */
[----:B------:R-:W-:Y:S01]  /*17c10*/  NOP ;  /* 0x0000000000007918 */ /* 0x000fe20000000000 */
.L_x_8:
[----:B-1----:R-:W1:Y:S01]  /*17c20*/  LDC R126, c[0x0][0x3a0] ;  /* 0x0000e800ff7e7b82 */ /* 0x002e620000000800 */
[----:B---3--:R-:W-:Y:S01]  /*17c30*/  UMOV UR16, UR5 ;  /* 0x0000000500107c82 */ /* 0x008fe20008000000 */
[----:B------:R-:W2:Y:S01]  /*17c40*/  SYNCS.PHASECHK.TRANS64.TRYWAIT P4, [UR13], R124 ;  /* 0x0000007cff0075a7 */ /* 0x000ea2000808110d */
[----:B-1----:R-:W-:-:S05]  /*17c50*/  VIADD R127, R126, 0x7f ;  /* 0x0000007f7e7f7836 */ /* 0x002fca0000000000 */
[----:B------:R-:W-:-:S04]  /*17c60*/  SHF.R.S32.HI R126, RZ, 0x1f, R127 ;  /* 0x0000001fff7e7819 */ /* 0x000fc8000001147f */
[----:B------:R-:W-:-:S04]  /*17c70*/  LEA.HI R126, R126, R127, RZ, 0x7 ;  /* 0x0000007f7e7e7211 */ /* 0x000fc800078f38ff */
[----:B------:R-:W-:-:S05]  /*17c80*/  SHF.R.S32.HI R126, RZ, 0x7, R126 ;  /* 0x00000007ff7e7819 */ /* 0x000fca000001147e */
[----:B------:R-:W-:-:S05]  /*17c90*/  VIADD R126, R126, 0xfffffffd ;  /* 0xfffffffd7e7e7836 */ /* 0x000fca0000000000 */
[----:B------:R-:W-:Y:S01]  /*17ca0*/  ISETP.GE.AND P3, PT, R123, R126, PT ;  /* 0x0000007e7b00720c */ /* 0x000fe20003f66270 */
[----:B--2---:R-:W-:-:S12]  /*17cb0*/  @!P4 BRA `(.L_x_9) ;  /* 0x0000009000a4c947 */ /* 0x004fd80003800000 */
.L_x_16:
[----:B------:R-:W1:Y:S08]  /*17cc0*/  LDC R126, c[0x0][0x3a0] ;  /* 0x0000e800ff7e7b82 */ /* 0x000e700000000800 */
[----:B------:R-:W-:Y:S01]  /*17cd0*/  BAR.SYNC.DEFER_BLOCKING 0x0 ;  /* 0x0000000000007b1d */ /* 0x000fe20000010000 */
[----:B-----5:R-:W-:Y:S01]  /*17ce0*/  IADD3 R120, P5, PT, R120, UR9, RZ ;  /* 0x0000000978787c10 */ /* 0x020fe2000ffbe0ff */
[----:B------:R-:W-:-:S03]  /*17cf0*/  UIADD3 UR15, UPT, UPT, UR15, 0x1, URZ ;  /* 0x000000010f0f7890 */ /* 0x000fc6000fffe0ff */
[----:B------:R-:W-:Y:S01]  /*17d00*/  IADD3.X R119, PT, PT, R119, UR10, RZ, P5, !PT ;  /* 0x0000000a77777c10 */ /* 0x000fe2000affe4ff */
[----:B------:R-:W-:Y:S01]  /*17d10*/  UISETP.GT.AND UP1, UPT, UR15, 0x2, UPT ;  /* 0x000000020f00788c */ /* 0x000fe2000bf24270 */
[----:B------:R-:W-:Y:S01]  /*17d20*/  IADD3 R118, P5, PT, R118, UR9, RZ ;  /* 0x0000000976767c10 */ /* 0x000fe2000ffbe0ff */
[----:B------:R2:W-:Y:S02]  /*17d30*/  STL [R1+0x65c], R231 ;  /* 0x00065ce701007387 */ /* 0x0005e40000100800 */
[----:B------:R-:W-:Y:S01]  /*17d40*/  USEL UR15, UR15, URZ, !UP1 ;  /* 0x000000ff0f0f7287 */ /* 0x000fe2000c800000 */
[----:B------:R-:W-:Y:S01]  /*17d50*/  IMAD.MOV.U32 R127, RZ, RZ, R119 ;  /* 0x000000ffff7f7224 */ /* 0x000fe200078e0077 */
[----:B------:R-:W-:Y:S01]  /*17d60*/  STL [R1+0x658], R249 ;  /* 0x000658f901007387 */ /* 0x000fe20000100800 */
[----:B------:R-:W-:Y:S01]  /*17d70*/  IADD3.X R117, PT, PT, R117, UR10, RZ, P5, !PT ;  /* 0x0000000a75757c10 */ /* 0x000fe2000affe4ff */
[----:B------:R-:W-:Y:S01]  /*17d80*/  ULEA UR5, UR15, UR6, 0xf ;  /* 0x000000060f057291 */ /* 0x000fe2000f8e78ff */
[----:B------:R-:W-:Y:S01]  /*17d90*/  IADD3 R88, P5, PT, R88, UR9, RZ ;  /* 0x0000000958587c10 */ /* 0x000fe2000ffbe0ff */
[----:B------:R-:W-:Y:S03]  /*17da0*/  STL [R1+0x654], R248 ;  /* 0x000654f801007387 */ /* 0x000fe60000100800 */
[----:B------:R-:W-:Y:S01]  /*17db0*/  IADD3.X R87, PT, PT, R87, UR10, RZ, P5, !PT ;  /* 0x0000000a57577c10 */ /* 0x000fe2000affe4ff */
[----:B------:R3:W-:Y:S01]  /*17dc0*/  STL [R1+0x640], R0 ;  /* 0x0006400001007387 */ /* 0x0007e20000100800 */
[----:B------:R-:W-:Y:S01]  /*17dd0*/  VIADD R238, R122, UR5 ;  /* 0x000000057aee7c36 */ /* 0x000fe20008000000 */
[----:B------:R-:W-:Y:S01]  /*17de0*/  IADD3 R86, P5, PT, R86, UR9, RZ ;  /* 0x0000000956567c10 */ /* 0x000fe2000ffbe0ff */
[----:B-1----:R-:W-:Y:S01]  /*17df0*/  VIADD R126, R126, 0xfffffe80 ;  /* 0xfffffe807e7e7836 */ /* 0x002fe20000000000 */
[----:B------:R-:W-:Y:S02]  /*17e00*/  STL [R1+0x644], R123 ;  /* 0x0006447b01007387 */ /* 0x000fe40000100800 */
[----:B------:R-:W-:Y:S01]  /*17e10*/  IADD3.X R85, PT, PT, R85, UR10, RZ, P5, !PT ;  /* 0x0000000a55557c10 */ /* 0x000fe2000affe4ff */
[----:B------:R-:W-:Y:S01]  /*17e20*/  IMAD R124, R123, -0x80, R126 ;  /* 0xffffff807b7c7824 */ /* 0x000fe200078e027e */
[----:B------:R-:W-:Y:S01]  /*17e30*/  STL [R1+0x648], R122 ;  /* 0x0006487a01007387 */ /* 0x000fe20000100800 */
[----:B------:R-:W-:-:S03]  /*17e40*/  IADD3 R56, P5, PT, R56, UR9, RZ ;  /* 0x0000000938387c10 */ /* 0x000fc6000ffbe0ff */
[----:B------:R1:W-:Y:S01]  /*17e50*/  STL [R1+0x650], R120 ;  /* 0x0006507801007387 */ /* 0x0003e20000100800 */
[----:B------:R-:W-:Y:S02]  /*17e60*/  ISETP.GE.AND P4, PT, R3, R124, PT ;  /* 0x0000007c0300720c */ /* 0x000fe40003f86270 */
[----:B------:R-:W-:Y:S01]  /*17e70*/  IADD3.X R55, PT, PT, R55, UR10, RZ, P5, !PT ;  /* 0x0000000a37377c10 */ /* 0x000fe2000affe4ff */
[----:B------:R4:W-:Y:S01]  /*17e80*/  STL [R1+0x64c], R119 ;  /* 0x00064c7701007387 */ /* 0x0009e20000100800 */
[----:B------:R-:W-:-:S03]  /*17e90*/  SEL R126, RZ, 0x4, P4 ;  /* 0x00000004ff7e7807 */ /* 0x000fc60002000000 */
[----:B------:R-:W4:Y:S01]  /*17ea0*/  LDL R3, [R1+0x538] ;  /* 0x0005380001037983 */ /* 0x000f220000100800 */
[----:B------:R-:W-:Y:S01]  /*17eb0*/  SEL R126, R126, RZ, !P3 ;  /* 0x000000ff7e7e7207 */ /* 0x000fe20005800000 */
[----:B--2---:R-:W2:Y:S03]  /*17ec0*/  S2R R231, SR_TID.X ;  /* 0x0000000000e77919 */ /* 0x004ea60000002100 */
[----:B------:R-:W-:Y:S01]  /*17ed0*/  ISETP.NE.U32.AND P4, PT, R126, RZ, PT ;  /* 0x000000ff7e00720c */ /* 0x000fe20003f85070 */
[----:B------:R-:W-:-:S12]  /*17ee0*/  IMAD.MOV.U32 R126, RZ, RZ, R120 ;  /* 0x000000ffff7e7224 */ /* 0x000fd800078e0078 */
[----:B------:R-:W-:Y:S01]  /*17ef0*/  @!PT LDS RZ, [RZ] ;  /* 0x00000000fffff984 */ /* 0x000fe20000000800 */
[----:B------:R-:W-:Y:S01]  /*17f00*/  @!PT LDS RZ, [RZ] ;  /* 0x00000000fffff984 */ /* 0x000fe20000000800 */
[----:B------:R-:W-:Y:S01]  /*17f10*/  @!PT LDS RZ, [RZ] ;  /* 0x00000000fffff984 */ /* 0x000fe20000000800 */
[----:B------:R1:W-:Y:S02]  /*17f20*/  LDGSTS.E [R238+0x30000], desc[UR28][R126.64], P4 ;  /* 0x300000007eee7fae */ /* 0x0003e4000a1a101c */
[----:B-1----:R-:W-:Y:S01]  /*17f30*/  IMAD.MOV.U32 R127, RZ, RZ, R117 ;  /* 0x000000ffff7f7224 */ /* 0x002fe200078e0075 */
[----:B--2---:R-:W-:-:S04]  /*17f40*/  SHF.R.U32.HI R231, RZ, 0x6, R231 ;  /* 0x00000006ffe77819 */ /* 0x004fc800000116e7 */
[----:B------:R-:W-:-:S04]  /*17f50*/  SGXT.U32 R231, R231, 0x1 ;  /* 0x00000001e7e7781a */ /* 0x000fc80000000000 */
[----:B------:R-:W-:-:S04]  /*17f60*/  LOP3.LUT R231, R231, 0x2, RZ, 0xfc, !PT ;  /* 0x00000002e7e77812 */ /* 0x000fc800078efcff */
[----:B------:R-:W-:Y:S02]  /*17f70*/  ISETP.GE.AND P4, PT, R231, R124, PT ;  /* 0x0000007ce700720c */ /* 0x000fe40003f86270 */
[----:B------:R-:W1:Y:S02]  /*17f80*/  S2R R231, SR_TID.X ;  /* 0x0000000000e77919 */ /* 0x000e640000002100 */
[----:B------:R-:W-:-:S04]  /*17f90*/  SEL R126, RZ, 0x4, P4 ;  /* 0x00000004ff7e7807 */ /* 0x000fc80002000000 */
[----:B------:R-:W-:-:S04]  /*17fa0*/  SEL R126, R126, RZ, !P3 ;  /* 0x000000ff7e7e7207 */ /* 0x000fc80005800000 */
[----:B------:R-:W-:Y:S01]  /*17fb0*/  ISETP.NE.U32.AND P4, PT, R126, RZ, PT ;  /* 0x000000ff7e00720c */ /* 0x000fe20003f85070 */
[----:B------:R-:W-:-:S12]  /*17fc0*/  IMAD.MOV.U32 R126, RZ, RZ, R118 ;  /* 0x000000ffff7e7224 */ /* 0x000fd800078e0076 */
[----:B------:R2:W-:Y:S01]  /*17fd0*/  LDGSTS.E [R238+0x30008], desc[UR28][R126.64], P4 ;  /* 0x300080007eee7fae */ /* 0x0005e2000a1a101c */
[----:B-1----:R-:W-:Y:S01]  /*17fe0*/  SHF.R.U32.HI R231, RZ, 0x6, R231 ;  /* 0x00000006ffe77819 */ /* 0x002fe200000116e7 */
[----:B--2---:R-:W-:-:S03]  /*17ff0*/  IMAD.MOV.U32 R127, RZ, RZ, R87 ;  /* 0x000000ffff7f7224 */ /* 0x004fc600078e0057 */
[----:B------:R-:W-:-:S04]  /*18000*/  SGXT.U32 R231, R231, 0x1 ;  /* 0x00000001e7e7781a */ /* 0x000fc80000000000 */
[----:B------:R-:W-:-:S04]  /*18010*/  LOP3.LUT R231, R231, 0x20, RZ, 0xfc, !PT ;  /* 0x00000020e7e77812 */ /* 0x000fc800078efcff */
[----:B------:R-:W-:Y:S02]  /*18020*/  ISETP.GE.AND P4, PT, R231, R124, PT ;  /* 0x0000007ce700720c */ /* 0x000fe40003f86270 */
[----:B------:R-:W3:Y:S02]  /*18030*/  S2R R231, SR_TID.X ;  /* 0x0000000000e77919 */ /* 0x000ee40000002100 */
[----:B------:R-:W-:-:S04]  /*18040*/  SEL R126, RZ, 0x4, P4 ;  /* 0x00000004ff7e7807 */ /* 0x000fc80002000000 */
[----:B------:R-:W-:-:S04]  /*18050*/  SEL R126, R126, RZ, !P3 ;  /* 0x000000ff7e7e7207 */ /* 0x000fc80005800000 */
[----:B------:R-:W-:Y:S01]  /*18060*/  ISETP.NE.U32.AND P4, PT, R126, RZ, PT ;  /* 0x000000ff7e00720c */ /* 0x000fe20003f85070 */
[----:B------:R-:W-:-:S12]  /*18070*/  IMAD.MOV.U32 R126, RZ, RZ, R88 ;  /* 0x000000ffff7e7224 */ /* 0x000fd800078e0058 */
[----:B------:R1:W-:Y:S01]  /*18080*/  LDGSTS.E [R238+0x32000], desc[UR28][R126.64], P4 ;  /* 0x320000007eee7fae */ /* 0x0003e2000a1a101c */
[----:B---3--:R-:W-:Y:S01]  /*18090*/  SHF.R.U32.HI R0, RZ, 0x6, R231 ;  /* 0x00000006ff007819 */ /* 0x008fe200000116e7 */
[----:B-1----:R-:W-:-:S03]  /*180a0*/  IMAD.MOV.U32 R127, RZ, RZ, R85 ;  /* 0x000000ffff7f7224 */ /* 0x002fc600078e0055 */
[----:B------:R-:W-:-:S04]  /*180b0*/  SGXT.U32 R0, R0, 0x1 ;  /* 0x000000010000781a */ /* 0x000fc80000000000 */
[----:B------:R-:W-:-:S04]  /*180c0*/  LOP3.LUT R0, R0, 0x22, RZ, 0xfc, !PT ;  /* 0x0000002200007812 */ /* 0x000fc800078efcff */
[----:B------:R-:W-:Y:S02]  /*180d0*/  ISETP.GE.AND P4, PT, R0, R124, PT ;  /* 0x0000007c0000720c */ /* 0x000fe40003f86270 */
[----:B------:R-:W-:Y:S02]  /*180e0*/  SHF.R.U32.HI R0, RZ, 0x6, R231 ;  /* 0x00000006ff007819 */ /* 0x000fe400000116e7 */
[----:B------:R-:W-:Y:S02]  /*180f0*/  SEL R126, RZ, 0x4, P4 ;  /* 0x00000004ff7e7807 */ /* 0x000fe40002000000 */
[----:B------:R-:W-:Y:S02]  /*18100*/  SGXT.U32 R0, R0, 0x1 ;  /* 0x000000010000781a */ /* 0x000fe40000000000 */
[----:B------:R-:W-:Y:S02]  /*18110*/  SEL R126, R126, RZ, !P3 ;  /* 0x000000ff7e7e7207 */ /* 0x000fe40005800000 */
[----:B------:R-:W-:-:S02]  /*18120*/  LOP3.LUT R0, R0, 0x40, RZ, 0xfc, !PT ;  /* 0x0000004000007812 */ /* 0x000fc400078efcff */
[----:B------:R-:W-:Y:S01]  /*18130*/  ISETP.NE.U32.AND P4, PT, R126, RZ, PT ;  /* 0x000000ff7e00720c */ /* 0x000fe20003f85070 */
[----:B------:R-:W-:-:S12]  /*18140*/  IMAD.MOV.U32 R126, RZ, RZ, R86 ;  /* 0x000000ffff7e7224 */ /* 0x000fd800078e0056 */
[----:B------:R1:W-:Y:S01]  /*18150*/  LDGSTS.E [R238+0x32008], desc[UR28][R126.64], P4 ;  /* 0x320080007eee7fae */ /* 0x0003e2000a1a101c */
[----:B------:R-:W-:Y:S02]  /*18160*/  ISETP.GE.AND P4, PT, R0, R124, PT ;  /* 0x0000007c0000720c */ /* 0x000fe40003f86270 */
[----:B------:R-:W-:-:S04]  /*18170*/  SHF.R.U32.HI R0, RZ, 0x6, R231 ;  /* 0x00000006ff007819 */ /* 0x000fc800000116e7 */
[----:B------:R-:W-:-:S04]  /*18180*/  SGXT.U32 R0, R0, 0x1 ;  /* 0x000000010000781a */ /* 0x000fc80000000000 */
[----:B------:R-:W-:Y:S01]  /*18190*/  LOP3.LUT R0, R0, 0x42, RZ, 0xfc, !PT ;  /* 0x0000004200007812 */ /* 0x000fe200078efcff */
[----:B-1----:R-:W-:Y:S01]  /*181a0*/  IMAD.MOV.U32 R127, RZ, RZ, R55 ;  /* 0x000000ffff7f7224 */ /* 0x002fe200078e0037 */
[----:B------:R-:W-:-:S04]  /*181b0*/  SEL R126, RZ, 0x4, P4 ;  /* 0x00000004ff7e7807 */ /* 0x000fc80002000000 */
[----:B------:R-:W-:-:S04]  /*181c0*/  SEL R126, R126, RZ, !P3 ;  /* 0x000000ff7e7e7207 */ /* 0x000fc80005800000 */
[----:B------:R-:W-:Y:S01]  /*181d0*/  ISETP.NE.U32.AND P4, PT, R126, RZ, PT ;  /* 0x000000ff7e00720c */ /* 0x000fe20003f85070 */
[----:B------:R-:W-:-:S12]  /*181e0*/  IMAD.MOV.U32 R126, RZ, RZ, R56 ;  /* 0x000000ffff7e7224 */ /* 0x000fd800078e0038 */
[----:B------:R1:W-:Y:S01]  /*181f0*/  LDGSTS.E [R238+0x34000], desc[UR28][R126.64], P4 ;  /* 0x340000007eee7fae */ /* 0x0003e2000a1a101c */
[----:B------:R-:W-:Y:S02]  /*18200*/  ISETP.GE.AND P4, PT, R0, R124, PT ;  /* 0x0000007c0000720c */ /* 0x000fe40003f86270 */
[----:B------:R-:W-:Y:S02]  /*18210*/  IADD3 R54, P5, PT, R54, UR9, RZ ;  /* 0x0000000936367c10 */ /* 0x000fe4000ffbe0ff */
[----:B-1----:R-:W-:-:S04]  /*18220*/  SEL R126, RZ, 0x4, P4 ;  /* 0x00000004ff7e7807 */ /* 0x002fc80002000000 */
[----:B------:R-:W-:Y:S02]  /*18230*/  SEL R126, R126, RZ, !P3 ;  /* 0x000000ff7e7e7207 */ /* 0x000fe40005800000 */
[----:B------:R-:W-:Y:S02]  /*18240*/  SHF.R.U32.HI R0, RZ, 0x6, R231 ;  /* 0x00000006ff007819 */ /* 0x000fe400000116e7 */
[----:B------:R-:W-:Y:S02]  /*18250*/  ISETP.NE.U32.AND P4, PT, R126, RZ, PT ;  /* 0x000000ff7e00720c */ /* 0x000fe40003f85070 */
[----:B------:R-:W-:Y:S02]  /*18260*/  IADD3.X R53, PT, PT, R53, UR10, RZ, P5, !PT ;  /* 0x0000000a35357c10 */ /* 0x000fe4000affe4ff */
[----:B------:R-:W-:Y:S01]  /*18270*/  SGXT.U32 R0, R0, 0x1 ;  /* 0x000000010000781a */ /* 0x000fe20000000000 */
[----:B------:R-:W-:Y:S02]  /*18280*/  IMAD.MOV.U32 R126, RZ, RZ, R54 ;  /* 0x000000ffff7e7224 */ /* 0x000fe400078e0036 */
[----:B------:R-:W-:Y:S01]  /*18290*/  IMAD.MOV.U32 R127, RZ, RZ, R53 ;  /* 0x000000ffff7f7224 */ /* 0x000fe200078e0035 */
[----:B------:R-:W-:-:S05]  /*182a0*/  LOP3.LUT R0, R0, 0x60, RZ, 0xfc, !PT ;  /* 0x0000006000007812 */ /* 0x000fca00078efcff */
        /* <DEDUP_REMOVED lines=16> */
[----:B------:R-:W-:-:S04]  /*183b0*/  SEL R126, R126, RZ, !P3 ;  /* 0x000000ff7e7e7207 */ /* 0x000fc80005800000 */
[----:B------:R-:W-:Y:S02]  /*183c0*/  ISETP.NE.U32.AND P4, PT, R126, RZ, PT ;  /* 0x000000ff7e00720c */ /* 0x000fe40003f85070 */
[----:B------:R-:W-:Y:S01]  /*183d0*/  IADD3.X R21, PT, PT, R21, UR10, RZ, P5, !PT ;  /* 0x0000000a15157c10 */ /* 0x000fe2000affe4ff */
[----:B------:R-:W-:-:S04]  /*183e0*/  IMAD.MOV.U32 R126, RZ, RZ, R22 ;  /* 0x000000ffff7e7224 */ /* 0x000fc800078e0016 */
[----:B------:R-:W-:-:S06]  /*183f0*/  IMAD.MOV.U32 R127, RZ, RZ, R21 ;  /* 0x000000ffff7f7224 */ /* 0x000fcc00078e0015 */
[----:B------:R4:W-:Y:S02]  /*18400*/  LDGSTS.E [R238+0x36008], desc[UR28][R126.64], P4 ;  /* 0x360080007eee7fae */ /* 0x0009e4000a1a101c */
[----:B----4-:R-:W-:Y:S02]  /*18410*/  VIADD R238, R3, UR5 ;  /* 0x0000000503ee7c36 */ /* 0x010fe40008000000 */
[----:B------:R-:W2:Y:S01]  /*18420*/  LDL R3, [R1+0x534] ;  /* 0x0005340001037983 */ /* 0x000ea20000100800 */
[----:B------:R-:W-:-:S04]  /*18430*/  SHF.R.U32.HI R0, RZ, 0x6, R231 ;  /* 0x00000006ff007819 */ /* 0x000fc800000116e7 */
[----:B------:R-:W-:-:S04]  /*18440*/  SGXT.U32 R0, R0, 0x1 ;  /* 0x000000010000781a */ /* 0x000fc80000000000 */
[----:B------:R-:W-:-:S04]  /*18450*/  LOP3.LUT R0, R0, 0x4, RZ, 0xfc, !PT ;  /* 0x0000000400007812 */ /* 0x000fc800078efcff */
[----:B------:R-:W-:-:S04]  /*18460*/  ISETP.GE.AND P4, PT, R0, R124, PT ;  /* 0x0000007c0000720c */ /* 0x000fc80003f86270 */
[----:B------:R-:W-:-:S04]  /*18470*/  SEL R126, RZ, 0x4, P4 ;  /* 0x00000004ff7e7807 */ /* 0x000fc80002000000 */
[----:B------:R-:W-:Y:S02]  /*18480*/  SEL R126, R126, RZ, !P3 ;  /* 0x000000ff7e7e7207 */ /* 0x000fe40005800000 */
[----:B------:R-:W-:Y:S02]  /*18490*/  IADD3 R116, P5, PT, R116, UR9, RZ ;  /* 0x0000000974747c10 */ /* 0x000fe4000ffbe0ff */
[----:B------:R-:W-:Y:S02]  /*184a0*/  ISETP.NE.U32.AND P4, PT, R126, RZ, PT ;  /* 0x000000ff7e00720c */ /* 0x000fe40003f85070 */
[----:B------:R-:W-:Y:S02]  /*184b0*/  SHF.R.U32.HI R0, RZ, 0x6, R231 ;  /* 0x00000006ff007819 */ /* 0x000fe400000116e7 */
[----:B------:R-:W-:Y:S02]  /*184c0*/  IADD3.X R115, PT, PT, R115, UR10, RZ, P5, !PT ;  /* 0x0000000a73737c10 */ /* 0x000fe4000affe4ff */
[----:B------:R-:W-:Y:S01]  /*184d0*/  SGXT.U32 R0, R0, 0x1 ;  /* 0x000000010000781a */ /* 0x000fe20000000000 */
[----:B------:R-:W-:-:S02]  /*184e0*/  IMAD.MOV.U32 R126, RZ, RZ, R116 ;  /* 0x000000ffff7e7224 */ /* 0x000fc400078e0074 */
[----:B------:R-:W-:Y:S01]  /*184f0*/  IMAD.MOV.U32 R127, RZ, RZ, R115 ;  /* 0x000000ffff7f7224 */ /* 0x000fe200078e0073 */
[----:B------:R-:W-:-:S04]  /*18500*/  LOP3.LUT R0, R0, 0x6, RZ, 0xfc, !PT ;  /* 0x0000000600007812 */ /* 0x000fc800078efcff */
        /* <DEDUP_REMOVED lines=82> */
[----:B--2---:R-:W-:Y:S02]  /*18a30*/  VIADD R238, R3, UR5 ;  /* 0x0000000503ee7c36 */ /* 0x004fe40008000000 */
        /* <DEDUP_REMOVED lines=393> */
[----:B------:R-:W-:Y:S02]  /*1a2d0*/  SHF.R.U32.HI R0, RZ, 0x6, R231 ;  /* 0x00000006ff007819 */ /* 0x000fe400000116e7 */
[----:B------:R-:W-:Y:S01]  /*1a2e0*/  IADD3 R96, P5, PT, R96, UR9, RZ ;  /* 0x0000000960607c10 */ /* 0x000fe2000ffbe0ff */
[----:B------:R-:W3:Y:S01]  /*1a2f0*/  LDL.LU R120, [R1+0x34] ;  /* 0x0000340001787983 */ /* 0x000ee20000300800 */
[----:B------:R-:W-:Y:S02]  /*1a300*/  SGXT.U32 R0, R0, 0x1 ;  /* 0x000000010000781a */ /* 0x000fe40000000000 */
[----:B------:R-:W-:Y:S01]  /*1a310*/  IADD3.X R95, PT, PT, R95, UR10, RZ, P5, !PT ;  /* 0x0000000a5f5f7c10 */ /* 0x000fe2000affe4ff */
[----:B------:R-:W4:Y:S01]  /*1a320*/  LDL.LU R119, [R1+0x38] ;  /* 0x0000380001777983 */ /* 0x000f220000300800 */
[----:B------:R-:W-:-:S04]  /*1a330*/  LOP3.LUT R0, R0, 0x18, RZ, 0xfc, !PT ;  /* 0x0000001800007812 */ /* 0x000fc800078efcff */
[----:B------:R-:W-:-:S04]  /*1a340*/  ISETP.GE.AND P4, PT, R0, R124, PT ;  /* 0x0000007c0000720c */ /* 0x000fc80003f86270 */
[----:B------:R-:W-:-:S04]  /*1a350*/  SEL R126, RZ, 0x4, P4 ;  /* 0x00000004ff7e7807 */ /* 0x000fc80002000000 */
[----:B------:R-:W-:Y:S02]  /*1a360*/  SEL R126, R126, RZ, !P3 ;  /* 0x000000ff7e7e7207 */ /* 0x000fe40005800000 */
[----:B------:R-:W-:Y:S02]  /*1a370*/  SHF.R.U32.HI R0, RZ, 0x6, R231 ;  /* 0x00000006ff007819 */ /* 0x000fe400000116e7 */
[----:B------:R-:W-:Y:S02]  /*1a380*/  ISETP.NE.U32.AND P4, PT, R126, RZ, PT ;  /* 0x000000ff7e00720c */ /* 0x000fe40003f85070 */
[----:B------:R-:W-:Y:S01]  /*1a390*/  SGXT.U32 R0, R0, 0x1 ;  /* 0x000000010000781a */ /* 0x000fe20000000000 */
[----:B------:R-:W-:Y:S02]  /*1a3a0*/  IMAD.MOV.U32 R126, RZ, RZ, R96 ;  /* 0x000000ffff7e7224 */ /* 0x000fe400078e0060 */
[----:B------:R-:W-:Y:S01]  /*1a3b0*/  IMAD.MOV.U32 R127, RZ, RZ, R95 ;  /* 0x000000ffff7f7224 */ /* 0x000fe200078e005f */
[----:B------:R-:W-:-:S07]  /*1a3c0*/  LOP3.LUT R0, R0, 0x1a, RZ, 0xfc, !PT ;  /* 0x0000001a00007812 */ /* 0x000fce00078efcff */
        /* <DEDUP_REMOVED lines=95> */
[----:B------:R-:W-:Y:S01]  /*1a9c0*/  LOP3.LUT R0, R0, 0x1e, RZ, 0xfc, !PT ;  /* 0x0000001e00007812 */ /* 0x000fe200078efcff */
[----:B--2---:R-:W-:Y:S01]  /*1a9d0*/  VIADD R238, R3, UR5 ;  /* 0x0000000503ee7c36 */ /* 0x004fe20008000000 */
[----:B------:R-:W-:Y:S01]  /*1a9e0*/  IADD3 R90, P5, PT, R90, UR9, RZ ;  /* 0x000000095a5a7c10 */ /* 0x000fe2000ffbe0ff */
[----:B------:R-:W2:Y:S04]  /*1a9f0*/  LDL.LU R3, [R1+0x74] ;  /* 0x0000740001037983 */ /* 0x000ea80000300800 */
[----:B------:R1:W-:Y:S01]  /*1aa00*/  LDGSTS.E [R238+0x30000], desc[UR28][R126.64], P4 ;  /* 0x300000007eee7fae */ /* 0x0003e2000a1a101c */
[----:B------:R-:W-:-:S04]  /*1aa10*/  ISETP.GE.AND P4, PT, R0, R124, PT ;  /* 0x0000007c0000720c */ /* 0x000fc80003f86270 */
        /* <DEDUP_REMOVED lines=76> */
[----:B------:R-:W-:Y:S01]  /*1aee0*/  IMAD.MOV.U32 R126, RZ, RZ, R136 ;  /* 0x000000ffff7e7224 */ /* 0x000fe200078e0088 */
[----:B------:R-:W-:-:S03]  /*1aef0*/  LOP3.LUT R0, R231, 0x7f, RZ, 0xc0, !PT ;  /* 0x0000007fe7007812 */ /* 0x000fc600078ec0ff */
[----:B------:R-:W-:-:S06]  /*1af00*/  IMAD.MOV.U32 R127, RZ, RZ, R135 ;  /* 0x000000ffff7f7224 */ /* 0x000fcc00078e0087 */
[----:B------:R1:W-:Y:S01]  /*1af10*/  LDGSTS.E [R238+0x36008], desc[UR28][R126.64], P4 ;  /* 0x360080007eee7fae */ /* 0x0003e2000a1a101c */
[----:B------:R-:W-:-:S03]  /*1af20*/  ISETP.GE.AND P4, PT, R0, R124, PT ;  /* 0x0000007c0000720c */ /* 0x000fc60003f86270 */
[----:B------:R-:W2:Y:S01]  /*1af30*/  LDL.LU R0, [R1+0x78] ;  /* 0x0000780001007983 */ /* 0x000ea20000300800 */
[----:B------:R-:W-:Y:S01]  /*1af40*/  SEL R124, RZ, 0x4, P4 ;  /* 0x00000004ff7c7807 */ /* 0x000fe20002000000 */
[----:B------:R-:W-:Y:S01]  /*1af50*/  ULEA UR5, UR15, UR6, 0x10 ;  /* 0x000000060f057291 */ /* 0x000fe2000f8e80ff */
[----:B------:R-:W-:Y:S01]  /*1af60*/  IADD3 R154, P5, PT, R154, UR11, RZ ;  /* 0x0000000b9a9a7c10 */ /* 0x000fe2000ffbe0ff */
[----:B------:R-:W0:Y:S01]  /*1af70*/  LDGDEPBAR ;  /* 0x00000000000079af */ /* 0x000e220000000000 */
[----:B------:R-:W-:Y:S02]  /*1af80*/  SEL R124, R124, RZ, !P3 ;  /* 0x000000ff7c7c7207 */ /* 0x000fe40005800000 */
[----:B------:R-:W-:Y:S01]  /*1af90*/  IADD3 R138, P4, PT, R138, UR11, RZ ;  /* 0x0000000b8a8a7c10 */ /* 0x000fe2000ff9e0ff */
[----:B------:R-:W2:Y:S01]  /*1afa0*/  LDL.LU R249, [R1+0xf4] ;  /* 0x0000f40001f97983 */ /* 0x000ea20000300800 */
[----:B------:R-:W-:Y:S02]  /*1afb0*/  ISETP.NE.U32.AND P3, PT, R124, RZ, PT ;  /* 0x000000ff7c00720c */ /* 0x000fe40003f65070 */
[----:B------:R-:W-:Y:S01]  /*1afc0*/  IADD3.X R137, PT, PT, R137, UR12, RZ, P4, !PT ;  /* 0x0000000c89897c10 */ /* 0x000fe2000a7fe4ff */
[----:B------:R-:W-:Y:S01]  /*1afd0*/  VIADD R124, R121, UR5 ;  /* 0x00000005797c7c36 */ /* 0x000fe20008000000 */
[----:B------:R-:W-:Y:S01]  /*1afe0*/  IADD3.X R153, PT, PT, R153, UR12, RZ, P5, !PT ;  /* 0x0000000c99997c10 */ /* 0x000fe2000affe4ff */
[----:B-1----:R-:W-:Y:S01]  /*1aff0*/  IMAD.MOV.U32 R126, RZ, RZ, R138 ;  /* 0x000000ffff7e7224 */ /* 0x002fe200078e008a */
[----:B------:R-:W2:Y:S01]  /*1b000*/  LDL.LU R248, [R1+0xf8] ;  /* 0x0000f80001f87983 */ /* 0x000ea20000300800 */
[----:B------:R-:W-:Y:S01]  /*1b010*/  IMAD.MOV.U32 R127, RZ, RZ, R137 ;  /* 0x000000ffff7f7224 */ /* 0x000fe200078e0089 */
[----:B------:R-:W-:-:S05]  /*1b020*/  IADD3 R170, P4, PT, R170, UR11, RZ ;  /* 0x0000000baaaa7c10 */ /* 0x000fca000ff9e0ff */
[----:B------:R1:W-:Y:S01]  /*1b030*/  LDGSTS.E [R124], desc[UR28][R126.64], P3 ;  /* 0x000000007e7c7fae */ /* 0x0003e200099a101c */
[----:B------:R-:W-:Y:S02]  /*1b040*/  IADD3.X R169, PT, PT, R169, UR12, RZ, P4, !PT ;  /* 0x0000000ca9a97c10 */ /* 0x000fe4000a7fe4ff */
[----:B------:R-:W-:Y:S01]  /*1b050*/  IADD3 R186, P5, PT, R186, UR11, RZ ;  /* 0x0000000bbaba7c10 */ /* 0x000fe2000ffbe0ff */
[----:B-1----:R-:W-:Y:S02]  /*1b060*/  IMAD.MOV.U32 R126, RZ, RZ, R154 ;  /* 0x000000ffff7e7224 */ /* 0x002fe400078e009a */
[----:B------:R-:W-:Y:S01]  /*1b070*/  IMAD.MOV.U32 R127, RZ, RZ, R153 ;  /* 0x000000ffff7f7224 */ /* 0x000fe200078e0099 */
[----:B------:R-:W-:-:S04]  /*1b080*/  IADD3.X R185, PT, PT, R185, UR12, RZ, P5, !PT ;  /* 0x0000000cb9b97c10 */ /* 0x000fc8000affe4ff */
[----:B------:R1:W-:Y:S01]  /*1b090*/  LDGSTS.E [R124+0x400], desc[UR28][R126.64], P3 ;  /* 0x004000007e7c7fae */ /* 0x0003e200099a101c */
[----:B------:R-:W-:Y:S02]  /*1b0a0*/  IADD3 R202, P4, PT, R202, UR11, RZ ;  /* 0x0000000bcaca7c10 */ /* 0x000fe4000ff9e0ff */
[----:B------:R-:W-:Y:S02]  /*1b0b0*/  IADD3 R218, P5, PT, R218, UR11, RZ ;  /* 0x0000000bdada7c10 */ /* 0x000fe4000ffbe0ff */
[----:B------:R-:W-:Y:S01]  /*1b0c0*/  IADD3.X R201, PT, PT, R201, UR12, RZ, P4, !PT ;  /* 0x0000000cc9c97c10 */ /* 0x000fe2000a7fe4ff */
[----:B-1----:R-:W-:Y:S02]  /*1b0d0*/  IMAD.MOV.U32 R126, RZ, RZ, R170 ;  /* 0x000000ffff7e7224 */ /* 0x002fe400078e00aa */
[----:B------:R-:W-:-:S05]  /*1b0e0*/  IMAD.MOV.U32 R127, RZ, RZ, R169 ;  /* 0x000000ffff7f7224 */ /* 0x000fca00078e00a9 */
[----:B------:R1:W-:Y:S01]  /*1b0f0*/  LDGSTS.E [R124+0x800], desc[UR28][R126.64], P3 ;  /* 0x008000007e7c7fae */ /* 0x0003e200099a101c */
[----:B------:R-:W-:Y:S02]  /*1b100*/  IADD3.X R217, PT, PT, R217, UR12, RZ, P5, !PT ;  /* 0x0000000cd9d97c10 */ /* 0x000fe4000affe4ff */
[----:B------:R-:W-:Y:S01]  /*1b110*/  IADD3 R234, P4, PT, R234, UR11, RZ ;  /* 0x0000000beaea7c10 */ /* 0x000fe2000ff9e0ff */
        /* <DEDUP_REMOVED lines=9> */
[----:B----4-:R-:W-:Y:S01]  /*1b1b0*/  IADD3 R119, P4, PT, R119, UR11, RZ ;  /* 0x0000000b77777c10 */ /* 0x010fe2000ff9e0ff */
[----:B-1----:R-:W-:Y:S02]  /*1b1c0*/  IMAD.MOV.U32 R126, RZ, RZ, R218 ;  /* 0x000000ffff7e7224 */ /* 0x002fe400078e00da */
[----:B------:R-:W-:-:S05]  /*1b1d0*/  IMAD.MOV.U32 R127, RZ, RZ, R217 ;  /* 0x000000ffff7f7224 */ /* 0x000fca00078e00d9 */
[----:B------:R1:W-:Y:S01]  /*1b1e0*/  LDGSTS.E [R124+0x1400], desc[UR28][R126.64], P3 ;  /* 0x014000007e7c7fae */ /* 0x0003e200099a101c */
[----:B---3--:R-:W-:Y:S01]  /*1b1f0*/  IADD3.X R120, PT, PT, R120, UR12, RZ, P4, !PT ;  /* 0x0000000c78787c10 */ /* 0x008fe2000a7fe4ff */
[----:B-1----:R-:W-:Y:S02]  /*1b200*/  IMAD.MOV.U32 R126, RZ, RZ, R234 ;  /* 0x000000ffff7e7224 */ /* 0x002fe400078e00ea */
[----:B------:R-:W-:-:S05]  /*1b210*/  IMAD.MOV.U32 R127, RZ, RZ, R233 ;  /* 0x000000ffff7f7224 */ /* 0x000fca00078e00e9 */
[----:B------:R1:W-:Y:S04]  /*1b220*/  LDGSTS.E [R124+0x1800], desc[UR28][R126.64], P3 ;  /* 0x018000007e7c7fae */ /* 0x0003e800099a101c */
[----:B------:R-:W-:Y:S01]  /*1b230*/  STL [R1+0x38], R119 ;  /* 0x0000387701007387 */ /* 0x000fe20000100800 */
[----:B-1----:R-:W-:Y:S02]  /*1b240*/  IMAD.MOV.U32 R126, RZ, RZ, R251 ;  /* 0x000000ffff7e7224 */ /* 0x002fe400078e00fb */
[----:B------:R-:W-:Y:S01]  /*1b250*/  IMAD.MOV.U32 R127, RZ, RZ, R250 ;  /* 0x000000ffff7f7224 */ /* 0x000fe200078e00fa */
[----:B------:R1:W-:Y:S04]  /*1b260*/  STL [R1+0x34], R120 ;  /* 0x0000347801007387 */ /* 0x0003e80000100800 */
[----:B------:R3:W-:Y:S02]  /*1b270*/  LDGSTS.E [R124+0x1c00], desc[UR28][R126.64], P3 ;  /* 0x01c000007e7c7fae */ /* 0x0007e400099a101c */
[----:B---3--:R-:W-:-:S02]  /*1b280*/  IMAD.MOV.U32 R126, RZ, RZ, R119 ;  /* 0x000000ffff7e7224 */ /* 0x008fc400078e0077 */
[----:B------:R-:W-:-:S05]  /*1b290*/  IMAD.MOV.U32 R127, RZ, RZ, R120 ;  /* 0x000000ffff7f7224 */ /* 0x000fca00078e0078 */
[----:B------:R3:W-:Y:S01]  /*1b2a0*/  LDGSTS.E [R124+0x2000], desc[UR28][R126.64], P3 ;  /* 0x020000007e7c7fae */ /* 0x0007e200099a101c */
[----:B--2---:R-:W-:-:S04]  /*1b2b0*/  IADD3 R0, P5, PT, R0, UR11, RZ ;  /* 0x0000000b00007c10 */ /* 0x004fc8000ffbe0ff */
[----:B------:R-:W-:Y:S01]  /*1b2c0*/  IADD3.X R3, PT, PT, R3, UR12, RZ, P5, !PT ;  /* 0x0000000c03037c10 */ /* 0x000fe2000affe4ff */
[----:B------:R-:W-:Y:S01]  /*1b2d0*/  STL [R1+0x78], R0 ;  /* 0x0000780001007387 */ /* 0x000fe20000100800 */
[----:B---3--:R-:W-:-:S03]  /*1b2e0*/  IMAD.MOV.U32 R126, RZ, RZ, R0 ;  /* 0x000000ffff7e7224 */ /* 0x008fc600078e0000 */
[----:B------:R-:W2:Y:S01]  /*1b2f0*/  LDL.LU R231, [R1+0x138] ;  /* 0x0001380001e77983 */ /* 0x000ea20000300800 */
[----:B------:R-:W-:-:S03]  /*1b300*/  IMAD.MOV.U32 R127, RZ, RZ, R3 ;  /* 0x000000ffff7f7224 */ /* 0x000fc600078e0003 */
[----:B------:R3:W-:Y:S04]  /*1b310*/  STL [R1+0x74], R3 ;  /* 0x0000740301007387 */ /* 0x0007e80000100800 */
[----:B------:R-:W4:Y:S04]  /*1b320*/  LDL.LU R122, [R1+0x178] ;  /* 0x00017800017a7983 */ /* 0x000f280000300800 */
[----:B------:R-:W2:Y:S04]  /*1b330*/  LDL.LU R238, [R1+0x134] ;  /* 0x0001340001ee7983 */ /* 0x000ea80000300800 */
[----:B------:R-:W2:Y:S04]  /*1b340*/  LDL.LU R123, [R1+0x174] ;  /* 0x00017400017b7983 */ /* 0x000ea80000300800 */
[----:B-1----:R-:W2:Y:S04]  /*1b350*/  LDL.LU R120, [R1+0x1b4] ;  /* 0x0001b40001787983 */ /* 0x002ea80000300800 */
[----:B------:R-:W2:Y:S04]  /*1b360*/  LDL.LU R119, [R1+0x1b8] ;  /* 0x0001b80001777983 */ /* 0x000ea80000300800 */
[----:B---3--:R-:W3:Y:S04]  /*1b370*/  LDL.LU R3, [R1+0x1f4] ;  /* 0x0001f40001037983 */ /* 0x008ee80000300800 */
[----:B------:R-:W3:Y:S04]  /*1b380*/  LDL.LU R0, [R1+0x1f8] ;  /* 0x0001f80001007983 */ /* 0x000ee80000300800 */
[----:B------:R1:W-:Y:S04]  /*1b390*/  LDGSTS.E [R124+0x2400], desc[UR28][R126.64], P3 ;  /* 0x024000007e7c7fae */ /* 0x0003e800099a101c */
[----:B------:R-:W3:Y:S04]  /*1b3a0*/  LDL.LU R126, [R1+0xb4] ;  /* 0x0000b400017e7983 */ /* 0x000ee80000300800 */
[----:B------:R-:W1:Y:S01]  /*1b3b0*/  LDL.LU R127, [R1+0xb8] ;  /* 0x0000b800017f7983 */ /* 0x000e620000300800 */
[----:B------:R-:W-:-:S04]  /*1b3c0*/  IADD3 R248, P5, PT, R248, UR11, RZ ;  /* 0x0000000bf8f87c10 */ /* 0x000fc8000ffbe0ff */
[----:B------:R-:W-:Y:S02]  /*1b3d0*/  IADD3.X R249, PT, PT, R249, UR12, RZ, P5, !PT ;  /* 0x0000000cf9f97c10 */ /* 0x000fe4000affe4ff */
[----:B----4-:R-:W-:-:S04]  /*1b3e0*/  IADD3 R122, P5, PT, R122, UR11, RZ ;  /* 0x0000000b7a7a7c10 */ /* 0x010fc8000ffbe0ff */
[----:B--2---:R-:W-:Y:S02]  /*1b3f0*/  IADD3.X R123, PT, PT, R123, UR12, RZ, P5, !PT ;  /* 0x0000000c7b7b7c10 */ /* 0x004fe4000affe4ff */
[----:B-1----:R-:W-:-:S04]  /*1b400*/  IADD3 R127, P4, PT, R127, UR11, RZ ;  /* 0x0000000b7f7f7c10 */ /* 0x002fc8000ff9e0ff */
[----:B---3--:R-:W-:Y:S01]  /*1b410*/  IADD3.X R126, PT, PT, R126, UR12, RZ, P4, !PT ;  /* 0x0000000c7e7e7c10 */ /* 0x008fe2000a7fe4ff */
[----:B------:R1:W-:Y:S04]  /*1b420*/  STL [R1+0xb8], R127 ;  /* 0x0000b87f01007387 */ /* 0x0003e80000100800 */
[----:B------:R2:W-:Y:S01]  /*1b430*/  STL [R1+0xb4], R126 ;  /* 0x0000b47e01007387 */ /* 0x0005e20000100800 */
[----:B-1----:R-:W-:-:S04]  /*1b440*/  LOP3.LUT R127, R127, R126, RZ, 0x3c, !PT ;  /* 0x0000007e7f7f7212 */ /* 0x002fc800078e3cff */
[----:B--2---:R-:W-:-:S04]  /*1b450*/  LOP3.LUT R126, R127, R126, RZ, 0x3c, !PT ;  /* 0x0000007e7f7e7212 */ /* 0x004fc800078e3cff */
[----:B------:R-:W-:Y:S02]  /*1b460*/  LOP3.LUT R127, R127, R126, RZ, 0x3c, !PT ;  /* 0x0000007e7f7f7212 */ /* 0x000fe400078e3cff */
[----:B------:R-:W-:-:S03]  /*1b470*/  IADD3 R231, P4, PT, R231, UR11, RZ ;  /* 0x0000000be7e77c10 */ /* 0x000fc6000ff9e0ff */
[----:B------:R1:W-:Y:S01]  /*1b480*/  LDGSTS.E [R124+0x2800], desc[UR28][R126.64], P3 ;  /* 0x028000007e7c7fae */ /* 0x0003e200099a101c */
[----:B------:R-:W-:Y:S02]  /*1b490*/  IADD3.X R238, PT, PT, R238, UR12, RZ, P4, !PT ;  /* 0x0000000ceeee7c10 */ /* 0x000fe4000a7fe4ff */
[----:B------:R-:W-:Y:S01]  /*1b4a0*/  IADD3 R119, P4, PT, R119, UR11, RZ ;  /* 0x0000000b77777c10 */ /* 0x000fe2000ff9e0ff */
[----:B-1----:R-:W-:Y:S02]  /*1b4b0*/  IMAD.MOV.U32 R126, RZ, RZ, R248 ;  /* 0x000000ffff7e7224 */ /* 0x002fe400078e00f8 */
[----:B------:R-:W-:-:S05]  /*1b4c0*/  IMAD.MOV.U32 R127, RZ, RZ, R249 ;  /* 0x000000ffff7f7224 */ /* 0x000fca00078e00f9 */
[----:B------:R1:W-:Y:S01]  /*1b4d0*/  LDGSTS.E [R124+0x2c00], desc[UR28][R126.64], P3 ;  /* 0x02c000007e7c7fae */ /* 0x0003e200099a101c */
[----:B------:R-:W-:-:S03]  /*1b4e0*/  IADD3 R0, P5, PT, R0, UR11, RZ ;  /* 0x0000000b00007c10 */ /* 0x000fc6000ffbe0ff */
[----:B------:R-:W-:Y:S01]  /*1b4f0*/  STL [R1+0xf8], R248 ;  /* 0x0000f8f801007387 */ /* 0x000fe20000100800 */
[----:B------:R-:W-:Y:S01]  /*1b500*/  IADD3.X R120, PT, PT, R120, UR12, RZ, P4, !PT ;  /* 0x0000000c78787c10 */ /* 0x000fe2000a7fe4ff */
[----:B-1----:R-:W-:Y:S02]  /*1b510*/  IMAD.MOV.U32 R126, RZ, RZ, R231 ;  /* 0x000000ffff7e7224 */ /* 0x002fe400078e00e7 */
[----:B------:R-:W-:Y:S01]  /*1b520*/  IMAD.MOV.U32 R127, RZ, RZ, R238 ;  /* 0x000000ffff7f7224 */ /* 0x000fe200078e00ee */
[----:B------:R-:W-:Y:S04]  /*1b530*/  STL [R1+0xf4], R249 ;  /* 0x0000f4f901007387 */ /* 0x000fe80000100800 */
[----:B------:R1:W-:Y:S01]  /*1b540*/  LDGSTS.E [R124+0x3000], desc[UR28][R126.64], P3 ;  /* 0x030000007e7c7fae */ /* 0x0003e200099a101c */
[----:B------:R-:W-:-:S03]  /*1b550*/  IADD3.X R3, PT, PT, R3, UR12, RZ, P5, !PT ;  /* 0x0000000c03037c10 */ /* 0x000fc6000affe4ff */
[----:B------:R-:W-:Y:S04]  /*1b560*/  STL [R1+0x138], R231 ;  /* 0x000138e701007387 */ /* 0x000fe80000100800 */
[----:B------:R-:W-:Y:S01]  /*1b570*/  STL [R1+0x134], R238 ;  /* 0x000134ee01007387 */ /* 0x000fe20000100800 */
[----:B-1----:R-:W-:Y:S02]  /*1b580*/  IMAD.MOV.U32 R126, RZ, RZ, R122 ;  /* 0x000000ffff7e7224 */ /* 0x002fe400078e007a */
[----:B------:R-:W-:Y:S01]  /*1b590*/  IMAD.MOV.U32 R127, RZ, RZ, R123 ;  /* 0x000000ffff7f7224 */ /* 0x000fe200078e007b */
[----:B------:R1:W-:Y:S04]  /*1b5a0*/  STL [R1+0x178], R122 ;  /* 0x0001787a01007387 */ /* 0x0003e80000100800 */
[----:B------:R-:W-:Y:S04]  /*1b5b0*/  STL [R1+0x174], R123 ;  /* 0x0001747b01007387 */ /* 0x000fe80000100800 */
[----:B------:R2:W-:Y:S04]  /*1b5c0*/  LDGSTS.E [R124+0x3400], desc[UR28][R126.64], P3 ;  /* 0x034000007e7c7fae */ /* 0x0005e800099a101c */
[----:B------:R-:W-:Y:S04]  /*1b5d0*/  STL [R1+0x1b8], R119 ;  /* 0x0001b87701007387 */ /* 0x000fe80000100800 */
[----:B------:R3:W-:Y:S01]  /*1b5e0*/  STL [R1+0x1b4], R120 ;  /* 0x0001b47801007387 */ /* 0x0007e20000100800 */
[----:B--2---:R-:W-:-:S03]  /*1b5f0*/  IMAD.MOV.U32 R126, RZ, RZ, R119 ;  /* 0x000000ffff7e7224 */ /* 0x004fc600078e0077 */
[----:B------:R2:W-:Y:S01]  /*1b600*/  STL [R1+0x1f8], R0 ;  /* 0x0001f80001007387 */ /* 0x0005e20000100800 */
[----:B------:R-:W-:-:S03]  /*1b610*/  IMAD.MOV.U32 R127, RZ, RZ, R120 ;  /* 0x000000ffff7f7224 */ /* 0x000fc600078e0078 */
[----:B------:R4:W-:Y:S04]  /*1b620*/  STL [R1+0x1f4], R3 ;  /* 0x0001f40301007387 */ /* 0x0009e80000100800 */
[----:B-1----:R-:W4:Y:S04]  /*1b630*/  LDL.LU R122, [R1] ;  /* 0x00000000017a7983 */ /* 0x002f280000300800 */
[----:B------:R1:W-:Y:S04]  /*1b640*/  LDGSTS.E [R124+0x3800], desc[UR28][R126.64], P3 ;  /* 0x038000007e7c7fae */ /* 0x0003e800099a101c */
[----:B---3--:R-:W3:Y:S04]  /*1b650*/  LDL.LU R120, [R1+0x3c] ;  /* 0x00003c0001787983 */ /* 0x008ee80000300800 */
[----:B------:R-:W3:Y:S01]  /*1b660*/  LDL.LU R119, [R1+0x40] ;  /* 0x0000400001777983 */ /* 0x000ee20000300800 */
[----:B-1----:R-:W-:Y:S01]  /*1b670*/  IMAD.MOV.U32 R126, RZ, RZ, R0 ;  /* 0x000000ffff7e7224 */ /* 0x002fe200078e0000 */
[----:B--2---:R-:W-:Y:S01]  /*1b680*/  LOP3.LUT R0, R121, 0x10, RZ, 0x3c, !PT ;  /* 0x0000001079007812 */ /* 0x004fe200078e3cff */
[----:B------:R-:W-:-:S02]  /*1b690*/  IMAD.MOV.U32 R127, RZ, RZ, R3 ;  /* 0x000000ffff7f7224 */ /* 0x000fc400078e0003 */
[----:B----4-:R-:W2:Y:S04]  /*1b6a0*/  LDL.LU R3, [R1+0x7c] ;  /* 0x00007c0001037983 */ /* 0x010ea80000300800 */
[----:B------:R1:W-:Y:S02]  /*1b6b0*/  LDGSTS.E [R124+0x3c00], desc[UR28][R126.64], P3 ;  /* 0x03c000007e7c7fae */ /* 0x0003e400099a101c */
[----:B-1----:R-:W-:Y:S02]  /*1b6c0*/  VIADD R124, R0, UR5 ;  /* 0x00000005007c7c36 */ /* 0x002fe40008000000 */
[----:B------:R-:W4:Y:S01]  /*1b6d0*/  LDL.LU R0, [R1+0x80] ;  /* 0x0000800001007983 */ /* 0x000f220000300800 */
[----:B------:R-:W-:Y:S02]  /*1b6e0*/  IADD3 R140, P4, PT, R140, UR11, RZ ;  /* 0x0000000b8c8c7c10 */ /* 0x000fe4000ff9e0ff */
[----:B------:R-:W-:-:S02]  /*1b6f0*/  IADD3 R156, P5, PT, R156, UR11, RZ ;  /* 0x0000000b9c9c7c10 */ /* 0x000fc4000ffbe0ff */
[----:B------:R-:W-:Y:S01]  /*1b700*/  IADD3.X R139, PT, PT, R139, UR12, RZ, P4, !PT ;  /* 0x0000000c8b8b7c10 */ /* 0x000fe2000a7fe4ff */
[----:B------:R-:W-:Y:S01]  /*1b710*/  IMAD.MOV.U32 R126, RZ, RZ, R140 ;  /* 0x000000ffff7e7224 */ /* 0x000fe200078e008c */
[----:B------:R-:W-:-:S03]  /*1b720*/  IADD3.X R155, PT, PT, R155, UR12, RZ, P5, !PT ;  /* 0x0000000c9b9b7c10 */ /* 0x000fc6000affe4ff */
[----:B------:R-:W-:Y:S01]  /*1b730*/  IMAD.MOV.U32 R127, RZ, RZ, R139 ;  /* 0x000000ffff7f7224 */ /* 0x000fe200078e008b */
[----:B------:R-:W-:-:S04]  /*1b740*/  IADD3 R172, P4, PT, R172, UR11, RZ ;  /* 0x0000000bacac7c10 */ /* 0x000fc8000ff9e0ff */
[----:B------:R1:W-:Y:S01]  /*1b750*/  LDGSTS.E [R124+0x80], desc[UR28][R126.64], P3 ;  /* 0x000800007e7c7fae */ /* 0x0003e200099a101c */
        /* <DEDUP_REMOVED lines=17> */
[----:B------:R-:W-:Y:S01]  /*1b870*/  IADD3.X R235, PT, PT, R235, UR12, RZ, P4, !PT ;  /* 0x0000000cebeb7c10 */ /* 0x000fe2000a7fe4ff */
[----:B-1----:R-:W-:Y:S02]  /*1b880*/  IMAD.MOV.U32 R126, RZ, RZ, R204 ;  /* 0x000000ffff7e7224 */ /* 0x002fe400078e00cc */
[----:B------:R-:W-:-:S05]  /*1b890*/  IMAD.MOV.U32 R127, RZ, RZ, R203 ;  /* 0x000000ffff7f7224 */ /* 0x000fca00078e00cb */
[----:B------:R1:W-:Y:S02]  /*1b8a0*/  LDGSTS.E [R124+0x1080], desc[UR28][R126.64], P3 ;  /* 0x010800007e7c7fae */ /* 0x0003e400099a101c */
[----:B-1----:R-:W-:Y:S02]  /*1b8b0*/  IMAD.MOV.U32 R126, RZ, RZ, R220 ;  /* 0x000000ffff7e7224 */ /* 0x002fe400078e00dc */
[----:B------:R-:W-:-:S05]  /*1b8c0*/  IMAD.MOV.U32 R127, RZ, RZ, R219 ;  /* 0x000000ffff7f7224 */ /* 0x000fca00078e00db */
[----:B------:R1:W-:Y:S02]  /*1b8d0*/  LDGSTS.E [R124+0x1480], desc[UR28][R126.64], P3 ;  /* 0x014800007e7c7fae */ /* 0x0003e400099a101c */
[----:B-1----:R-:W-:Y:S02]  /*1b8e0*/  IMAD.MOV.U32 R126, RZ, RZ, R236 ;  /* 0x000000ffff7e7224 */ /* 0x002fe400078e00ec */
[----:B------:R-:W-:-:S05]  /*1b8f0*/  IMAD.MOV.U32 R127, RZ, RZ, R235 ;  /* 0x000000ffff7f7224 */ /* 0x000fca00078e00eb */
[----:B------:R1:W-:Y:S01]  /*1b900*/  LDGSTS.E [R124+0x1880], desc[UR28][R126.64], P3 ;  /* 0x018800007e7c7fae */ /* 0x0003e200099a101c */
[----:B------:R-:W-:-:S04]  /*1b910*/  IADD3 R122, P5, PT, R122, UR11, RZ ;  /* 0x0000000b7a7a7c10 */ /* 0x000fc8000ffbe0ff */
[----:B------:R-:W-:Y:S01]  /*1b920*/  IADD3.X R252, PT, PT, R252, UR12, RZ, P5, !PT ;  /* 0x0000000cfcfc7c10 */ /* 0x000fe2000affe4ff */
[----:B-1----:R-:W-:Y:S01]  /*1b930*/  IMAD.MOV.U32 R126, RZ, RZ, R122 ;  /* 0x000000ffff7e7224 */ /* 0x002fe200078e007a */
[----:B------:R1:W-:Y:S03]  /*1b940*/  STL [R1], R122 ;  /* 0x0000007a01007387 */ /* 0x0003e60000100800 */
[----:B------:R-:W-:Y:S01]  /*1b950*/  IMAD.MOV.U32 R127, RZ, RZ, R252 ;  /* 0x000000ffff7f7224 */ /* 0x000fe200078e00fc */
[----:B------:R-:W2:Y:S01]  /*1b960*/  LDL.LU R249, [R1+0xfc] ;  /* 0x0000fc0001f97983 */ /* 0x000ea20000300800 */
[----:B---3--:R-:W-:-:S03]  /*1b970*/  IADD3 R119, P4, PT, R119, UR11, RZ ;  /* 0x0000000b77777c10 */ /* 0x008fc6000ff9e0ff */
[----:B------:R-:W3:Y:S01]  /*1b980*/  LDL.LU R248, [R1+0x100] ;  /* 0x0001000001f87983 */ /* 0x000ee20000300800 */
[----:B------:R-:W-:-:S03]  /*1b990*/  IADD3.X R120, PT, PT, R120, UR12, RZ, P4, !PT ;  /* 0x0000000c78787c10 */ /* 0x000fc6000a7fe4ff */
[----:B------:R1:W-:Y:S04]  /*1b9a0*/  LDGSTS.E [R124+0x1c80], desc[UR28][R126.64], P3 ;  /* 0x01c800007e7c7fae */ /* 0x0003e800099a101c */
[----:B------:R-:W-:Y:S04]  /*1b9b0*/  STL [R1+0x40], R119 ;  /* 0x0000407701007387 */ /* 0x000fe80000100800 */
[----:B------:R2:W-:Y:S01]  /*1b9c0*/  STL [R1+0x3c], R120 ;  /* 0x00003c7801007387 */ /* 0x0005e20000100800 */
[----:B-1----:R-:W-:Y:S02]  /*1b9d0*/  IMAD.MOV.U32 R126, RZ, RZ, R119 ;  /* 0x000000ffff7e7224 */ /* 0x002fe400078e0077 */
[----:B------:R-:W-:-:S05]  /*1b9e0*/  IMAD.MOV.U32 R127, RZ, RZ, R120 ;  /* 0x000000ffff7f7224 */ /* 0x000fca00078e0078 */
[----:B------:R1:W-:Y:S01]  /*1b9f0*/  LDGSTS.E [R124+0x2080], desc[UR28][R126.64], P3 ;  /* 0x020800007e7c7fae */ /* 0x0003e200099a101c */
[----:B----4-:R-:W-:-:S04]  /*1ba00*/  IADD3 R0, P5, PT, R0, UR11, RZ ;  /* 0x0000000b00007c10 */ /* 0x010fc8000ffbe0ff */
[----:B--2---:R-:W-:Y:S01]  /*1ba10*/  IADD3.X R3, PT, PT, R3, UR12, RZ, P5, !PT ;  /* 0x0000000c03037c10 */ /* 0x004fe2000affe4ff */
[----:B------:R-:W-:Y:S04]  /*1ba20*/  STL [R1+0x80], R0 ;  /* 0x0000800001007387 */ /* 0x000fe80000100800 */
[----:B------:R-:W2:Y:S01]  /*1ba30*/  LDL.LU R231, [R1+0x140] ;  /* 0x0001400001e77983 */ /* 0x000ea20000300800 */
[----:B-1----:R-:W-:-:S03]  /*1ba40*/  IMAD.MOV.U32 R126, RZ, RZ, R0 ;  /* 0x000000ffff7e7224 */ /* 0x002fc600078e0000 */
[----:B------:R1:W-:Y:S01]  /*1ba50*/  STL [R1+0x7c], R3 ;  /* 0x00007c0301007387 */ /* 0x0003e20000100800 */
[----:B------:R-:W-:-:S03]  /*1ba60*/  IMAD.MOV.U32 R127, RZ, RZ, R3 ;  /* 0x000000ffff7f7224 */ /* 0x000fc600078e0003 */
[----:B------:R-:W4:Y:S04]  /*1ba70*/  LDL.LU R122, [R1+0x180] ;  /* 0x00018000017a7983 */ /* 0x000f280000300800 */
[----:B------:R-:W2:Y:S04]  /*1ba80*/  LDL.LU R238, [R1+0x13c] ;  /* 0x00013c0001ee7983 */ /* 0x000ea80000300800 */
[----:B------:R-:W2:Y:S04]  /*1ba90*/  LDL.LU R123, [R1+0x17c] ;  /* 0x00017c00017b7983 */ /* 0x000ea80000300800 */
[----:B------:R-:W2:Y:S04]  /*1baa0*/  LDL.LU R120, [R1+0x1bc] ;  /* 0x0001bc0001787983 */ /* 0x000ea80000300800 */
[----:B------:R-:W2:Y:S04]  /*1bab0*/  LDL.LU R119, [R1+0x1c0] ;  /* 0x0001c00001777983 */ /* 0x000ea80000300800 */
[----:B-1----:R-:W2:Y:S04]  /*1bac0*/  LDL.LU R3, [R1+0x1fc] ;  /* 0x0001fc0001037983 */ /* 0x002ea80000300800 */
[----:B------:R-:W2:Y:S04]  /*1bad0*/  LDL.LU R0, [R1+0x200] ;  /* 0x0002000001007983 */ /* 0x000ea80000300800 */
[----:B------:R1:W-:Y:S04]  /*1bae0*/  LDGSTS.E [R124+0x2480], desc[UR28][R126.64], P3 ;  /* 0x024800007e7c7fae */ /* 0x0003e800099a101c */
[----:B------:R-:W2:Y:S04]  /*1baf0*/  LDL.LU R126, [R1+0xbc] ;  /* 0x0000bc00017e7983 */ /* 0x000ea80000300800 */
[----:B------:R-:W1:Y:S01]  /*1bb00*/  LDL.LU R127, [R1+0xc0] ;  /* 0x0000c000017f7983 */ /* 0x000e620000300800 */
[----:B---3--:R-:W-:-:S04]  /*1bb10*/  IADD3 R248, P5, PT, R248, UR11, RZ ;  /* 0x0000000bf8f87c10 */ /* 0x008fc8000ffbe0ff */
[----:B------:R-:W-:Y:S02]  /*1bb20*/  IADD3.X R249, PT, PT, R249, UR12, RZ, P5, !PT ;  /* 0x0000000cf9f97c10 */ /* 0x000fe4000affe4ff */
[----:B----4-:R-:W-:-:S04]  /*1bb30*/  IADD3 R122, P5, PT, R122, UR11, RZ ;  /* 0x0000000b7a7a7c10 */ /* 0x010fc8000ffbe0ff */
[----:B--2---:R-:W-:Y:S02]  /*1bb40*/  IADD3.X R123, PT, PT, R123, UR12, RZ, P5, !PT ;  /* 0x0000000c7b7b7c10 */ /* 0x004fe4000affe4ff */
[----:B-1----:R-:W-:-:S04]  /*1bb50*/  IADD3 R127, P4, PT, R127, UR11, RZ ;  /* 0x0000000b7f7f7c10 */ /* 0x002fc8000ff9e0ff */
[----:B------:R-:W-:Y:S01]  /*1bb60*/  IADD3.X R126, PT, PT, R126, UR12, RZ, P4, !PT ;  /* 0x0000000c7e7e7c10 */ /* 0x000fe2000a7fe4ff */
        /* <DEDUP_REMOVED lines=17> */
[----:B------:R-:W-:Y:S01]  /*1bc80*/  STL [R1+0xfc], R249 ;  /* 0x0000fcf901007387 */ /* 0x000fe20000100800 */
[----:B------:R-:W-:-:S03]  /*1bc90*/  IADD3.X R3, PT, PT, R3, UR12, RZ, P5, !PT ;  /* 0x0000000c03037c10 */ /* 0x000fc6000affe4ff */
[----:B------:R1:W-:Y:S04]  /*1bca0*/  LDGSTS.E [R124+0x3080], desc[UR28][R126.64], P3 ;  /* 0x030800007e7c7fae */ /* 0x0003e800099a101c */
[----:B------:R-:W-:Y:S04]  /*1bcb0*/  STL [R1+0x140], R231 ;  /* 0x000140e701007387 */ /* 0x000fe80000100800 */
[----:B------:R-:W-:Y:S01]  /*1bcc0*/  STL [R1+0x13c], R238 ;  /* 0x00013cee01007387 */ /* 0x000fe20000100800 */
[----:B-1----:R-:W-:Y:S02]  /*1bcd0*/  IMAD.MOV.U32 R126, RZ, RZ, R122 ;  /* 0x000000ffff7e7224 */ /* 0x002fe400078e007a */
[----:B------:R-:W-:Y:S01]  /*1bce0*/  IMAD.MOV.U32 R127, RZ, RZ, R123 ;  /* 0x000000ffff7f7224 */ /* 0x000fe200078e007b */
[----:B------:R-:W-:Y:S04]  /*1bcf0*/  STL [R1+0x180], R122 ;  /* 0x0001807a01007387 */ /* 0x000fe80000100800 */
[----:B------:R1:W-:Y:S04]  /*1bd00*/  STL [R1+0x17c], R123 ;  /* 0x00017c7b01007387 */ /* 0x0003e80000100800 */
[----:B------:R-:W-:Y:S04]  /*1bd10*/  STL [R1+0x1c0], R119 ;  /* 0x0001c07701007387 */ /* 0x000fe80000100800 */
[----:B------:R2:W-:Y:S04]  /*1bd20*/  LDGSTS.E [R124+0x3480], desc[UR28][R126.64], P3 ;  /* 0x034800007e7c7fae */ /* 0x0005e800099a101c */
[----:B------:R3:W-:Y:S04]  /*1bd30*/  STL [R1+0x1bc], R120 ;  /* 0x0001bc7801007387 */ /* 0x0007e80000100800 */
[----:B------:R4:W-:Y:S01]  /*1bd40*/  STL [R1+0x200], R0 ;  /* 0x0002000001007387 */ /* 0x0009e20000100800 */
[----:B--2---:R-:W-:-:S03]  /*1bd50*/  IMAD.MOV.U32 R126, RZ, RZ, R119 ;  /* 0x000000ffff7e7224 */ /* 0x004fc600078e0077 */
[----:B------:R2:W-:Y:S01]  /*1bd60*/  STL [R1+0x1fc], R3 ;  /* 0x0001fc0301007387 */ /* 0x0005e20000100800 */
[----:B------:R-:W-:-:S03]  /*1bd70*/  IMAD.MOV.U32 R127, RZ, RZ, R120 ;  /* 0x000000ffff7f7224 */ /* 0x000fc600078e0078 */
[----:B-1----:R-:W2:Y:S04]  /*1bd80*/  LDL.LU R123, [R1+0x4] ;  /* 0x00000400017b7983 */ /* 0x002ea80000300800 */
[----:B------:R-:W2:Y:S04]  /*1bd90*/  LDL.LU R122, [R1+0x8] ;  /* 0x00000800017a7983 */ /* 0x000ea80000300800 */
[----:B------:R1:W-:Y:S04]  /*1bda0*/  LDGSTS.E [R124+0x3880], desc[UR28][R126.64], P3 ;  /* 0x038800007e7c7fae */ /* 0x0003e800099a101c */
[----:B---3--:R-:W3:Y:S04]  /*1bdb0*/  LDL.LU R120, [R1+0x44] ;  /* 0x0000440001787983 */ /* 0x008ee80000300800 */
[----:B------:R-:W3:Y:S01]  /*1bdc0*/  LDL.LU R119, [R1+0x48] ;  /* 0x0000480001777983 */ /* 0x000ee20000300800 */
[----:B-1----:R-:W-:Y:S01]  /*1bdd0*/  IMAD.MOV.U32 R126, RZ, RZ, R0 ;  /* 0x000000ffff7e7224 */ /* 0x002fe200078e0000 */
[----:B----4-:R-:W-:Y:S01]  /*1bde0*/  LOP3.LUT R0, R121, 0x20, RZ, 0x3c, !PT ;  /* 0x0000002079007812 */ /* 0x010fe200078e3cff */
[----:B------:R-:W-:-:S02]  /*1bdf0*/  IMAD.MOV.U32 R127, RZ, RZ, R3 ;  /* 0x000000ffff7f7224 */ /* 0x000fc400078e0003 */
[----:B--2---:R-:W2:Y:S04]  /*1be00*/  LDL.LU R3, [R1+0x84] ;  /* 0x0000840001037983 */ /* 0x004ea80000300800 */
        /* <DEDUP_REMOVED lines=41> */
[----:B------:R1:W-:Y:S03]  /*1c0a0*/  STL [R1+0x8], R122 ;  /* 0x0000087a01007387 */ /* 0x0003e60000100800 */
[----:B------:R-:W-:Y:S01]  /*1c0b0*/  IMAD.MOV.U32 R127, RZ, RZ, R123 ;  /* 0x000000ffff7f7224 */ /* 0x000fe200078e007b */
[----:B---3--:R-:W-:Y:S01]  /*1c0c0*/  IADD3 R119, P4, PT, R119, UR11, RZ ;  /* 0x0000000b77777c10 */ /* 0x008fe2000ff9e0ff */
[----:B------:R3:W-:Y:S03]  /*1c0d0*/  STL [R1+0x4], R123 ;  /* 0x0000047b01007387 */ /* 0x0007e60000100800 */
[----:B------:R-:W-:Y:S01]  /*1c0e0*/  IADD3.X R120, PT, PT, R120, UR12, RZ, P4, !PT ;  /* 0x0000000c78787c10 */ /* 0x000fe2000a7fe4ff */
[----:B------:R-:W3:Y:S04]  /*1c0f0*/  LDL.LU R249, [R1+0x104] ;  /* 0x0001040001f97983 */ /* 0x000ee80000300800 */
[----:B------:R-:W3:Y:S04]  /*1c100*/  LDL.LU R248, [R1+0x108] ;  /* 0x0001080001f87983 */ /* 0x000ee80000300800 */
[----:B------:R1:W-:Y:S04]  /*1c110*/  LDGSTS.E [R124+0x1d00], desc[UR28][R126.64], P3 ;  /* 0x01d000007e7c7fae */ /* 0x0003e800099a101c */
[----:B------:R-:W-:Y:S01]  /*1c120*/  STL [R1+0x48], R119 ;  /* 0x0000487701007387 */ /* 0x000fe20000100800 */
[----:B----4-:R-:W-:Y:S01]  /*1c130*/  IADD3 R0, P5, PT, R0, UR11, RZ ;  /* 0x0000000b00007c10 */ /* 0x010fe2000ffbe0ff */
[----:B-1----:R-:W-:-:S02]  /*1c140*/  IMAD.MOV.U32 R126, RZ, RZ, R119 ;  /* 0x000000ffff7e7224 */ /* 0x002fc400078e0077 */
[----:B------:R1:W-:Y:S01]  /*1c150*/  STL [R1+0x44], R120 ;  /* 0x0000447801007387 */ /* 0x0003e20000100800 */
[----:B------:R-:W-:Y:S01]  /*1c160*/  IMAD.MOV.U32 R127, RZ, RZ, R120 ;  /* 0x000000ffff7f7224 */ /* 0x000fe200078e0078 */
[----:B--2---:R-:W-:Y:S02]  /*1c170*/  IADD3.X R3, PT, PT, R3, UR12, RZ, P5, !PT ;  /* 0x0000000c03037c10 */ /* 0x004fe4000affe4ff */
[----:B------:R-:W-:Y:S04]  /*1c180*/  STL [R1+0x88], R0 ;  /* 0x0000880001007387 */ /* 0x000fe80000100800 */
[----:B------:R-:W2:Y:S04]  /*1c190*/  LDL.LU R231, [R1+0x148] ;  /* 0x0001480001e77983 */ /* 0x000ea80000300800 */
[----:B------:R4:W-:Y:S04]  /*1c1a0*/  STL [R1+0x84], R3 ;  /* 0x0000840301007387 */ /* 0x0009e80000100800 */
[----:B------:R-:W2:Y:S04]  /*1c1b0*/  LDL.LU R122, [R1+0x188] ;  /* 0x00018800017a7983 */ /* 0x000ea80000300800 */
[----:B------:R1:W-:Y:S04]  /*1c1c0*/  LDGSTS.E [R124+0x2100], desc[UR28][R126.64], P3 ;  /* 0x021000007e7c7fae */ /* 0x0003e800099a101c */
[----:B------:R-:W2:Y:S04]  /*1c1d0*/  LDL.LU R238, [R1+0x144] ;  /* 0x0001440001ee7983 */ /* 0x000ea80000300800 */
[----:B---3--:R-:W3:Y:S01]  /*1c1e0*/  LDL.LU R123, [R1+0x184] ;  /* 0x00018400017b7983 */ /* 0x008ee20000300800 */
[----:B-1----:R-:W-:-:S03]  /*1c1f0*/  IMAD.MOV.U32 R126, RZ, RZ, R0 ;  /* 0x000000ffff7e7224 */ /* 0x002fc600078e0000 */
[----:B------:R-:W3:Y:S01]  /*1c200*/  LDL.LU R120, [R1+0x1c4] ;  /* 0x0001c40001787983 */ /* 0x000ee20000300800 */
[----:B------:R-:W-:-:S03]  /*1c210*/  IMAD.MOV.U32 R127, RZ, RZ, R3 ;  /* 0x000000ffff7f7224 */ /* 0x000fc600078e0003 */
[----:B------:R-:W3:Y:S04]  /*1c220*/  LDL.LU R119, [R1+0x1c8] ;  /* 0x0001c80001777983 */ /* 0x000ee80000300800 */
[----:B----4-:R-:W4:Y:S04]  /*1c230*/  LDL.LU R3, [R1+0x204] ;  /* 0x0002040001037983 */ /* 0x010f280000300800 */
[----:B------:R-:W4:Y:S04]  /*1c240*/  LDL.LU R0, [R1+0x208] ;  /* 0x0002080001007983 */ /* 0x000f280000300800 */
[----:B------:R1:W-:Y:S04]  /*1c250*/  LDGSTS.E [R124+0x2500], desc[UR28][R126.64], P3 ;  /* 0x025000007e7c7fae */ /* 0x0003e800099a101c */
[----:B------:R-:W4:Y:S04]  /*1c260*/  LDL.LU R126, [R1+0xc4] ;  /* 0x0000c400017e7983 */ /* 0x000f280000300800 */
[----:B------:R-:W1:Y:S01]  /*1c270*/  LDL.LU R127, [R1+0xc8] ;  /* 0x0000c800017f7983 */ /* 0x000e620000300800 */
[----:B------:R-:W-:-:S04]  /*1c280*/  IADD3 R248, P5, PT, R248, UR11, RZ ;  /* 0x0000000bf8f87c10 */ /* 0x000fc8000ffbe0ff */
[----:B------:R-:W-:Y:S02]  /*1c290*/  IADD3.X R249, PT, PT, R249, UR12, RZ, P5, !PT ;  /* 0x0000000cf9f97c10 */ /* 0x000fe4000affe4ff */
[----:B--2---:R-:W-:-:S04]  /*1c2a0*/  IADD3 R122, P5, PT, R122, UR11, RZ ;  /* 0x0000000b7a7a7c10 */ /* 0x004fc8000ffbe0ff */
[----:B---3--:R-:W-:Y:S02]  /*1c2b0*/  IADD3.X R123, PT, PT, R123, UR12, RZ, P5, !PT ;  /* 0x0000000c7b7b7c10 */ /* 0x008fe4000affe4ff */
[----:B-1----:R-:W-:-:S04]  /*1c2c0*/  IADD3 R127, P4, PT, R127, UR11, RZ ;  /* 0x0000000b7f7f7c10 */ /* 0x002fc8000ff9e0ff */
[----:B----4-:R-:W-:Y:S01]  /*1c2d0*/  IADD3.X R126, PT, PT, R126, UR12, RZ, P4, !PT ;  /* 0x0000000c7e7e7c10 */ /* 0x010fe2000a7fe4ff */
        /* <DEDUP_REMOVED lines=366> */
[----:B------:R-:W-:Y:S01]  /*1d9c0*/  STL [R1+0x120], R249 ;  /* 0x000120f901007387 */ /* 0x000fe20000100800 */
[----:B-1----:R-:W-:Y:S02]  /*1d9d0*/  IMAD.MOV.U32 R126, RZ, RZ, R249 ;  /* 0x000000ffff7e7224 */ /* 0x002fe400078e00f9 */
[----:B------:R-:W-:Y:S01]  /*1d9e0*/  IMAD.MOV.U32 R127, RZ, RZ, R231 ;  /* 0x000000ffff7f7224 */ /* 0x000fe200078e00e7 */
[----:B------:R1:W-:Y:S04]  /*1d9f0*/  STL [R1+0x11c], R231 ;  /* 0x00011ce701007387 */ /* 0x0003e80000100800 */
[----:B------:R2:W-:Y:S01]  /*1da00*/  LDGSTS.E [R124+0x2e80], desc[UR28][R126.64], P3 ;  /* 0x02e800007e7c7fae */ /* 0x0005e200099a101c */
[----:B------:R-:W-:-:S02]  /*1da10*/  IADD3 R0, P5, PT, R0, UR11, RZ ;  /* 0x0000000b00007c10 */ /* 0x000fc4000ffbe0ff */
[----:B------:R-:W-:Y:S01]  /*1da20*/  IADD3.X R120, PT, PT, R120, UR12, RZ, P4, !PT ;  /* 0x0000000c78787c10 */ /* 0x000fe2000a7fe4ff */
[----:B-1----:R-:W3:Y:S01]  /*1da30*/  LDL.LU R231, [R1+0x65c] ;  /* 0x00065c0001e77983 */ /* 0x002ee20000300800 */
[----:B--2---:R-:W-:Y:S02]  /*1da40*/  IMAD.MOV.U32 R126, RZ, RZ, R238 ;  /* 0x000000ffff7e7224 */ /* 0x004fe400078e00ee */
        /* <DEDUP_REMOVED lines=8> */
[----:B------:R1:W-:Y:S04]  /*1dad0*/  STL [R1+0x19c], R123 ;  /* 0x00019c7b01007387 */ /* 0x0003e80000100800 */
[----:B------:R-:W-:Y:S04]  /*1dae0*/  STL [R1+0x1e0], R119 ;  /* 0x0001e07701007387 */ /* 0x000fe80000100800 */
[----:B------:R2:W-:Y:S04]  /*1daf0*/  STL [R1+0x1dc], R120 ;  /* 0x0001dc7801007387 */ /* 0x0005e80000100800 */
[----:B------:R4:W-:Y:S04]  /*1db00*/  LDGSTS.E [R124+0x3680], desc[UR28][R126.64], P3 ;  /* 0x036800007e7c7fae */ /* 0x0009e800099a101c */
[----:B------:R1:W-:Y:S04]  /*1db10*/  STL [R1+0x220], R0 ;  /* 0x0002200001007387 */ /* 0x0003e80000100800 */
[----:B------:R2:W-:Y:S01]  /*1db20*/  STL [R1+0x21c], R3 ;  /* 0x00021c0301007387 */ /* 0x0005e20000100800 */
[----:B----4-:R-:W-:-:S03]  /*1db30*/  IMAD.MOV.U32 R126, RZ, RZ, R119 ;  /* 0x000000ffff7e7224 */ /* 0x010fc600078e0077 */
[----:B-1----:R-:W4:Y:S01]  /*1db40*/  LDL.LU R123, [R1+0x24] ;  /* 0x00002400017b7983 */ /* 0x002f220000300800 */
[----:B------:R-:W-:-:S03]  /*1db50*/  IMAD.MOV.U32 R127, RZ, RZ, R120 ;  /* 0x000000ffff7f7224 */ /* 0x000fc600078e0078 */
[----:B------:R-:W3:Y:S04]  /*1db60*/  LDL.LU R122, [R1+0x28] ;  /* 0x00002800017a7983 */ /* 0x000ee80000300800 */
[----:B------:R1:W-:Y:S04]  /*1db70*/  LDGSTS.E [R124+0x3a80], desc[UR28][R126.64], P3 ;  /* 0x03a800007e7c7fae */ /* 0x0003e800099a101c */
[----:B--2---:R-:W2:Y:S04]  /*1db80*/  LDL.LU R120, [R1+0x64] ;  /* 0x0000640001787983 */ /* 0x004ea80000300800 */
[----:B------:R-:W2:Y:S01]  /*1db90*/  LDL.LU R119, [R1+0x68] ;  /* 0x0000680001777983 */ /* 0x000ea20000300800 */
[----:B-1----:R-:W-:Y:S01]  /*1dba0*/  IMAD.MOV.U32 R126, RZ, RZ, R0 ;  /* 0x000000ffff7e7224 */ /* 0x002fe200078e0000 */
[----:B------:R-:W-:Y:S01]  /*1dbb0*/  LOP3.LUT R0, R121, 0x60, RZ, 0x3c, !PT ;  /* 0x0000006079007812 */ /* 0x000fe200078e3cff */
[----:B------:R-:W-:-:S02]  /*1dbc0*/  IMAD.MOV.U32 R127, RZ, RZ, R3 ;  /* 0x000000ffff7f7224 */ /* 0x000fc400078e0003 */
[----:B------:R-:W2:Y:S04]  /*1dbd0*/  LDL.LU R3, [R1+0xa4] ;  /* 0x0000a40001037983 */ /* 0x000ea80000300800 */
[----:B------:R1:W-:Y:S02]  /*1dbe0*/  LDGSTS.E [R124+0x3e80], desc[UR28][R126.64], P3 ;  /* 0x03e800007e7c7fae */ /* 0x0003e400099a101c */
[----:B-1----:R-:W-:Y:S02]  /*1dbf0*/  VIADD R124, R0, UR5 ;  /* 0x00000005007c7c36 */ /* 0x002fe40008000000 */
[----:B------:R-:W2:Y:S01]  /*1dc00*/  LDL.LU R0, [R1+0xa8] ;  /* 0x0000a80001007983 */ /* 0x000ea20000300800 */
        /* <DEDUP_REMOVED lines=35> */
[----:B---3--:R-:W-:-:S04]  /*1de40*/  IADD3 R122, P5, PT, R122, UR11, RZ ;  /* 0x0000000b7a7a7c10 */ /* 0x008fc8000ffbe0ff */
[----:B----4-:R-:W-:Y:S01]  /*1de50*/  IADD3.X R123, PT, PT, R123, UR12, RZ, P5, !PT ;  /* 0x0000000c7b7b7c10 */ /* 0x010fe2000affe4ff */
[----:B-1----:R-:W-:Y:S01]  /*1de60*/  IMAD.MOV.U32 R126, RZ, RZ, R122 ;  /* 0x000000ffff7e7224 */ /* 0x002fe200078e007a */
[----:B------:R1:W-:Y:S03]  /*1de70*/  STL [R1+0x28], R122 ;  /* 0x0000287a01007387 */ /* 0x0003e60000100800 */
[----:B------:R-:W-:Y:S01]  /*1de80*/  IMAD.MOV.U32 R127, RZ, RZ, R123 ;  /* 0x000000ffff7f7224 */ /* 0x000fe200078e007b */
[----:B--2---:R-:W-:Y:S01]  /*1de90*/  IADD3 R119, P4, PT, R119, UR11, RZ ;  /* 0x0000000b77777c10 */ /* 0x004fe2000ff9e0ff */
[----:B------:R2:W-:Y:S03]  /*1dea0*/  STL [R1+0x24], R123 ;  /* 0x0000247b01007387 */ /* 0x0005e60000100800 */
[----:B------:R-:W-:Y:S01]  /*1deb0*/  IADD3.X R120, PT, PT, R120, UR12, RZ, P4, !PT ;  /* 0x0000000c78787c10 */ /* 0x000fe2000a7fe4ff */
[----:B------:R-:W3:Y:S04]  /*1dec0*/  LDL.LU R249, [R1+0x124] ;  /* 0x0001240001f97983 */ /* 0x000ee80000300800 */
[----:B------:R4:W-:Y:S04]  /*1ded0*/  LDGSTS.E [R124+0x1f00], desc[UR28][R126.64], P3 ;  /* 0x01f000007e7c7fae */ /* 0x0009e800099a101c */
[----:B------:R-:W3:Y:S04]  /*1dee0*/  LDL.LU R248, [R1+0x128] ;  /* 0x0001280001f87983 */ /* 0x000ee80000300800 */
[----:B------:R-:W-:Y:S01]  /*1def0*/  STL [R1+0x68], R119 ;  /* 0x0000687701007387 */ /* 0x000fe20000100800 */
[----:B----4-:R-:W-:Y:S01]  /*1df00*/  IMAD.MOV.U32 R126, RZ, RZ, R119 ;  /* 0x000000ffff7e7224 */ /* 0x010fe200078e0077 */
[----:B------:R-:W-:Y:S01]  /*1df10*/  IADD3 R0, P5, PT, R0, UR11, RZ ;  /* 0x0000000b00007c10 */ /* 0x000fe2000ffbe0ff */
[----:B------:R-:W-:Y:S01]  /*1df20*/  IMAD.MOV.U32 R127, RZ, RZ, R120 ;  /* 0x000000ffff7f7224 */ /* 0x000fe200078e0078 */
[----:B------:R4:W-:Y:S02]  /*1df30*/  STL [R1+0x64], R120 ;  /* 0x0000647801007387 */ /* 0x0009e40000100800 */
[----:B------:R-:W-:-:S02]  /*1df40*/  IADD3.X R3, PT, PT, R3, UR12, RZ, P5, !PT ;  /* 0x0000000c03037c10 */ /* 0x000fc4000affe4ff */
[----:B------:R-:W-:Y:S04]  /*1df50*/  STL [R1+0xa8], R0 ;  /* 0x0000a80001007387 */ /* 0x000fe80000100800 */
[----:B------:R-:W3:Y:S04]  /*1df60*/  LDL.LU R238, [R1+0x168] ;  /* 0x0001680001ee7983 */ /* 0x000ee80000300800 */
[----:B------:R2:W-:Y:S04]  /*1df70*/  STL [R1+0xa4], R3 ;  /* 0x0000a40301007387 */ /* 0x0005e80000100800 */
[----:B------:R4:W-:Y:S04]  /*1df80*/  LDGSTS.E [R124+0x2300], desc[UR28][R126.64], P3 ;  /* 0x023000007e7c7fae */ /* 0x0009e800099a101c */
[----:B-1----:R-:W3:Y:S04]  /*1df90*/  LDL.LU R122, [R1+0x1a8] ;  /* 0x0001a800017a7983 */ /* 0x002ee80000300800 */
[----:B--2---:R-:W2:Y:S01]  /*1dfa0*/  LDL.LU R123, [R1+0x1a4] ;  /* 0x0001a400017b7983 */ /* 0x004ea20000300800 */
[----:B----4-:R-:W-:-:S03]  /*1dfb0*/  IMAD.MOV.U32 R126, RZ, RZ, R0 ;  /* 0x000000ffff7e7224 */ /* 0x010fc600078e0000 */
[----:B------:R-:W4:Y:S01]  /*1dfc0*/  LDL.LU R120, [R1+0x1e4] ;  /* 0x0001e40001787983 */ /* 0x000f220000300800 */
[----:B------:R-:W-:-:S03]  /*1dfd0*/  IMAD.MOV.U32 R127, RZ, RZ, R3 ;  /* 0x000000ffff7f7224 */ /* 0x000fc600078e0003 */
[----:B------:R-:W2:Y:S04]  /*1dfe0*/  LDL.LU R119, [R1+0x1e8] ;  /* 0x0001e80001777983 */ /* 0x000ea80000300800 */
[----:B------:R-:W2:Y:S04]  /*1dff0*/  LDL.LU R3, [R1+0x224] ;  /* 0x0002240001037983 */ /* 0x000ea80000300800 */
[----:B------:R-:W2:Y:S04]  /*1e000*/  LDL.LU R0, [R1+0x228] ;  /* 0x0002280001007983 */ /* 0x000ea80000300800 */
[----:B------:R1:W-:Y:S04]  /*1e010*/  LDGSTS.E [R124+0x2700], desc[UR28][R126.64], P3 ;  /* 0x027000007e7c7fae */ /* 0x0003e800099a101c */
[----:B------:R-:W2:Y:S04]  /*1e020*/  LDL.LU R126, [R1+0xe4] ;  /* 0x0000e400017e7983 */ /* 0x000ea80000300800 */
[----:B------:R-:W1:Y:S01]  /*1e030*/  LDL.LU R127, [R1+0xe8] ;  /* 0x0000e800017f7983 */ /* 0x000e620000300800 */
[----:B---3--:R-:W-:-:S04]  /*1e040*/  IADD3 R248, P5, PT, R248, UR11, RZ ;  /* 0x0000000bf8f87c10 */ /* 0x008fc8000ffbe0ff */
[----:B------:R-:W-:Y:S02]  /*1e050*/  IADD3.X R249, PT, PT, R249, UR12, RZ, P5, !PT ;  /* 0x0000000cf9f97c10 */ /* 0x000fe4000affe4ff */
[----:B-1----:R-:W-:-:S04]  /*1e060*/  IADD3 R127, P4, PT, R127, UR11, RZ ;  /* 0x0000000b7f7f7c10 */ /* 0x002fc8000ff9e0ff */
[----:B--2---:R-:W-:Y:S01]  /*1e070*/  IADD3.X R126, PT, PT, R126, UR12, RZ, P4, !PT ;  /* 0x0000000c7e7e7c10 */ /* 0x004fe2000a7fe4ff */
[----:B------:R1:W-:Y:S04]  /*1e080*/  STL [R1+0xe8], R127 ;  /* 0x0000e87f01007387 */ /* 0x0003e80000100800 */
[----:B------:R2:W-:Y:S01]  /*1e090*/  STL [R1+0xe4], R126 ;  /* 0x0000e47e01007387 */ /* 0x0005e20000100800 */
[----:B-1----:R-:W-:-:S04]  /*1e0a0*/  LOP3.LUT R127, R127, R126, RZ, 0x3c, !PT ;  /* 0x0000007e7f7f7212 */ /* 0x002fc800078e3cff */
[----:B--2---:R-:W-:-:S04]  /*1e0b0*/  LOP3.LUT R126, R127, R126, RZ, 0x3c, !PT ;  /* 0x0000007e7f7e7212 */ /* 0x004fc800078e3cff */
[----:B------:R-:W-:Y:S01]  /*1e0c0*/  LOP3.LUT R127, R127, R126, RZ, 0x3c, !PT ;  /* 0x0000007e7f7f7212 */ /* 0x000fe200078e3cff */
[----:B------:R-:W-:Y:S04]  /*1e0d0*/  STL [R1+0x128], R248 ;  /* 0x000128f801007387 */ /* 0x000fe80000100800 */
[----:B------:R1:W-:Y:S04]  /*1e0e0*/  LDGSTS.E [R124+0x2b00], desc[UR28][R126.64], P3 ;  /* 0x02b000007e7c7fae */ /* 0x0003e800099a101c */
[----:B------:R2:W-:Y:S01]  /*1e0f0*/  STL [R1+0x124], R249 ;  /* 0x000124f901007387 */ /* 0x0005e20000100800 */
[----:B-1----:R-:W-:-:S02]  /*1e100*/  IMAD.MOV.U32 R126, RZ, RZ, R248 ;  /* 0x000000ffff7e7224 */ /* 0x002fc400078e00f8 */
[----:B------:R-:W-:Y:S02]  /*1e110*/  IMAD.MOV.U32 R127, RZ, RZ, R249 ;  /* 0x000000ffff7f7224 */ /* 0x000fe400078e00f9 */
[----:B--2---:R-:W2:Y:S04]  /*1e120*/  LDL.LU R249, [R1+0x658] ;  /* 0x0006580001f97983 */ /* 0x004ea80000300800 */
[----:B------:R-:W3:Y:S04]  /*1e130*/  LDL.LU R248, [R1+0x654] ;  /* 0x0006540001f87983 */ /* 0x000ee80000300800 */
[----:B------:R1:W-:Y:S04]  /*1e140*/  LDGSTS.E [R124+0x2f00], desc[UR28][R126.64], P3 ;  /* 0x02f000007e7c7fae */ /* 0x0003e800099a101c */
[----:B------:R-:W2:Y:S01]  /*1e150*/  LDL.LU R127, [R1+0x164] ;  /* 0x00016400017f7983 */ /* 0x000ea20000300800 */
[----:B------:R-:W-:-:S02]  /*1e160*/  IADD3 R238, P4, PT, R238, UR11, RZ ;  /* 0x0000000beeee7c10 */ /* 0x000fc4000ff9e0ff */
[----:B------:R-:W-:-:S03]  /*1e170*/  IADD3 R122, P5, PT, R122, UR11, RZ ;  /* 0x0000000b7a7a7c10 */ /* 0x000fc6000ffbe0ff */
[----:B-1----:R-:W-:Y:S01]  /*1e180*/  IMAD.MOV.U32 R126, RZ, RZ, R238 ;  /* 0x000000ffff7e7224 */ /* 0x002fe200078e00ee */
[----:B------:R-:W-:Y:S01]  /*1e190*/  IADD3.X R123, PT, PT, R123, UR12, RZ, P5, !PT ;  /* 0x0000000c7b7b7c10 */ /* 0x000fe2000affe4ff */
[----:B------:R-:W-:Y:S01]  /*1e1a0*/  STL [R1+0x168], R238 ;  /* 0x000168ee01007387 */ /* 0x000fe20000100800 */
[----:B------:R-:W-:-:S04]  /*1e1b0*/  IADD3 R0, P5, PT, R0, UR11, RZ ;  /* 0x0000000b00007c10 */ /* 0x000fc8000ffbe0ff */
[----:B------:R-:W-:Y:S02]  /*1e1c0*/  IADD3.X R3, PT, PT, R3, UR12, RZ, P5, !PT ;  /* 0x0000000c03037c10 */ /* 0x000fe4000affe4ff */
[----:B------:R-:W-:Y:S02]  /*1e1d0*/  IADD3 R168, P5, PT, R168, UR11, RZ ;  /* 0x0000000ba8a87c10 */ /* 0x000fe4000ffbe0ff */
[----:B--2---:R-:W-:Y:S02]  /*1e1e0*/  IADD3.X R127, PT, PT, R127, UR12, RZ, P4, !PT ;  /* 0x0000000c7f7f7c10 */ /* 0x004fe4000a7fe4ff */
[----:B------:R-:W-:-:S03]  /*1e1f0*/  IADD3 R119, P4, PT, R119, UR11, RZ ;  /* 0x0000000b77777c10 */ /* 0x000fc6000ff9e0ff */
[----:B------:R1:W-:Y:S01]  /*1e200*/  STL [R1+0x164], R127 ;  /* 0x0001647f01007387 */ /* 0x0003e20000100800 */
[----:B----4-:R-:W-:-:S03]  /*1e210*/  IADD3.X R120, PT, PT, R120, UR12, RZ, P4, !PT ;  /* 0x0000000c78787c10 */ /* 0x010fc6000a7fe4ff */
[----:B------:R2:W-:Y:S04]  /*1e220*/  LDGSTS.E [R124+0x3300], desc[UR28][R126.64], P3 ;  /* 0x033000007e7c7fae */ /* 0x0005e800099a101c */
[----:B------:R-:W-:Y:S04]  /*1e230*/  STL [R1+0x1a8], R122 ;  /* 0x0001a87a01007387 */ /* 0x000fe80000100800 */
[----:B------:R-:W-:Y:S01]  /*1e240*/  STL [R1+0x1a4], R123 ;  /* 0x0001a47b01007387 */ /* 0x000fe20000100800 */
[----:B--2---:R-:W-:Y:S02]  /*1e250*/  IMAD.MOV.U32 R126, RZ, RZ, R122 ;  /* 0x000000ffff7e7224 */ /* 0x004fe400078e007a */
[----:B-1----:R-:W-:Y:S01]  /*1e260*/  IMAD.MOV.U32 R127, RZ, RZ, R123 ;  /* 0x000000ffff7f7224 */ /* 0x002fe200078e007b */
[----:B------:R-:W-:Y:S04]  /*1e270*/  STL [R1+0x1e8], R119 ;  /* 0x0001e87701007387 */ /* 0x000fe80000100800 */
[----:B------:R1:W-:Y:S04]  /*1e280*/  STL [R1+0x1e4], R120 ;  /* 0x0001e47801007387 */ /* 0x0003e80000100800 */
[----:B------:R2:W-:Y:S04]  /*1e290*/  LDGSTS.E [R124+0x3700], desc[UR28][R126.64], P3 ;  /* 0x037000007e7c7fae */ /* 0x0005e800099a101c */
[----:B------:R4:W-:Y:S04]  /*1e2a0*/  STL [R1+0x228], R0 ;  /* 0x0002280001007387 */ /* 0x0009e80000100800 */
[----:B------:R3:W-:Y:S01]  /*1e2b0*/  STL [R1+0x224], R3 ;  /* 0x0002240301007387 */ /* 0x0007e20000100800 */
[----:B--2---:R-:W-:-:S02]  /*1e2c0*/  IMAD.MOV.U32 R127, RZ, RZ, R120 ;  /* 0x000000ffff7f7224 */ /* 0x004fc400078e0078 */
[----:B------:R-:W-:Y:S01]  /*1e2d0*/  IMAD.MOV.U32 R126, RZ, RZ, R119 ;  /* 0x000000ffff7e7224 */ /* 0x000fe200078e0077 */
[----:B-1----:R-:W2:Y:S04]  /*1e2e0*/  LDL.LU R120, [R1+0x2c] ;  /* 0x00002c0001787983 */ /* 0x002ea80000300800 */
[----:B------:R-:W2:Y:S01]  /*1e2f0*/  LDL.LU R119, [R1+0x30] ;  /* 0x0000300001777983 */ /* 0x000ea20000300800 */
[----:B------:R-:W-:-:S03]  /*1e300*/  IADD3 R152, P4, PT, R152, UR11, RZ ;  /* 0x0000000b98987c10 */ /* 0x000fc6000ff9e0ff */
[----:B------:R1:W-:Y:S01]  /*1e310*/  LDGSTS.E [R124+0x3b00], desc[UR28][R126.64], P3 ;  /* 0x03b000007e7c7fae */ /* 0x0003e200099a101c */
[----:B------:R-:W-:Y:S02]  /*1e320*/  IADD3.X R151, PT, PT, R151, UR12, RZ, P4, !PT ;  /* 0x0000000c97977c10 */ /* 0x000fe4000a7fe4ff */
[----:B------:R-:W-:Y:S01]  /*1e330*/  IADD3.X R167, PT, PT, R167, UR12, RZ, P5, !PT ;  /* 0x0000000ca7a77c10 */ /* 0x000fe2000affe4ff */
[----:B------:R-:W2:Y:S01]  /*1e340*/  LDL.LU R123, [R1+0x70] ;  /* 0x00007000017b7983 */ /* 0x000ea20000300800 */
[----:B-1----:R-:W-:Y:S01]  /*1e350*/  IMAD.MOV.U32 R126, RZ, RZ, R0 ;  /* 0x000000ffff7e7224 */ /* 0x002fe200078e0000 */
[----:B----4-:R-:W-:Y:S01]  /*1e360*/  LOP3.LUT R0, R121, 0x70, RZ, 0x3c, !PT ;  /* 0x0000007079007812 */ /* 0x010fe200078e3cff */
[----:B------:R-:W-:Y:S01]  /*1e370*/  IMAD.MOV.U32 R127, RZ, RZ, R3 ;  /* 0x000000ffff7f7224 */ /* 0x000fe200078e0003 */
[----:B------:R-:W-:Y:S01]  /*1e380*/  IADD3 R184, P4, PT, R184, UR11, RZ ;  /* 0x0000000bb8b87c10 */ /* 0x000fe2000ff9e0ff */
[----:B------:R-:W4:Y:S04]  /*1e390*/  LDL.LU R122, [R1+0xac] ;  /* 0x0000ac00017a7983 */ /* 0x000f280000300800 */
[----:B------:R1:W-:Y:S01]  /*1e3a0*/  LDGSTS.E [R124+0x3f00], desc[UR28][R126.64], P3 ;  /* 0x03f000007e7c7fae */ /* 0x0003e200099a101c */
[----:B------:R-:W-:-:S02]  /*1e3b0*/  IADD3.X R183, PT, PT, R183, UR12, RZ, P4, !PT ;  /* 0x0000000cb7b77c10 */ /* 0x000fc4000a7fe4ff */
[----:B------:R-:W-:Y:S01]  /*1e3c0*/  IADD3 R200, P5, PT, R200, UR11, RZ ;  /* 0x0000000bc8c87c10 */ /* 0x000fe2000ffbe0ff */
[----:B---3--:R-:W3:Y:S01]  /*1e3d0*/  LDL.LU R3, [R1+0xb0] ;  /* 0x0000b00001037983 */ /* 0x008ee20000300800 */
[----:B-1----:R-:W-:Y:S02]  /*1e3e0*/  VIADD R124, R0, UR5 ;  /* 0x00000005007c7c36 */ /* 0x002fe40008000000 */
[----:B------:R-:W-:Y:S02]  /*1e3f0*/  IMAD.MOV.U32 R126, RZ, RZ, R152 ;  /* 0x000000ffff7e7224 */ /* 0x000fe400078e0098 */
[----:B------:R-:W-:Y:S01]  /*1e400*/  IMAD.MOV.U32 R127, RZ, RZ, R151 ;  /* 0x000000ffff7f7224 */ /* 0x000fe200078e0097 */
[----:B------:R-:W-:Y:S01]  /*1e410*/  IADD3.X R199, PT, PT, R199, UR12, RZ, P5, !PT ;  /* 0x0000000cc7c77c10 */ /* 0x000fe2000affe4ff */
[----:B------:R-:W4:Y:S04]  /*1e420*/  LDL.LU R0, [R1+0xf0] ;  /* 0x0000f00001007983 */ /* 0x000f280000300800 */
[----:B------:R1:W-:Y:S01]  /*1e430*/  LDGSTS.E [R124+0x380], desc[UR28][R126.64], P3 ;  /* 0x003800007e7c7fae */ /* 0x0003e200099a101c */
[----:B------:R-:W-:-:S02]  /*1e440*/  IADD3 R216, P4, PT, R216, UR11, RZ ;  /* 0x0000000bd8d87c10 */ /* 0x000fc4000ff9e0ff */
[----:B------:R-:W-:Y:S01]  /*1e450*/  IADD3 R232, P5, PT, R232, UR11, RZ ;  /* 0x0000000be8e87c10 */ /* 0x000fe2000ffbe0ff */
[----:B------:R-:W4:Y:S01]  /*1e460*/  LDL.LU R238, [R1+0x130] ;  /* 0x0001300001ee7983 */ /* 0x000f220000300800 */
[----:B-1----:R-:W-:Y:S02]  /*1e470*/  IMAD.MOV.U32 R126, RZ, RZ, R168 ;  /* 0x000000ffff7e7224 */ /* 0x002fe400078e00a8 */
[----:B------:R-:W-:-:S05]  /*1e480*/  IMAD.MOV.U32 R127, RZ, RZ, R167 ;  /* 0x000000ffff7f7224 */ /* 0x000fca00078e00a7 */
[----:B------:R1:W-:Y:S01]  /*1e490*/  LDGSTS.E [R124+0x780], desc[UR28][R126.64], P3 ;  /* 0x007800007e7c7fae */ /* 0x0003e200099a101c */
        /* <DEDUP_REMOVED lines=19> */
[----:B--2---:R-:W-:-:S04]  /*1e5d0*/  IADD3 R119, P5, PT, R119, UR11, RZ ;  /* 0x0000000b77777c10 */ /* 0x004fc8000ffbe0ff */
[----:B------:R-:W-:Y:S01]  /*1e5e0*/  IADD3.X R120, PT, PT, R120, UR12, RZ, P5, !PT ;  /* 0x0000000c78787c10 */ /* 0x000fe2000affe4ff */
[----:B-1----:R-:W-:Y:S01]  /*1e5f0*/  IMAD.MOV.U32 R126, RZ, RZ, R119 ;  /* 0x000000ffff7e7224 */ /* 0x002fe200078e0077 */
[----:B------:R-:W-:Y:S03]  /*1e600*/  STL [R1+0x30], R119 ;  /* 0x0000307701007387 */ /* 0x000fe60000100800 */
[----:B------:R-:W-:Y:S01]  /*1e610*/  IMAD.MOV.U32 R127, RZ, RZ, R120 ;  /* 0x000000ffff7f7224 */ /* 0x000fe200078e0078 */
[----:B------:R1:W-:Y:S04]  /*1e620*/  STL [R1+0x2c], R120 ;  /* 0x00002c7801007387 */ /* 0x0003e80000100800 */
[----:B------:R2:W-:Y:S04]  /*1e630*/  LDGSTS.E [R124+0x1f80], desc[UR28][R126.64], P3 ;  /* 0x01f800007e7c7fae */ /* 0x0005e800099a101c */
[----:B-1----:R-:W5:Y:S04]  /*1e640*/  LDL.LU R120, [R1+0x650] ;  /* 0x0006500001787983 */ /* 0x002f680000300800 */
[----:B------:R-:W4:Y:S04]  /*1e650*/  LDL.LU R119, [R1+0x12c] ;  /* 0x00012c0001777983 */ /* 0x000f280000300800 */
[----:B------:R-:W4:Y:S01]  /*1e660*/  LDL.LU R127, [R1+0x6c] ;  /* 0x00006c00017f7983 */ /* 0x000f220000300800 */
[----:B------:R-:W-:-:S02]  /*1e670*/  IADD3 R123, P4, PT, R123, UR11, RZ ;  /* 0x0000000b7b7b7c10 */ /* 0x000fc4000ff9e0ff */
[----:B---3--:R-:W-:-:S03]  /*1e680*/  IADD3 R3, P5, PT, R3, UR11, RZ ;  /* 0x0000000b03037c10 */ /* 0x008fc6000ffbe0ff */
[----:B--2---:R-:W-:Y:S01]  /*1e690*/  IMAD.MOV.U32 R126, RZ, RZ, R123 ;  /* 0x000000ffff7e7224 */ /* 0x004fe200078e007b */
[----:B----4-:R-:W-:Y:S01]  /*1e6a0*/  IADD3.X R122, PT, PT, R122, UR12, RZ, P5, !PT ;  /* 0x0000000c7a7a7c10 */ /* 0x010fe2000affe4ff */
[----:B------:R1:W-:Y:S01]  /*1e6b0*/  STL [R1+0x70], R123 ;  /* 0x0000707b01007387 */ /* 0x0003e20000100800 */
[----:B------:R-:W-:-:S05]  /*1e6c0*/  IADD3.X R127, PT, PT, R127, UR12, RZ, P4, !PT ;  /* 0x0000000c7f7f7c10 */ /* 0x000fca000a7fe4ff */
[----:B------:R2:W-:Y:S04]  /*1e6d0*/  STL [R1+0x6c], R127 ;  /* 0x00006c7f01007387 */ /* 0x0005e80000100800 */
[----:B------:R3:W-:Y:S04]  /*1e6e0*/  LDGSTS.E [R124+0x2380], desc[UR28][R126.64], P3 ;  /* 0x023800007e7c7fae */ /* 0x0007e800099a101c */
[----:B------:R-:W-:Y:S04]  /*1e6f0*/  STL [R1+0xb0], R3 ;  /* 0x0000b00301007387 */ /* 0x000fe80000100800 */
[----:B-1----:R-:W4:Y:S01]  /*1e700*/  LDL.LU R123, [R1+0x1b0] ;  /* 0x0001b000017b7983 */ /* 0x002f220000300800 */
[----:B---3--:R-:W-:-:S02]  /*1e710*/  IMAD.MOV.U32 R126, RZ, RZ, R3 ;  /* 0x000000ffff7e7224 */ /* 0x008fc400078e0003 */
[----:B--2---:R-:W-:Y:S01]  /*1e720*/  IMAD.MOV.U32 R127, RZ, RZ, R122 ;  /* 0x000000ffff7f7224 */ /* 0x004fe200078e007a */
[----:B------:R1:W-:Y:S04]  /*1e730*/  STL [R1+0xac], R122 ;  /* 0x0000ac7a01007387 */ /* 0x0003e80000100800 */
[----:B------:R2:W-:Y:S04]  /*1e740*/  LDGSTS.E [R124+0x2780], desc[UR28][R126.64], P3 ;  /* 0x027800007e7c7fae */ /* 0x0005e800099a101c */
[----:B-1----:R-:W3:Y:S04]  /*1e750*/  LDL.LU R122, [R1+0x1ac] ;  /* 0x0001ac00017a7983 */ /* 0x002ee80000300800 */
[----:B------:R-:W3:Y:S04]  /*1e760*/  LDL.LU R3, [R1+0x230] ;  /* 0x0002300001037983 */ /* 0x000ee80000300800 */
[----:B------:R-:W3:Y:S01]  /*1e770*/  LDL.LU R127, [R1+0xec] ;  /* 0x0000ec00017f7983 */ /* 0x000ee20000300800 */
[----:B------:R-:W-:-:S02]  /*1e780*/  IADD3 R0, P4, PT, R0, UR11, RZ ;  /* 0x0000000b00007c10 */ /* 0x000fc4000ff9e0ff */
[----:B------:R-:W-:-:S03]  /*1e790*/  IADD3 R238, P5, PT, R238, UR11, RZ ;  /* 0x0000000beeee7c10 */ /* 0x000fc6000ffbe0ff */
[----:B--2---:R-:W-:Y:S01]  /*1e7a0*/  IMAD.MOV.U32 R126, RZ, RZ, R0 ;  /* 0x000000ffff7e7224 */ /* 0x004fe200078e0000 */
[----:B------:R-:W-:Y:S01]  /*1e7b0*/  IADD3.X R119, PT, PT, R119, UR12, RZ, P5, !PT ;  /* 0x0000000c77777c10 */ /* 0x000fe2000affe4ff */
[----:B------:R1:W-:Y:S01]  /*1e7c0*/  STL [R1+0xf0], R0 ;  /* 0x0000f00001007387 */ /* 0x0003e20000100800 */
[----:B---3--:R-:W-:-:S05]  /*1e7d0*/  IADD3.X R127, PT, PT, R127, UR12, RZ, P4, !PT ;  /* 0x0000000c7f7f7c10 */ /* 0x008fca000a7fe4ff */
        /* <DEDUP_REMOVED lines=8> */
[----:B-1----:R-:W5:Y:S04]  /*1e860*/  LDL.LU R119, [R1+0x64c] ;  /* 0x00064c0001777983 */ /* 0x002f680000300800 */
[----:B------:R-:W3:Y:S04]  /*1e870*/  LDL R238, [R1+0x234] ;  /* 0x0002340001ee7983 */ /* 0x000ee80000100800 */
[----:B------:R-:W2:Y:S04]  /*1e880*/  LDL.LU R126, [R1+0x16c] ;  /* 0x00016c00017e7983 */ /* 0x000ea80000300800 */
[----:B------:R-:W2:Y:S01]  /*1e890*/  LDL.LU R127, [R1+0x170] ;  /* 0x00017000017f7983 */ /* 0x000ea20000300800 */
[----:B----4-:R-:W-:-:S04]  /*1e8a0*/  IADD3 R123, P5, PT, R123, UR11, RZ ;  /* 0x0000000b7b7b7c10 */ /* 0x010fc8000ffbe0ff */
[----:B------:R-:W-:Y:S02]  /*1e8b0*/  IADD3.X R122, PT, PT, R122, UR12, RZ, P5, !PT ;  /* 0x0000000c7a7a7c10 */ /* 0x000fe4000affe4ff */
[----:B--2---:R-:W-:-:S04]  /*1e8c0*/  IADD3 R127, P4, PT, R127, UR11, RZ ;  /* 0x0000000b7f7f7c10 */ /* 0x004fc8000ff9e0ff */
[----:B------:R-:W-:Y:S01]  /*1e8d0*/  IADD3.X R126, PT, PT, R126, UR12, RZ, P4, !PT ;  /* 0x0000000c7e7e7c10 */ /* 0x000fe2000a7fe4ff */
        /* <DEDUP_REMOVED lines=10> */
[----:B--2---:R-:W5:Y:S04]  /*1e980*/  LDL.LU R122, [R1+0x648] ;  /* 0x00064800017a7983 */ /* 0x004f680000300800 */
[----:B------:R-:W3:Y:S04]  /*1e990*/  LDL.LU R123, [R1+0x644] ;  /* 0x00064400017b7983 */ /* 0x000ee80000300800 */
[----:B------:R1:W-:Y:S04]  /*1e9a0*/  LDGSTS.E [R124+0x3780], desc[UR28][R126.64], P3 ;  /* 0x037800007e7c7fae */ /* 0x0003e800099a101c */
[----:B------:R-:W2:Y:S04]  /*1e9b0*/  LDL.LU R126, [R1+0x1ec] ;  /* 0x0001ec00017e7983 */ /* 0x000ea80000300800 */
[----:B------:R-:W1:Y:S01]  /*1e9c0*/  LDL.LU R127, [R1+0x1f0] ;  /* 0x0001f000017f7983 */ /* 0x000e620000300800 */
[----:B------:R-:W-:-:S04]  /*1e9d0*/  IADD3 R3, P5, PT, R3, UR11, RZ ;  /* 0x0000000b03037c10 */ /* 0x000fc8000ffbe0ff */
        /* <DEDUP_REMOVED lines=11> */
[----:B-1----:R-:W-:-:S03]  /*1ea90*/  IMAD.MOV.U32 R127, RZ, RZ, R0 ;  /* 0x000000ffff7f7224 */ /* 0x002fc600078e0000 */
[----:B--2---:R-:W5:Y:S01]  /*1eaa0*/  LDL.LU R0, [R1+0x640] ;  /* 0x0006400001007983 */ /* 0x004f620000300800 */
[----:B------:R-:W-:Y:S02]  /*1eab0*/  IMAD.MOV.U32 R126, RZ, RZ, R3 ;  /* 0x000000ffff7e7224 */ /* 0x000fe400078e0003 */
[----:B------:R-:W1:Y:S01]  /*1eac0*/  S2R R3, SR_TID.X ;  /* 0x0000000000037919 */ /* 0x000e620000002100 */
[----:B------:R-:W-:Y:S02]  /*1ead0*/  UIADD3 UR14, UPT, UPT, UR14, 0x1, URZ ;  /* 0x000000010e0e7890 */ /* 0x000fe4000fffe0ff */
[----:B------:R2:W-:Y:S01]  /*1eae0*/  LDGSTS.E [R124+0x3f80], desc[UR28][R126.64], P3 ;  /* 0x03f800007e7c7fae */ /* 0x0005e200099a101c */
[----:B---3--:R-:W-:Y:S01]  /*1eaf0*/  ISETP.NE.U32.AND P3, PT, R123, R238, PT ;  /* 0x000000ee7b00720c */ /* 0x008fe20003f65070 */
[----:B------:R-:W-:Y:S02]  /*1eb00*/  UISETP.GT.AND UP1, UPT, UR14, 0x1, UPT ;  /* 0x000000010e00788c */ /* 0x000fe4000bf24270 */
[----:B------:R-:W0:Y:S02]  /*1eb10*/  LDGDEPBAR ;  /* 0x00000000000079af */ /* 0x000e240000000000 */
[----:B------:R-:W-:-:S02]  /*1eb20*/  USEL UR5, URZ, 0x1, !UP1 ;  /* 0x00000001ff057887 */ /* 0x000fc4000c800000 */
[----:B------:R-:W-:Y:S02]  /*1eb30*/  USEL UR14, UR14, URZ, !UP1 ;  /* 0x000000ff0e0e7287 */ /* 0x000fe4000c800000 */
[----:B------:R-:W-:Y:S01]  /*1eb40*/  ULOP3.LUT UR5, UR16, UR5, URZ, 0x3c, !UPT ;  /* 0x0000000510057292 */ /* 0x000fe2000f8e3cff */
[----:B------:R-:W-:Y:S01]  /*1eb50*/  UMOV UR13, UR8 ;  /* 0x00000008000d7c82 */ /* 0x000fe20008000000 */
[----:B--2---:R-:W-:Y:S02]  /*1eb60*/  IMAD.U32 R124, RZ, RZ, UR16 ;  /* 0x00000010ff7c7e24 */ /* 0x004fe4000f8e00ff */
[----:B------:R-:W-:Y:S01]  /*1eb70*/  VIADD R123, R123, 0x1 ;  /* 0x000000017b7b7836 */ /* 0x000fe20000000000 */
[----:B-1----:R-:W-:-:S04]  /*1eb80*/  SHF.R.U32.HI R3, RZ, 0x6, R3 ;  /* 0x00000006ff037819 */ /* 0x002fc80000011603 */
[----:B------:R-:W-:Y:S01]  /*1eb90*/  SGXT.U32 R3, R3, 0x1 ;  /* 0x000000010303781a */ /* 0x000fe20000000000 */
[----:B------:R-:W-:Y:S06]  /*1eba0*/  @P3 BRA `(.L_x_10) ;  /* 0xffffff8800303947 */ /* 0x000fec000383ffff */
.L_x_7:
[----:B------:R-:W-:Y:S05]  /*1ebb0*/  @!P2 BRA `(.L_x_11) ;  /* 0x000000000010a947 */ /* 0x000fea0003800000 */
[----:B------:R-:W-:-:S06]  /*1ebc0*/  USHF.L.U32 UR16, UR16, 0x1f, URZ ;  /* 0x0000001f10107899 */ /* 0x000fcc00080006ff */
[----:B------:R-:W-:-:S04]  /*1ebd0*/  IMAD.U32 R2, RZ, RZ, UR16 ;  /* 0x00000010ff027e24 */ /* 0x000fc8000f8e00ff */
[----:B------:R-:W2:Y:S02]  /*1ebe0*/  SYNCS.PHASECHK.TRANS64.TRYWAIT P1, [UR8], R2 ;  /* 0x00000002ff0075a7 */ /* 0x000ea40008021108 */
[----:B--2---:R-:W-:Y:S05]  /*1ebf0*/  @!P1 BRA `(.L_x_12) ;  /* 0x0000002000e09947 */ /* 0x004fea0003800000 */
.L_x_11:
[----:B------:R-:W2:Y:S01]  /*1ec00*/  S2R R70, SR_TID.X ;  /* 0x0000000000467919 */ /* 0x000ea20000002100 */
[----:B------:R-:W-:-:S04]  /*1ec10*/  DEPBAR.LE SB0, 0x0 ;  /* 0x000080000000791a */ /* 0x000fc80000000000 */
[----:B------:R-:W-:Y:S06]  /*1ec20*/  BAR.SYNC.DEFER_BLOCKING 0x0 ;  /* 0x0000000000007b1d */ /* 0x000fec0000010000 */
[----:B------:R-:W3:Y:S01]  /*1ec30*/  LDCU UR4, c[0x0][0x3b4] ;  /* 0x00007680ff0477ac */ /* 0x000ee20008000800 */
[----:B------:R-:W4:Y:S01]  /*1ec40*/  LDCU.128 UR8, c[0x0][0x390] ;  /* 0x00007200ff0877ac */ /* 0x000f220008000c00 */
[----:B------:R-:W1:Y:S01]  /*1ec50*/  LDCU UR5, c[0x0][0x3b8] ;  /* 0x00007700ff0577ac */ /* 0x000e620008000800 */
[----:B------:R-:W1:Y:S02]  /*1ec60*/  @!P0 SYNCS.CCTL.IV [UR6+0x48000] ;  /* 0x04800000ff0089b1 */ /* 0x000e640008000006 */
[----:B-1----:R-:W-:Y:S01]  /*1ec70*/  BAR.SYNC.DEFER_BLOCKING 0x0 ;  /* 0x0000000000007b1d */ /* 0x002fe20000010000 */
[C---:B--2---:R-:W-:Y:S01]  /*1ec80*/  IMAD.SHL.U32 R68, R70.reuse, 0x80, RZ ;  /* 0x0000008046447824 */ /* 0x044fe200078e00ff */
[C---:B------:R-:W-:Y:S01]  /*1ec90*/  LOP3.LUT R71, R70.reuse, 0x60, RZ, 0xc0, !PT ;  /* 0x0000006046477812 */ /* 0x040fe200078ec0ff */
[C---:B------:R-:W-:Y:S01]  /*1eca0*/  IMAD.SHL.U32 R2, R70.reuse, 0x10, RZ ;  /* 0x0000001046027824 */ /* 0x040fe200078e00ff */
[----:B------:R-:W-:-:S02]  /*1ecb0*/  LOP3.LUT R70, R70, 0x7f, RZ, 0xc0, !PT ;  /* 0x0000007f46467812 */ /* 0x000fc400078ec0ff */
[----:B------:R-:W-:Y:S01]  /*1ecc0*/  LOP3.LUT R69, R68, 0x800, RZ, 0xc0, !PT ;  /* 0x0000080044457812 */ /* 0x000fe200078ec0ff */
[----:B-----5:R-:W-:Y:S01]  /*1ecd0*/  LDTM.16dp32bit_t0_t15.x64 R4, tmem[UR17] ;  /* 0x00000011000479ee */ /* 0x020fe20008b00000 */
[----:B------:R-:W1:Y:S01]  /*1ece0*/  LDTM.16dp32bit_t16_t31.x64 R4, tmem[UR17+0x40] ;  /* 0x00004011000479ee */ /* 0x000e620008b20000 */
[----:B------:R-:W3:Y:S01]  /*1ecf0*/  LDL.LU R68, [R1+0x53c] ;  /* 0x00053c0001447983 */ /* 0x000ee20000300800 */
[----:B------:R-:W-:-:S04]  /*1ed00*/  LOP3.LUT R2, R2, 0xf0, RZ, 0xc0, !PT ;  /* 0x000000f002027812 */ /* 0x000fc800078ec0ff */
[----:B------:R-:W-:-:S05]  /*1ed10*/  IADD3 R2, PT, PT, R2, UR6, R69 ;  /* 0x0000000602027c10 */ /* 0x000fca000fffe045 */
[----:B------:R-:W-:Y:S01]  /*1ed20*/  IMAD R69, R71, 0x8, R2 ;  /* 0x0000000847457824 */ /* 0x000fe200078e0202 */
[----:B------:R-:W-:Y:S01]  /*1ed30*/  LEA R2, R70, UR6, 0x4 ;  /* 0x0000000646027c11 */ /* 0x000fe2000f8e20ff */
[----:B------:R-:W2:Y:S01]  /*1ed40*/  @!P0 SYNCS.CCTL.IV [UR6+0x48008] ;  /* 0x04800800ff0089b1 */ /* 0x000ea20008000006 */
[----:B------:R-:W-:Y:S01]  /*1ed50*/  NOP ;  /* 0x0000000000007918 */ /* 0x000fe20000000000 */
[----:B-1----:R-:W-:Y:S02]  /*1ed60*/  IMAD.MOV.U32 R72, RZ, RZ, R4 ;  /* 0x000000ffff487224 */ /* 0x002fe400078e0004 */
[----:B------:R-:W-:Y:S02]  /*1ed70*/  IMAD.MOV.U32 R4, RZ, RZ, R5 ;  /* 0x000000ffff047224 */ /* 0x000fe400078e0005 */
[----:B------:R-:W-:Y:S02]  /*1ed80*/  IMAD.MOV.U32 R73, RZ, RZ, R6 ;  /* 0x000000ffff497224 */ /* 0x000fe400078e0006 */
[----:B------:R-:W-:-:S02]  /*1ed90*/  IMAD.MOV.U32 R5, RZ, RZ, R7 ;  /* 0x000000ffff057224 */ /* 0x000fc400078e0007 */
[----:B------:R-:W-:Y:S02]  /*1eda0*/  IMAD.MOV.U32 R74, RZ, RZ, R8 ;  /* 0x000000ffff4a7224 */ /* 0x000fe400078e0008 */
[----:B------:R-:W-:Y:S02]  /*1edb0*/  IMAD.MOV.U32 R75, RZ, RZ, R10 ;  /* 0x000000ffff4b7224 */ /* 0x000fe400078e000a */
[----:B------:R-:W-:Y:S02]  /*1edc0*/  IMAD.MOV.U32 R6, RZ, RZ, R9 ;  /* 0x000000ffff067224 */ /* 0x000fe400078e0009 */
[----:B------:R-:W-:Y:S01]  /*1edd0*/  IMAD.MOV.U32 R7, RZ, RZ, R11 ;  /* 0x000000ffff077224 */ /* 0x000fe200078e000b */
[----:B--2---:R1:W-:Y:S04]  /*1ede0*/  STS.128 [R69], R72 ;  /* 0x0000004845007388 */ /* 0x0043e80000000c00 */
[----:B------:R-:W-:Y:S01]  /*1edf0*/  STS.128 [R69+0x400], R4 ;  /* 0x0004000445007388 */ /* 0x000fe20000000c00 */
[----:B------:R-:W-:Y:S01]  /*1ee00*/  BAR.SYNC.DEFER_BLOCKING 0x0 ;  /* 0x0000000000007b1d */ /* 0x000fe20000010000 */
[----:B------:R-:W-:-:S02]  /*1ee10*/  IMAD.MOV.U32 R8, RZ, RZ, R12 ;  /* 0x000000ffff087224 */ /* 0x000fc400078e000c */
[----:B------:R-:W-:Y:S02]  /*1ee20*/  IMAD.MOV.U32 R12, RZ, RZ, R13 ;  /* 0x000000ffff0c7224 */ /* 0x000fe400078e000d */
[----:B------:R-:W-:Y:S01]  /*1ee30*/  IMAD.MOV.U32 R9, RZ, RZ, R14 ;  /* 0x000000ffff097224 */ /* 0x000fe200078e000e */
[----:B------:R-:W2:Y:S04]  /*1ee40*/  LDS.128 R84, [R2] ;  /* 0x0000000002547984 */ /* 0x000ea80000000c00 */
[----:B------:R-:W-:Y:S01]  /*1ee50*/  LDS.128 R4, [R2+0x800] ;  /* 0x0008000002047984 */ /* 0x000fe20000000c00 */
[----:B------:R-:W-:Y:S02]  /*1ee60*/  IMAD.MOV.U32 R13, RZ, RZ, R15 ;  /* 0x000000ffff0d7224 */ /* 0x000fe400078e000f */
[----:B------:R-:W-:-:S02]  /*1ee70*/  IMAD.MOV.U32 R10, RZ, RZ, R16 ;  /* 0x000000ffff0a7224 */ /* 0x000fc400078e0010 */
[----:B------:R-:W-:Y:S01]  /*1ee80*/  IMAD.MOV.U32 R11, RZ, RZ, R18 ;  /* 0x000000ffff0b7224 */ /* 0x000fe200078e0012 */
[----:B------:R-:W-:Y:S01]  /*1ee90*/  BAR.SYNC.DEFER_BLOCKING 0x0 ;  /* 0x0000000000007b1d */ /* 0x000fe20000010000 */
[----:B------:R-:W-:Y:S02]  /*1eea0*/  IMAD.MOV.U32 R14, RZ, RZ, R17 ;  /* 0x000000ffff0e7224 */ /* 0x000fe400078e0011 */
[----:B------:R-:W-:-:S03]  /*1eeb0*/  IMAD.MOV.U32 R15, RZ, RZ, R19 ;  /* 0x000000ffff0f7224 */ /* 0x000fc600078e0013 */
[----:B------:R-:W-:Y:S04]  /*1eec0*/  STS.128 [R69], R8 ;  /* 0x0000000845007388 */ /* 0x000fe80000000c00 */
[----:B------:R-:W-:Y:S01]  /*1eed0*/  STS.128 [R69+0x400], R12 ;  /* 0x0004000c45007388 */ /* 0x000fe20000000c00 */
[----:B------:R-:W-:Y:S01]  /*1eee0*/  BAR.SYNC.DEFER_BLOCKING 0x0 ;  /* 0x0000000000007b1d */ /* 0x000fe20000010000 */
[----:B------:R-:W-:Y:S02]  /*1eef0*/  IMAD.MOV.U32 R16, RZ, RZ, R20 ;  /* 0x000000ffff107224 */ /* 0x000fe400078e0014 */
[----:B------:R-:W-:Y:S02]  /*1ef00*/  IMAD.MOV.U32 R20, RZ, RZ, R21 ;  /* 0x000000ffff147224 */ /* 0x000fe400078e0015 */
[----:B------:R-:W-:Y:S01]  /*1ef10*/  IMAD.MOV.U32 R17, RZ, RZ, R22 ;  /* 0x000000ffff117224 */ /* 0x000fe200078e0016 */
[----:B------:R-:W2:Y:S04]  /*1ef20*/  LDS.128 R80, [R2] ;  /* 0x0000000002507984 */ /* 0x000ea80000000c00 */
[----:B------:R-:W-:Y:S01]  /*1ef30*/  LDS.128 R8, [R2+0x800] ;  /* 0x0008000002087984 */ /* 0x000fe20000000c00 */
[----:B------:R-:W-:-:S02]  /*1ef40*/  IMAD.MOV.U32 R21, RZ, RZ, R23 ;  /* 0x000000ffff157224 */ /* 0x000fc400078e0017 */
[----:B------:R-:W-:Y:S02]  /*1ef50*/  IMAD.MOV.U32 R18, RZ, RZ, R24 ;  /* 0x000000ffff127224 */ /* 0x000fe400078e0018 */
[----:B------:R-:W-:Y:S01]  /*1ef60*/  IMAD.MOV.U32 R19, RZ, RZ, R26 ;  /* 0x000000ffff137224 */ /* 0x000fe200078e001a */
[----:B------:R-:W-:Y:S01]  /*1ef70*/  BAR.SYNC.DEFER_BLOCKING 0x0 ;  /* 0x0000000000007b1d */ /* 0x000fe20000010000 */
[----:B------:R-:W-:Y:S02]  /*1ef80*/  IMAD.MOV.U32 R22, RZ, RZ, R25 ;  /* 0x000000ffff167224 */ /* 0x000fe400078e0019 */
[----:B------:R-:W-:-:S03]  /*1ef90*/  IMAD.MOV.U32 R23, RZ, RZ, R27 ;  /* 0x000000ffff177224 */ /* 0x000fc600078e001b */
[----:B------:R-:W-:Y:S04]  /*1efa0*/  STS.128 [R69], R16 ;  /* 0x0000001045007388 */ /* 0x000fe80000000c00 */
[----:B------:R2:W-:Y:S01]  /*1efb0*/  STS.128 [R69+0x400], R20 ;  /* 0x0004001445007388 */ /* 0x0005e20000000c00 */
[----:B------:R-:W-:Y:S01]  /*1efc0*/  BAR.SYNC.DEFER_BLOCKING 0x0 ;  /* 0x0000000000007b1d */ /* 0x000fe20000010000 */
[----:B-1----:R-:W-:Y:S02]  /*1efd0*/  IMAD.MOV.U32 R72, RZ, RZ, R28 ;  /* 0x000000ffff487224 */ /* 0x002fe400078e001c */
[----:B------:R-:W-:-:S03]  /*1efe0*/  IMAD.MOV.U32 R73, RZ, RZ, R30 ;  /* 0x000000ffff497224 */ /* 0x000fc600078e001e */
[----:B------:R-:W1:Y:S04]  /*1eff0*/  LDS.128 R76, [R2] ;  /* 0x00000000024c7984 */ /* 0x000e680000000c00 */
[----:B------:R-:W-:Y:S01]  /*1f000*/  LDS.128 R12, [R2+0x800] ;  /* 0x00080000020c7984 */ /* 0x000fe20000000c00 */
[----:B------:R-:W-:Y:S02]  /*1f010*/  IMAD.MOV.U32 R74, RZ, RZ, R32 ;  /* 0x000000ffff4a7224 */ /* 0x000fe400078e0020 */
[----:B------:R-:W-:Y:S01]  /*1f020*/  IMAD.MOV.U32 R75, RZ, RZ, R34 ;  /* 0x000000ffff4b7224 */ /* 0x000fe200078e0022 */
[----:B------:R-:W-:Y:S01]  /*1f030*/  BAR.SYNC.DEFER_BLOCKING 0x0 ;  /* 0x0000000000007b1d */ /* 0x000fe20000010000 */
[----:B------:R-:W-:Y:S02]  /*1f040*/  IMAD.MOV.U32 R88, RZ, RZ, R29 ;  /* 0x000000ffff587224 */ /* 0x000fe400078e001d */
[----:B------:R-:W-:-:S02]  /*1f050*/  IMAD.MOV.U32 R89, RZ, RZ, R31 ;  /* 0x000000ffff597224 */ /* 0x000fc400078e001f */
[----:B------:R-:W-:Y:S02]  /*1f060*/  IMAD.MOV.U32 R90, RZ, RZ, R33 ;  /* 0x000000ffff5a7224 */ /* 0x000fe400078e0021 */
[----:B------:R-:W-:Y:S01]  /*1f070*/  IMAD.MOV.U32 R91, RZ, RZ, R35 ;  /* 0x000000ffff5b7224 */ /* 0x000fe200078e0023 */
[----:B------:R-:W-:Y:S04]  /*1f080*/  STS.128 [R69], R72 ;  /* 0x0000004845007388 */ /* 0x000fe80000000c00 */
[----:B------:R1:W-:Y:S01]  /*1f090*/  STS.128 [R69+0x400], R88 ;  /* 0x0004005845007388 */ /* 0x0003e20000000c00 */
[----:B------:R-:W-:Y:S01]  /*1f0a0*/  BAR.SYNC.DEFER_BLOCKING 0x0 ;  /* 0x0000000000007b1d */ /* 0x000fe20000010000 */
[----:B--2---:R-:W-:Y:S02]  /*1f0b0*/  IMAD.MOV.U32 R20, RZ, RZ, R36 ;  /* 0x000000ffff147224 */ /* 0x004fe400078e0024 */
[----:B------:R-:W-:-:S03]  /*1f0c0*/  IMAD.MOV.U32 R21, RZ, RZ, R38 ;  /* 0x000000ffff157224 */ /* 0x000fc600078e0026 */
[----:B------:R-:W2:Y:S04]  /*1f0d0*/  LDS.128 R72, [R2] ;  /* 0x0000000002487984 */ /* 0x000ea80000000c00 */
        /* <DEDUP_REMOVED lines=11> */
[----:B------:R-:W-:Y:S02]  /*1f190*/  IMAD.MOV.U32 R36, RZ, RZ, R44 ;  /* 0x000000ffff247224 */ /* 0x000fe400078e002c */
[----:B------:R-:W-:-:S03]  /*1f1a0*/  IMAD.MOV.U32 R37, RZ, RZ, R46 ;  /* 0x000000ffff257224 */ /* 0x000fc600078e002e */
[----:B------:R-:W2:Y:S04]  /*1f1b0*/  LDS.128 R40, [R2] ;  /* 0x0000000002287984 */ /* 0x000ea80000000c00 */
[----:B------:R-:W-:Y:S01]  /*1f1c0*/  LDS.128 R20, [R2+0x800] ;  /* 0x0008000002147984 */ /* 0x000fe20000000c00 */
[----:B------:R-:W-:Y:S02]  /*1f1d0*/  IMAD.MOV.U32 R38, RZ, RZ, R48 ;  /* 0x000000ffff267224 */ /* 0x000fe400078e0030 */
[----:B------:R-:W-:Y:S01]  /*1f1e0*/  IMAD.MOV.U32 R39, RZ, RZ, R50 ;  /* 0x000000ffff277224 */ /* 0x000fe200078e0032 */
[----:B------:R-:W-:Y:S01]  /*1f1f0*/  BAR.SYNC.DEFER_BLOCKING 0x0 ;  /* 0x0000000000007b1d */ /* 0x000fe20000010000 */
[----:B-1----:R-:W-:Y:S02]  /*1f200*/  IMAD.MOV.U32 R88, RZ, RZ, R45 ;  /* 0x000000ffff587224 */ /* 0x002fe400078e002d */
[----:B------:R-:W-:-:S02]  /*1f210*/  IMAD.MOV.U32 R89, RZ, RZ, R47 ;  /* 0x000000ffff597224 */ /* 0x000fc400078e002f */
[----:B------:R-:W-:Y:S02]  /*1f220*/  IMAD.MOV.U32 R90, RZ, RZ, R49 ;  /* 0x000000ffff5a7224 */ /* 0x000fe400078e0031 */
[----:B------:R-:W-:Y:S02]  /*1f230*/  IMAD.MOV.U32 R91, RZ, RZ, R51 ;  /* 0x000000ffff5b7224 */ /* 0x000fe400078e0033 */
[C---:B---3--:R-:W-:Y:S01]  /*1f240*/  IMAD R24, R68.reuse, UR4, RZ ;  /* 0x0000000444187c24 */ /* 0x048fe2000f8e02ff */
[----:B------:R-:W-:Y:S04]  /*1f250*/  STS.128 [R69], R36 ;  /* 0x0000002445007388 */ /* 0x000fe80000000c00 */
[----:B------:R-:W-:Y:S01]  /*1f260*/  STS.128 [R69+0x400], R88 ;  /* 0x0004005845007388 */ /* 0x000fe20000000c00 */
[----:B------:R-:W-:Y:S01]  /*1f270*/  BAR.SYNC.DEFER_BLOCKING 0x0 ;  /* 0x0000000000007b1d */ /* 0x000fe20000010000 */
[----:B----4-:R-:W-:-:S02]  /*1f280*/  ISETP.GE.AND P0, PT, R68, UR10, PT ;  /* 0x0000000a44007c0c */ /* 0x010fc4000bf06270 */
[----:B------:R-:W-:-:S04]  /*1f290*/  LEA R68, P1, R24, UR8, 0x2 ;  /* 0x0000000818447c11 */ /* 0x000fc8000f8210ff */
[----:B------:R-:W-:Y:S01]  /*1f2a0*/  LEA.HI.X.SX32 R44, R24, UR9, 0x2, P1 ;  /* 0x00000009182c7c11 */ /* 0x000fe200088f16ff */
[----:B------:R-:W1:Y:S04]  /*1f2b0*/  LDS.128 R36, [R2] ;  /* 0x0000000002247984 */ /* 0x000e680000000c00 */
[----:B------:R-:W-:Y:S01]  /*1f2c0*/  LDS.128 R24, [R2+0x800] ;  /* 0x0008000002187984 */ /* 0x000fe20000000c00 */
[----:B--2---:R-:W-:Y:S02]  /*1f2d0*/  IMAD.MOV.U32 R32, RZ, RZ, R52 ;  /* 0x000000ffff207224 */ /* 0x004fe400078e0034 */
[----:B------:R-:W-:Y:S02]  /*1f2e0*/  IMAD.MOV.U32 R33, RZ, RZ, R54 ;  /* 0x000000ffff217224 */ /* 0x000fe400078e0036 */
[----:B------:R-:W-:-:S02]  /*1f2f0*/  IMAD.MOV.U32 R34, RZ, RZ, R56 ;  /* 0x000000ffff227224 */ /* 0x000fc400078e0038 */
[----:B------:R-:W-:Y:S01]  /*1f300*/  IMAD.MOV.U32 R35, RZ, RZ, R58 ;  /* 0x000000ffff237224 */ /* 0x000fe200078e003a */
[----:B------:R-:W-:Y:S01]  /*1f310*/  BAR.SYNC.DEFER_BLOCKING 0x0 ;  /* 0x0000000000007b1d */ /* 0x000fe20000010000 */
[----:B------:R-:W-:Y:S02]  /*1f320*/  IMAD.MOV.U32 R48, RZ, RZ, R53 ;  /* 0x000000ffff307224 */ /* 0x000fe400078e0035 */
[----:B------:R-:W-:Y:S02]  /*1f330*/  IMAD.MOV.U32 R49, RZ, RZ, R55 ;  /* 0x000000ffff317224 */ /* 0x000fe400078e0037 */
[----:B------:R-:W-:Y:S02]  /*1f340*/  IMAD.MOV.U32 R50, RZ, RZ, R57 ;  /* 0x000000ffff327224 */ /* 0x000fe400078e0039 */
[----:B------:R-:W-:Y:S01]  /*1f350*/  IMAD.MOV.U32 R51, RZ, RZ, R59 ;  /* 0x000000ffff337224 */ /* 0x000fe200078e003b */
[----:B------:R-:W-:Y:S01]  /*1f360*/  LOP3.LUT R29, R0, R3, RZ, 0xfc, !PT ;  /* 0x00000003001d7212 */ /* 0x000fe200078efcff */
[----:B------:R-:W-:Y:S04]  /*1f370*/  STS.128 [R69], R32 ;  /* 0x0000002045007388 */ /* 0x000fe80000000c00 */
[----:B------:R2:W-:Y:S01]  /*1f380*/  STS.128 [R69+0x400], R48 ;  /* 0x0004003045007388 */ /* 0x0005e20000000c00 */
[----:B------:R-:W-:Y:S01]  /*1f390*/  BAR.SYNC.DEFER_BLOCKING 0x0 ;  /* 0x0000000000007b1d */ /* 0x000fe20000010000 */
[C---:B------:R-:W-:Y:S01]  /*1f3a0*/  ISETP.LT.AND P2, PT, R29.reuse, UR11, !P0 ;  /* 0x0000000b1d007c0c */ /* 0x040fe2000c741270 */
[----:B------:R-:W-:-:S05]  /*1f3b0*/  IMAD R29, R29, UR5, RZ ;  /* 0x000000051d1d7c24 */ /* 0x000fca000f8e02ff */
[----:B------:R-:W-:-:S04]  /*1f3c0*/  LEA R46, P1, R29, R68, 0x2 ;  /* 0x000000441d2e7211 */ /* 0x000fc800078210ff */
[----:B------:R-:W-:Y:S01]  /*1f3d0*/  LEA.HI.X.SX32 R47, R29, R44, 0x2, P1 ;  /* 0x0000002c1d2f7211 */ /* 0x000fe200008f16ff */
[----:B------:R-:W3:Y:S04]  /*1f3e0*/  LDS.128 R32, [R2] ;  /* 0x0000000002207984 */ /* 0x000ee80000000c00 */
[----:B------:R-:W-:Y:S01]  /*1f3f0*/  LDS.128 R28, [R2+0x800] ;  /* 0x00080000021c7984 */ /* 0x000fe20000000c00 */
[----:B------:R-:W-:Y:S02]  /*1f400*/  IMAD.MOV.U32 R56, RZ, RZ, R60 ;  /* 0x000000ffff387224 */ /* 0x000fe400078e003c */
[----:B------:R-:W-:Y:S02]  /*1f410*/  IMAD.MOV.U32 R60, RZ, RZ, R61 ;  /* 0x000000ffff3c7224 */ /* 0x000fe400078e003d */
[----:B------:R-:W-:-:S02]  /*1f420*/  IMAD.MOV.U32 R57, RZ, RZ, R62 ;  /* 0x000000ffff397224 */ /* 0x000fc400078e003e */
[----:B------:R-:W-:Y:S02]  /*1f430*/  IMAD.MOV.U32 R61, RZ, RZ, R63 ;  /* 0x000000ffff3d7224 */ /* 0x000fe400078e003f */
[----:B------:R-:W-:Y:S02]  /*1f440*/  IMAD.MOV.U32 R58, RZ, RZ, R64 ;  /* 0x000000ffff3a7224 */ /* 0x000fe400078e0040 */
[----:B------:R-:W-:Y:S01]  /*1f450*/  IMAD.MOV.U32 R59, RZ, RZ, R66 ;  /* 0x000000ffff3b7224 */ /* 0x000fe200078e0042 */
[----:B------:R-:W-:Y:S01]  /*1f460*/  BAR.SYNC.DEFER_BLOCKING 0x0 ;  /* 0x0000000000007b1d */ /* 0x000fe20000010000 */
[----:B------:R-:W-:Y:S02]  /*1f470*/  IMAD.MOV.U32 R62, RZ, RZ, R65 ;  /* 0x000000ffff3e7224 */ /* 0x000fe400078e0041 */
[----:B------:R-:W-:Y:S01]  /*1f480*/  IMAD.MOV.U32 R63, RZ, RZ, R67 ;  /* 0x000000ffff3f7224 */ /* 0x000fe200078e0043 */
[C-C-:B------:R-:W-:Y:S02]  /*1f490*/  LOP3.LUT R45, R0.reuse, 0x2, R3.reuse, 0xfe, !PT ;  /* 0x00000002002d7812 */ /* 0x140fe400078efe03 */
[----:B------:R-:W-:Y:S04]  /*1f4a0*/  STS.128 [R69], R56 ;  /* 0x0000003845007388 */ /* 0x000fe80000000c00 */
[----:B------:R-:W-:Y:S01]  /*1f4b0*/  STS.128 [R69+0x400], R60 ;  /* 0x0004003c45007388 */ /* 0x000fe20000000c00 */
[----:B------:R-:W-:Y:S01]  /*1f4c0*/  BAR.SYNC.DEFER_BLOCKING 0x0 ;  /* 0x0000000000007b1d */ /* 0x000fe20000010000 */
[----:B--2---:R-:W-:-:S02]  /*1f4d0*/  LOP3.LUT R51, R0, 0x4, R3, 0xfe, !PT ;  /* 0x0000000400337812 */ /* 0x004fc400078efe03 */
[C---:B------:R-:W-:Y:S01]  /*1f4e0*/  ISETP.LT.AND P1, PT, R45.reuse, UR11, !P0 ;  /* 0x0000000b2d007c0c */ /* 0x040fe2000c721270 */
[----:B------:R-:W-:Y:S01]  /*1f4f0*/  IMAD R45, R45, UR5, RZ ;  /* 0x000000052d2d7c24 */ /* 0x000fe2000f8e02ff */
[C---:B------:R-:W-:Y:S01]  /*1f500*/  ISETP.LT.AND P4, PT, R51.reuse, UR11, !P0 ;  /* 0x0000000b33007c0c */ /* 0x040fe2000c781270 */
[----:B------:R-:W-:Y:S01]  /*1f510*/  IMAD R51, R51, UR5, RZ ;  /* 0x0000000533337c24 */ /* 0x000fe2000f8e02ff */
[C-C-:B------:R-:W-:Y:S02]  /*1f520*/  LOP3.LUT R53, R0.reuse, 0x6, R3.reuse, 0xfe, !PT ;  /* 0x0000000600357812 */ /* 0x140fe400078efe03 */
[----:B------:R-:W-:Y:S02]  /*1f530*/  LOP3.LUT R52, R0, 0x8, R3, 0xfe, !PT ;  /* 0x0000000800347812 */ /* 0x000fe400078efe03 */
[C---:B------:R-:W-:Y:S01]  /*1f540*/  ISETP.LT.AND P3, PT, R53.reuse, UR11, !P0 ;  /* 0x0000000b35007c0c */ /* 0x040fe2000c761270 */
[----:B------:R-:W-:Y:S01]  /*1f550*/  IMAD R53, R53, UR5, RZ ;  /* 0x0000000535357c24 */ /* 0x000fe2000f8e02ff */
[-C--:B------:R-:W-:Y:S01]  /*1f560*/  LEA R50, P5, R51, R68.reuse, 0x2 ;  /* 0x0000004433327211 */ /* 0x080fe200078a10ff */
[----:B------:R2:W-:Y:S01]  /*1f570*/  @P2 STG.E desc[UR28][R46.64], R84 ;  /* 0x000000542e002986 */ /* 0x0005e2000c10191c */
[----:B------:R-:W-:-:S04]  /*1f580*/  LEA R48, P2, R45, R68, 0x2 ;  /* 0x000000442d307211 */ /* 0x000fc800078410ff */
[-C--:B------:R-:W-:Y:S01]  /*1f590*/  LEA.HI.X.SX32 R49, R45, R44.reuse, 0x2, P2 ;  /* 0x0000002c2d317211 */ /* 0x080fe200010f16ff */
[C---:B------:R-:W-:Y:S01]  /*1f5a0*/  IMAD R45, R52.reuse, UR5, RZ ;  /* 0x00000005342d7c24 */ /* 0x040fe2000f8e02ff */
[----:B------:R-:W-:Y:S02]  /*1f5b0*/  ISETP.LT.AND P2, PT, R52, UR11, !P0 ;  /* 0x0000000b34007c0c */ /* 0x000fe4000c741270 */
[----:B------:R-:W-:Y:S01]  /*1f5c0*/  LEA.HI.X.SX32 R51, R51, R44, 0x2, P5 ;  /* 0x0000002c33337211 */ /* 0x000fe200028f16ff */
[----:B------:R4:W-:Y:S01]  /*1f5d0*/  @P1 STG.E desc[UR28][R48.64], R85 ;  /* 0x0000005530001986 */ /* 0x0009e2000c10191c */
[-C--:B------:R-:W-:Y:S02]  /*1f5e0*/  LEA R52, P1, R45, R68.reuse, 0x2 ;  /* 0x000000442d347211 */ /* 0x080fe400078210ff */
[----:B--2---:R-:W-:Y:S02]  /*1f5f0*/  LEA R46, P5, R53, R68, 0x2 ;  /* 0x00000044352e7211 */ /* 0x004fe400078a10ff */
[----:B------:R-:W-:-:S02]  /*1f600*/  LOP3.LUT R54, R0, 0xa, R3, 0xfe, !PT ;  /* 0x0000000a00367812 */ /* 0x000fc400078efe03 */
[-C--:B------:R-:W-:Y:S02]  /*1f610*/  LEA.HI.X.SX32 R47, R53, R44.reuse, 0x2, P5 ;  /* 0x0000002c352f7211 */ /* 0x080fe400028f16ff */
[----:B------:R-:W-:Y:S01]  /*1f620*/  LEA.HI.X.SX32 R53, R45, R44, 0x2, P1 ;  /* 0x0000002c2d357211 */ /* 0x000fe200008f16ff */
[----:B------:R-:W-:Y:S01]  /*1f630*/  IMAD R45, R54, UR5, RZ ;  /* 0x00000005362d7c24 */ /* 0x000fe2000f8e02ff */
[--C-:B------:R-:W-:Y:S01]  /*1f640*/  LOP3.LUT R55, R0, 0xc, R3.reuse, 0xfe, !PT ;  /* 0x0000000c00377812 */ /* 0x100fe200078efe03 */
[----:B------:R2:W-:Y:S01]  /*1f650*/  @P4 STG.E desc[UR28][R50.64], R86 ;  /* 0x0000005632004986 */ /* 0x0005e2000c10191c */
[----:B------:R-:W-:Y:S02]  /*1f660*/  ISETP.LT.AND P1, PT, R54, UR11, !P0 ;  /* 0x0000000b36007c0c */ /* 0x000fe4000c721270 */
[----:B----4-:R-:W-:Y:S01]  /*1f670*/  LOP3.LUT R49, R0, 0xe, R3, 0xfe, !PT ;  /* 0x0000000e00317812 */ /* 0x010fe200078efe03 */
[----:B------:R4:W-:Y:S01]  /*1f680*/  @P3 STG.E desc[UR28][R46.64], R87 ;  /* 0x000000572e003986 */ /* 0x0009e2000c10191c */
[C---:B------:R-:W-:Y:S01]  /*1f690*/  ISETP.LT.AND P4, PT, R55.reuse, UR11, !P0 ;  /* 0x0000000b37007c0c */ /* 0x040fe2000c781270 */
[----:B------:R-:W-:-:S02]  /*1f6a0*/  IMAD R55, R55, UR5, RZ ;  /* 0x0000000537377c24 */ /* 0x000fc4000f8e02ff */
[----:B------:R1:W-:Y:S01]  /*1f6b0*/  @P2 STG.E desc[UR28][R52.64], R80 ;  /* 0x0000005034002986 */ /* 0x0003e2000c10191c */
[-C--:B------:R-:W-:Y:S02]  /*1f6c0*/  LEA R48, P2, R45, R68.reuse, 0x2 ;  /* 0x000000442d307211 */ /* 0x080fe400078410ff */
[----:B--2---:R-:W-:Y:S01]  /*1f6d0*/  LOP3.LUT R50, R0, 0x10, R3, 0xfe, !PT ;  /* 0x0000001000327812 */ /* 0x004fe200078efe03 */
[C---:B------:R-:W-:Y:S01]  /*1f6e0*/  IMAD R51, R49.reuse, UR5, RZ ;  /* 0x0000000531337c24 */ /* 0x040fe2000f8e02ff */
[----:B------:R-:W-:Y:S02]  /*1f6f0*/  ISETP.LT.AND P3, PT, R49, UR11, !P0 ;  /* 0x0000000b31007c0c */ /* 0x000fe4000c761270 */
[----:B----4-:R-:W-:Y:S02]  /*1f700*/  LEA R46, P5, R55, R68, 0x2 ;  /* 0x00000044372e7211 */ /* 0x010fe400078a10ff */
[----:B------:R-:W-:Y:S01]  /*1f710*/  LEA.HI.X.SX32 R49, R45, R44, 0x2, P2 ;  /* 0x0000002c2d317211 */ /* 0x000fe200010f16ff */
[C---:B------:R-:W-:Y:S01]  /*1f720*/  IMAD R45, R50.reuse, UR5, RZ ;  /* 0x00000005322d7c24 */ /* 0x040fe2000f8e02ff */
[----:B------:R-:W-:-:S02]  /*1f730*/  ISETP.LT.AND P2, PT, R50, UR11, !P0 ;  /* 0x0000000b32007c0c */ /* 0x000fc4000c741270 */
[----:B------:R-:W-:Y:S01]  /*1f740*/  LEA.HI.X.SX32 R47, R55, R44, 0x2, P5 ;  /* 0x0000002c372f7211 */ /* 0x000fe200028f16ff */
[----:B------:R2:W-:Y:S01]  /*1f750*/  @P1 STG.E desc[UR28][R48.64], R81 ;  /* 0x0000005130001986 */ /* 0x0005e2000c10191c */
[-C--:B------:R-:W-:Y:S02]  /*1f760*/  LEA R50, P5, R51, R68.reuse, 0x2 ;  /* 0x0000004433327211 */ /* 0x080fe400078a10ff */
[----:B-1----:R-:W-:Y:S02]  /*1f770*/  LEA R52, P1, R45, R68, 0x2 ;  /* 0x000000442d347211 */ /* 0x002fe400078210ff */
[C-C-:B------:R-:W-:Y:S02]  /*1f780*/  LOP3.LUT R55, R0.reuse, 0x12, R3.reuse, 0xfe, !PT ;  /* 0x0000001200377812 */ /* 0x140fe400078efe03 */
[-C--:B------:R-:W-:Y:S02]  /*1f790*/  LEA.HI.X.SX32 R51, R51, R44.reuse, 0x2, P5 ;  /* 0x0000002c33337211 */ /* 0x080fe400028f16ff */
[----:B------:R-:W-:Y:S01]  /*1f7a0*/  LEA.HI.X.SX32 R53, R45, R44, 0x2, P1 ;  /* 0x0000002c2d357211 */ /* 0x000fe200008f16ff */
[C---:B------:R-:W-:Y:S01]  /*1f7b0*/  IMAD R45, R55.reuse, UR5, RZ ;  /* 0x00000005372d7c24 */ /* 0x040fe2000f8e02ff */
[----:B------:R-:W-:Y:S01]  /*1f7c0*/  LOP3.LUT R54, R0, 0x14, R3, 0xfe, !PT ;  /* 0x0000001400367812 */ /* 0x000fe200078efe03 */
[----:B------:R1:W-:Y:S01]  /*1f7d0*/  @P4 STG.E desc[UR28][R46.64], R82 ;  /* 0x000000522e004986 */ /* 0x0003e2000c10191c */
[----:B------:R-:W-:-:S02]  /*1f7e0*/  ISETP.LT.AND P1, PT, R55, UR11, !P0 ;  /* 0x0000000b37007c0c */ /* 0x000fc4000c721270 */
[C---:B------:R-:W-:Y:S01]  /*1f7f0*/  ISETP.LT.AND P4, PT, R54.reuse, UR11, !P0 ;  /* 0x0000000b36007c0c */ /* 0x040fe2000c781270 */
[----:B------:R4:W-:Y:S01]  /*1f800*/  @P3 STG.E desc[UR28][R50.64], R83 ;  /* 0x0000005332003986 */ /* 0x0009e2000c10191c */
[----:B--2---:R-:W-:Y:S01]  /*1f810*/  IMAD R49, R54, UR5, RZ ;  /* 0x0000000536317c24 */ /* 0x004fe2000f8e02ff */
[C-C-:B------:R-:W-:Y:S02]  /*1f820*/  LOP3.LUT R54, R0.reuse, 0x18, R3.reuse, 0xfe, !PT ;  /* 0x0000001800367812 */ /* 0x140fe400078efe03 */
[----:B------:R2:W-:Y:S01]  /*1f830*/  @P2 STG.E desc[UR28][R52.64], R76 ;  /* 0x0000004c34002986 */ /* 0x0005e2000c10191c */
[----:B------:R-:W-:Y:S02]  /*1f840*/  LOP3.LUT R48, R0, 0x16, R3, 0xfe, !PT ;  /* 0x0000001600307812 */ /* 0x000fe400078efe03 */
[----:B-1----:R-:W-:-:S04]  /*1f850*/  LEA R46, P2, R45, R68, 0x2 ;  /* 0x000000442d2e7211 */ /* 0x002fc800078410ff */
[----:B------:R-:W-:Y:S01]  /*1f860*/  LEA.HI.X.SX32 R47, R45, R44, 0x2, P2 ;  /* 0x0000002c2d2f7211 */ /* 0x000fe200010f16ff */
[----:B------:R-:W-:Y:S01]  /*1f870*/  IMAD R45, R54, UR5, RZ ;  /* 0x00000005362d7c24 */ /* 0x000fe2000f8e02ff */
[C---:B------:R-:W-:Y:S01]  /*1f880*/  ISETP.LT.AND P3, PT, R48.reuse, UR11, !P0 ;  /* 0x0000000b30007c0c */ /* 0x040fe2000c761270 */
[----:B----4-:R-:W-:Y:S01]  /*1f890*/  IMAD R51, R48, UR5, RZ ;  /* 0x0000000530337c24 */ /* 0x010fe2000f8e02ff */
[-C--:B------:R-:W-:Y:S01]  /*1f8a0*/  LEA R48, P5, R49, R68.reuse, 0x2 ;  /* 0x0000004431307211 */ /* 0x080fe200078a10ff */
[----:B------:R1:W-:Y:S01]  /*1f8b0*/  @P1 STG.E desc[UR28][R46.64], R77 ;  /* 0x0000004d2e001986 */ /* 0x0003e2000c10191c */
[----:B------:R-:W-:Y:S02]  /*1f8c0*/  ISETP.LT.AND P2, PT, R54, UR11, !P0 ;  /* 0x0000000b36007c0c */ /* 0x000fe4000c741270 */
[----:B--2---:R-:W-:Y:S02]  /*1f8d0*/  LEA R52, P1, R45, R68, 0x2 ;  /* 0x000000442d347211 */ /* 0x004fe400078210ff */
[----:B------:R-:W-:-:S02]  /*1f8e0*/  LOP3.LUT R54, R0, 0x1a, R3, 0xfe, !PT ;  /* 0x0000001a00367812 */ /* 0x000fc400078efe03 */
[----:B------:R-:W-:Y:S02]  /*1f8f0*/  LEA.HI.X.SX32 R49, R49, R44, 0x2, P5 ;  /* 0x0000002c31317211 */ /* 0x000fe400028f16ff */
[----:B------:R-:W-:Y:S02]  /*1f900*/  LEA R50, P5, R51, R68, 0x2 ;  /* 0x0000004433327211 */ /* 0x000fe400078a10ff */
[-C--:B------:R-:W-:Y:S01]  /*1f910*/  LEA.HI.X.SX32 R53, R45, R44.reuse, 0x2, P1 ;  /* 0x0000002c2d357211 */ /* 0x080fe200008f16ff */
[C---:B------:R-:W-:Y:S01]  /*1f920*/  IMAD R45, R54.reuse, UR5, RZ ;  /* 0x00000005362d7c24 */ /* 0x040fe2000f8e02ff */
[----:B------:R-:W-:Y:S02]  /*1f930*/  ISETP.LT.AND P1, PT, R54, UR11, !P0 ;  /* 0x0000000b36007c0c */ /* 0x000fe4000c721270 */
[----:B------:R-:W-:Y:S01]  /*1f940*/  LEA.HI.X.SX32 R51, R51, R44, 0x2, P5 ;  /* 0x0000002c33337211 */ /* 0x000fe200028f16ff */
[----:B------:R2:W-:Y:S01]  /*1f950*/  @P4 STG.E desc[UR28][R48.64], R78 ;  /* 0x0000004e30004986 */ /* 0x0005e2000c10191c */
[----:B-1----:R-:W-:-:S02]  /*1f960*/  LOP3.LUT R47, R0, 0x1e, R3, 0xfe, !PT ;  /* 0x0000001e002f7812 */ /* 0x002fc400078efe03 */
[C-C-:B------:R-:W-:Y:S02]  /*1f970*/  LOP3.LUT R55, R0.reuse, 0x1c, R3.reuse, 0xfe, !PT ;  /* 0x0000001c00377812 */ /* 0x140fe400078efe03 */
[----:B------:R-:W-:Y:S01]  /*1f980*/  LEA R46, P5, R45, R68, 0x2 ;  /* 0x000000442d2e7211 */ /* 0x000fe200078a10ff */
[----:B------:R1:W-:Y:S01]  /*1f990*/  @P3 STG.E desc[UR28][R50.64], R79 ;  /* 0x0000004f32003986 */ /* 0x0003e2000c10191c */
[----:B------:R-:W-:Y:S02]  /*1f9a0*/  ISETP.LT.AND P3, PT, R47, UR11, !P0 ;  /* 0x0000000b2f007c0c */ /* 0x000fe4000c761270 */
[----:B--2---:R-:W-:Y:S01]  /*1f9b0*/  LOP3.LUT R49, R0, 0x20, R3, 0xfe, !PT ;  /* 0x0000002000317812 */ /* 0x004fe200078efe03 */
[----:B------:R2:W-:Y:S01]  /*1f9c0*/  @P2 STG.E desc[UR28][R52.64], R72 ;  /* 0x0000004834002986 */ /* 0x0005e2000c10191c */
[C---:B------:R-:W-:Y:S01]  /*1f9d0*/  ISETP.LT.AND P2, PT, R55.reuse, UR11, !P0 ;  /* 0x0000000b37007c0c */ /* 0x040fe2000c741270 */
[----:B------:R-:W-:Y:S02]  /*1f9e0*/  IMAD R55, R55, UR5, RZ ;  /* 0x0000000537377c24 */ /* 0x000fe4000f8e02ff */
[----:B-1----:R-:W-:Y:S01]  /*1f9f0*/  IMAD R51, R47, UR5, RZ ;  /* 0x000000052f337c24 */ /* 0x002fe2000f8e02ff */
[----:B------:R-:W-:Y:S01]  /*1fa00*/  LEA.HI.X.SX32 R47, R45, R44, 0x2, P5 ;  /* 0x0000002c2d2f7211 */ /* 0x000fe200028f16ff */
[----:B------:R-:W-:Y:S01]  /*1fa10*/  IMAD R45, R49, UR5, RZ ;  /* 0x00000005312d7c24 */ /* 0x000fe2000f8e02ff */
[----:B------:R-:W-:-:S02]  /*1fa20*/  LEA R48, P4, R55, R68, 0x2 ;  /* 0x0000004437307211 */ /* 0x000fc400078810ff */
[----:B------:R-:W-:Y:S01]  /*1fa30*/  LOP3.LUT R54, R0, 0x22, R3, 0xfe, !PT ;  /* 0x0000002200367812 */ /* 0x000fe200078efe03 */
[----:B------:R1:W-:Y:S01]  /*1fa40*/  @P1 STG.E desc[UR28][R46.64], R73 ;  /* 0x000000492e001986 */ /* 0x0003e2000c10191c */
[----:B--2---:R-:W-:Y:S02]  /*1fa50*/  LEA R52, P1, R45, R68, 0x2 ;  /* 0x000000442d347211 */ /* 0x004fe400078210ff */
[----:B------:R-:W-:Y:S02]  /*1fa60*/  ISETP.LT.AND P5, PT, R49, UR11, !P0 ;  /* 0x0000000b31007c0c */ /* 0x000fe4000c7a1270 */
[-C--:B------:R-:W-:Y:S02]  /*1fa70*/  LEA.HI.X.SX32 R49, R55, R44.reuse, 0x2, P4 ;  /* 0x0000002c37317211 */ /* 0x080fe400020f16ff */
[----:B------:R-:W-:Y:S01]  /*1fa80*/  LEA.HI.X.SX32 R53, R45, R44, 0x2, P1 ;  /* 0x0000002c2d357211 */ /* 0x000fe200008f16ff */
[C---:B------:R-:W-:Y:S01]  /*1fa90*/  IMAD R45, R54.reuse, UR5, RZ ;  /* 0x00000005362d7c24 */ /* 0x040fe2000f8e02ff */
[----:B------:R-:W-:-:S02]  /*1faa0*/  ISETP.LT.AND P4, PT, R54, UR11, !P0 ;  /* 0x0000000b36007c0c */ /* 0x000fc4000c781270 */
[C-C-:B------:R-:W-:Y:S01]  /*1fab0*/  LOP3.LUT R57, R0.reuse, 0x24, R3.reuse, 0xfe, !PT ;  /* 0x0000002400397812 */ /* 0x140fe200078efe03 */
[----:B------:R2:W-:Y:S01]  /*1fac0*/  @P2 STG.E desc[UR28][R48.64], R74 ;  /* 0x0000004a30002986 */ /* 0x0005e2000c10191c */
[-C--:B------:R-:W-:Y:S02]  /*1fad0*/  LEA R50, P6, R51, R68.reuse, 0x2 ;  /* 0x0000004433327211 */ /* 0x080fe400078c10ff */
[C-C-:B------:R-:W-:Y:S02]  /*1fae0*/  LOP3.LUT R56, R0.reuse, 0x26, R3.reuse, 0xfe, !PT ;  /* 0x0000002600387812 */ /* 0x140fe400078efe03 */
[----:B-1----:R-:W-:Y:S02]  /*1faf0*/  LEA R46, P2, R45, R68, 0x2 ;  /* 0x000000442d2e7211 */ /* 0x002fe400078410ff */
[-C--:B------:R-:W-:Y:S02]  /*1fb00*/  LEA.HI.X.SX32 R51, R51, R44.reuse, 0x2, P6 ;  /* 0x0000002c33337211 */ /* 0x080fe400030f16ff */
[--C-:B------:R-:W-:Y:S01]  /*1fb10*/  LOP3.LUT R55, R0, 0x28, R3.reuse, 0xfe, !PT ;  /* 0x0000002800377812 */ /* 0x100fe200078efe03 */
[----:B--2---:R-:W-:Y:S01]  /*1fb20*/  IMAD R49, R57, UR5, RZ ;  /* 0x0000000539317c24 */ /* 0x004fe2000f8e02ff */
[----:B------:R-:W-:Y:S01]  /*1fb30*/  LEA.HI.X.SX32 R47, R45, R44, 0x2, P2 ;  /* 0x0000002c2d2f7211 */ /* 0x000fe200010f16ff */
[----:B------:R-:W-:Y:S01]  /*1fb40*/  IMAD R45, R56, UR5, RZ ;  /* 0x00000005382d7c24 */ /* 0x000fe2000f8e02ff */
[----:B------:R-:W-:-:S02]  /*1fb50*/  LOP3.LUT R54, R0, 0x2a, R3, 0xfe, !PT ;  /* 0x0000002a00367812 */ /* 0x000fc400078efe03 */
[----:B------:R-:W-:Y:S01]  /*1fb60*/  ISETP.LT.AND P1, PT, R57, UR11, !P0 ;  /* 0x0000000b39007c0c */ /* 0x000fe2000c721270 */
[----:B------:R1:W-:Y:S01]  /*1fb70*/  @P3 STG.E desc[UR28][R50.64], R75 ;  /* 0x0000004b32003986 */ /* 0x0003e2000c10191c */
[----:B------:R-:W-:Y:S02]  /*1fb80*/  LEA R48, P6, R49, R68, 0x2 ;  /* 0x0000004431307211 */ /* 0x000fe400078c10ff */
[----:B------:R-:W-:Y:S01]  /*1fb90*/  ISETP.LT.AND P3, PT, R56, UR11, !P0 ;  /* 0x0000000b38007c0c */ /* 0x000fe2000c761270 */
[----:B------:R2:W-:Y:S01]  /*1fba0*/  @P5 STG.E desc[UR28][R52.64], R40 ;  /* 0x0000002834005986 */ /* 0x0005e2000c10191c */
[----:B------:R-:W-:Y:S02]  /*1fbb0*/  ISETP.LT.AND P2, PT, R55, UR11, !P0 ;  /* 0x0000000b37007c0c */ /* 0x000fe4000c741270 */
[----:B------:R-:W-:Y:S01]  /*1fbc0*/  LEA.HI.X.SX32 R49, R49, R44, 0x2, P6 ;  /* 0x0000002c31317211 */ /* 0x000fe200030f16ff */
[----:B------:R4:W-:Y:S01]  /*1fbd0*/  @P4 STG.E desc[UR28][R46.64], R41 ;  /* 0x000000292e004986 */ /* 0x0009e2000c10191c */
[----:B------:R-:W-:-:S02]  /*1fbe0*/  ISETP.LT.AND P6, PT, R54, UR11, !P0 ;  /* 0x0000000b36007c0c */ /* 0x000fc4000c7c1270 */
[----:B-1----:R-:W-:Y:S01]  /*1fbf0*/  LEA R50, P4, R45, R68, 0x2 ;  /* 0x000000442d327211 */ /* 0x002fe200078810ff */
[----:B--2---:R-:W-:Y:S02]  /*1fc00*/  IMAD R53, R55, UR5, RZ ;  /* 0x0000000537357c24 */ /* 0x004fe4000f8e02ff */
[----:B------:R-:W-:Y:S01]  /*1fc10*/  IMAD R55, R54, UR5, RZ ;  /* 0x0000000536377c24 */ /* 0x000fe2000f8e02ff */
[----:B------:R-:W-:Y:S02]  /*1fc20*/  LEA.HI.X.SX32 R51, R45, R44, 0x2, P4 ;  /* 0x0000002c2d337211 */ /* 0x000fe400020f16ff */
[-C--:B------:R-:W-:Y:S02]  /*1fc30*/  LEA R52, P5, R53, R68.reuse, 0x2 ;  /* 0x0000004435347211 */ /* 0x080fe400078a10ff */
[----:B------:R-:W-:Y:S02]  /*1fc40*/  LEA R54, P4, R55, R68, 0x2 ;  /* 0x0000004437367211 */ /* 0x000fe400078810ff */
[----:B----4-:R-:W-:Y:S01]  /*1fc50*/  LOP3.LUT R41, R0, 0x2c, R3, 0xfe, !PT ;  /* 0x0000002c00297812 */ /* 0x010fe200078efe03 */
[----:B------:R-:W-:Y:S01]  /*1fc60*/  @P1 STG.E desc[UR28][R48.64], R42 ;  /* 0x0000002a30001986 */ /* 0x000fe2000c10191c */
[----:B------:R-:W-:-:S02]  /*1fc70*/  LEA.HI.X.SX32 R53, R53, R44, 0x2, P5 ;  /* 0x0000002c35357211 */ /* 0x000fc400028f16ff */
[----:B------:R-:W-:Y:S02]  /*1fc80*/  LEA.HI.X.SX32 R55, R55, R44, 0x2, P4 ;  /* 0x0000002c37377211 */ /* 0x000fe400020f16ff */
[C-C-:B------:R-:W-:Y:S02]  /*1fc90*/  LOP3.LUT R40, R0.reuse, 0x2e, R3.reuse, 0xfe, !PT ;  /* 0x0000002e00287812 */ /* 0x140fe400078efe03 */
[C---:B------:R-:W-:Y:S01]  /*1fca0*/  ISETP.LT.AND P1, PT, R41.reuse, UR11, !P0 ;  /* 0x0000000b29007c0c */ /* 0x040fe2000c721270 */
[----:B------:R-:W-:Y:S01]  /*1fcb0*/  IMAD R41, R41, UR5, RZ ;  /* 0x0000000529297c24 */ /* 0x000fe2000f8e02ff */
[----:B------:R-:W-:Y:S01]  /*1fcc0*/  LOP3.LUT R45, R0, 0x30, R3, 0xfe, !PT ;  /* 0x00000030002d7812 */ /* 0x000fe200078efe03 */
[----:B------:R1:W-:Y:S01]  /*1fcd0*/  @P3 STG.E desc[UR28][R50.64], R43 ;  /* 0x0000002b32003986 */ /* 0x0003e2000c10191c */
[----:B------:R-:W-:-:S03]  /*1fce0*/  ISETP.LT.AND P3, PT, R40, UR11, !P0 ;  /* 0x0000000b28007c0c */ /* 0x000fc6000c761270 */
[----:B------:R2:W-:Y:S01]  /*1fcf0*/  @P2 STG.E desc[UR28][R52.64], R36 ;  /* 0x0000002434002986 */ /* 0x0005e2000c10191c */
[C---:B------:R-:W-:Y:S01]  /*1fd00*/  ISETP.LT.AND P2, PT, R45.reuse, UR11, !P0 ;  /* 0x0000000b2d007c0c */ /* 0x040fe2000c741270 */
[----:B------:R-:W-:Y:S02]  /*1fd10*/  IMAD R45, R45, UR5, RZ ;  /* 0x000000052d2d7c24 */ /* 0x000fe4000f8e02ff */
[----:B------:R4:W-:Y:S01]  /*1fd20*/  @P6 STG.E desc[UR28][R54.64], R37 ;  /* 0x0000002536006986 */ /* 0x0009e2000c10191c */
[----:B-1----:R-:W-:-:S03]  /*1fd30*/  IMAD R43, R40, UR5, RZ ;  /* 0x00000005282b7c24 */ /* 0x002fc6000f8e02ff */
[----:B------:R-:W1:Y:S01]  /*1fd40*/  LDS.128 R48, [R2] ;  /* 0x0000000002307984 */ /* 0x000e620000000c00 */
[-C--:B------:R-:W-:Y:S02]  /*1fd50*/  LEA R40, P6, R41, R68.reuse, 0x2 ;  /* 0x0000004429287211 */ /* 0x080fe400078c10ff */
[----:B--2---:R-:W-:Y:S02]  /*1fd60*/  LEA R36, P5, R43, R68, 0x2 ;  /* 0x000000442b247211 */ /* 0x004fe400078a10ff */
[----:B------:R-:W-:Y:S02]  /*1fd70*/  LEA.HI.X.SX32 R41, R41, R44, 0x2, P6 ;  /* 0x0000002c29297211 */ /* 0x000fe400030f16ff */
[----:B------:R-:W-:Y:S02]  /*1fd80*/  LEA R42, P6, R45, R68, 0x2 ;  /* 0x000000442d2a7211 */ /* 0x000fe400078c10ff */
[----:B------:R-:W-:Y:S02]  /*1fd90*/  LOP3.LUT R47, R0, 0x32, R3, 0xfe, !PT ;  /* 0x00000032002f7812 */ /* 0x000fe400078efe03 */
[----:B----4-:R-:W-:-:S02]  /*1fda0*/  LEA.HI.X.SX32 R37, R43, R44, 0x2, P5 ;  /* 0x0000002c2b257211 */ /* 0x010fc400028f16ff */
[----:B------:R-:W-:Y:S02]  /*1fdb0*/  LEA.HI.X.SX32 R43, R45, R44, 0x2, P6 ;  /* 0x0000002c2d2b7211 */ /* 0x000fe400030f16ff */
[C---:B------:R-:W-:Y:S01]  /*1fdc0*/  ISETP.LT.AND P4, PT, R47.reuse, UR11, !P0 ;  /* 0x0000000b2f007c0c */ /* 0x040fe2000c781270 */
[----:B------:R-:W-:Y:S01]  /*1fdd0*/  IMAD R47, R47, UR5, RZ ;  /* 0x000000052f2f7c24 */ /* 0x000fe2000f8e02ff */
[----:B------:R-:W-:Y:S01]  /*1fde0*/  LOP3.LUT R45, R0, 0x34, R3, 0xfe, !PT ;  /* 0x00000034002d7812 */ /* 0x000fe200078efe03 */
[----:B------:R2:W-:Y:S04]  /*1fdf0*/  @P1 STG.E desc[UR28][R40.64], R38 ;  /* 0x0000002628001986 */ /* 0x0005e8000c10191c */
[----:B------:R4:W-:Y:S01]  /*1fe00*/  @P3 STG.E desc[UR28][R36.64], R39 ;  /* 0x0000002724003986 */ /* 0x0009e2000c10191c */
[----:B------:R-:W-:-:S03]  /*1fe10*/  LEA R46, P5, R47, R68, 0x2 ;  /* 0x000000442f2e7211 */ /* 0x000fc600078a10ff */
[----:B---3--:R3:W-:Y:S01]  /*1fe20*/  @P2 STG.E desc[UR28][R42.64], R32 ;  /* 0x000000202a002986 */ /* 0x0087e2000c10191c */
[C---:B------:R-:W-:Y:S01]  /*1fe30*/  ISETP.LT.AND P2, PT, R45.reuse, UR11, !P0 ;  /* 0x0000000b2d007c0c */ /* 0x040fe2000c741270 */
[----:B------:R-:W-:Y:S01]  /*1fe40*/  IMAD R45, R45, UR5, RZ ;  /* 0x000000052d2d7c24 */ /* 0x000fe2000f8e02ff */
[C-C-:B------:R-:W-:Y:S02]  /*1fe50*/  LOP3.LUT R53, R0.reuse, 0x36, R3.reuse, 0xfe, !PT ;  /* 0x0000003600357812 */ /* 0x140fe400078efe03 */
[----:B------:R-:W-:Y:S02]  /*1fe60*/  LEA.HI.X.SX32 R47, R47, R44, 0x2, P5 ;  /* 0x0000002c2f2f7211 */ /* 0x000fe400028f16ff */
[C-C-:B------:R-:W-:Y:S02]  /*1fe70*/  LOP3.LUT R52, R0.reuse, 0x38, R3.reuse, 0xfe, !PT ;  /* 0x0000003800347812 */ /* 0x140fe400078efe03 */
[----:B--2---:R-:W-:Y:S02]  /*1fe80*/  LOP3.LUT R38, R0, 0x3a, R3, 0xfe, !PT ;  /* 0x0000003a00267812 */ /* 0x004fe400078efe03 */
[----:B----4-:R-:W-:Y:S01]  /*1fe90*/  LEA R36, P1, R45, R68, 0x2 ;  /* 0x000000442d247211 */ /* 0x010fe200078210ff */
[C---:B------:R-:W-:Y:S01]  /*1fea0*/  IMAD R41, R53.reuse, UR5, RZ ;  /* 0x0000000535297c24 */ /* 0x040fe2000f8e02ff */
[----:B------:R2:W-:Y:S01]  /*1feb0*/  @P4 STG.E desc[UR28][R46.64], R33 ;  /* 0x000000212e004986 */ /* 0x0005e2000c10191c */
[----:B------:R-:W-:Y:S01]  /*1fec0*/  ISETP.LT.AND P3, PT, R53, UR11, !P0 ;  /* 0x0000000b35007c0c */ /* 0x000fe2000c761270 */
[----:B------:R-:W-:Y:S01]  /*1fed0*/  IMAD R39, R52, UR5, RZ ;  /* 0x0000000534277c24 */ /* 0x000fe2000f8e02ff */
[----:B------:R-:W-:Y:S01]  /*1fee0*/  LEA.HI.X.SX32 R37, R45, R44, 0x2, P1 ;  /* 0x0000002c2d257211 */ /* 0x000fe200008f16ff */
[----:B---3--:R-:W-:Y:S01]  /*1fef0*/  IMAD R43, R38, UR5, RZ ;  /* 0x00000005262b7c24 */ /* 0x008fe2000f8e02ff */
[----:B------:R-:W-:-:S02]  /*1ff00*/  ISETP.LT.AND P4, PT, R52, UR11, !P0 ;  /* 0x0000000b34007c0c */ /* 0x000fc4000c781270 */
[----:B------:R-:W-:Y:S01]  /*1ff10*/  ISETP.LT.AND P1, PT, R38, UR11, !P0 ;  /* 0x0000000b26007c0c */ /* 0x000fe2000c721270 */
[----:B------:R3:W-:Y:S01]  /*1ff20*/  @P2 STG.E desc[UR28][R36.64], R34 ;  /* 0x0000002224002986 */ /* 0x0007e2000c10191c */
[-C--:B------:R-:W-:Y:S02]  /*1ff30*/  LEA R32, P5, R41, R68.reuse, 0x2 ;  /* 0x0000004429207211 */ /* 0x080fe400078a10ff */
[-C--:B------:R-:W-:Y:S02]  /*1ff40*/  LEA R38, P6, R39, R68.reuse, 0x2 ;  /* 0x0000004427267211 */ /* 0x080fe400078c10ff */
[----:B------:R-:W-:Y:S02]  /*1ff50*/  LEA R40, P2, R43, R68, 0x2 ;  /* 0x000000442b287211 */ /* 0x000fe400078410ff */
[----:B------:R-:W-:Y:S02]  /*1ff60*/  LOP3.LUT R45, R0, 0x3c, R3, 0xfe, !PT ;  /* 0x0000003c002d7812 */ /* 0x000fe400078efe03 */
[----:B--2---:R-:W-:-:S02]  /*1ff70*/  LEA.HI.X.SX32 R33, R41, R44, 0x2, P5 ;  /* 0x0000002c29217211 */ /* 0x004fc400028f16ff */
[-C--:B------:R-:W-:Y:S02]  /*1ff80*/  LEA.HI.X.SX32 R39, R39, R44.reuse, 0x2, P6 ;  /* 0x0000002c27277211 */ /* 0x080fe400030f16ff */
[----:B------:R-:W-:Y:S01]  /*1ff90*/  LEA.HI.X.SX32 R41, R43, R44, 0x2, P2 ;  /* 0x0000002c2b297211 */ /* 0x000fe200010f16ff */
[C---:B------:R-:W-:Y:S01]  /*1ffa0*/  IMAD R43, R45.reuse, UR5, RZ ;  /* 0x000000052d2b7c24 */ /* 0x040fe2000f8e02ff */
[----:B------:R-:W-:Y:S01]  /*1ffb0*/  ISETP.LT.AND P2, PT, R45, UR11, !P0 ;  /* 0x0000000b2d007c0c */ /* 0x000fe2000c741270 */
[----:B------:R2:W-:Y:S01]  /*1ffc0*/  @P3 STG.E desc[UR28][R32.64], R35 ;  /* 0x0000002320003986 */ /* 0x0005e2000c10191c */
[C-C-:B------:R-:W-:Y:S02]  /*1ffd0*/  LOP3.LUT R42, R0.reuse, 0x3e, R3.reuse, 0xfe, !PT ;  /* 0x0000003e002a7812 */ /* 0x140fe400078efe03 */
[--C-:B---3--:R-:W-:Y:S01]  /*1ffe0*/  LOP3.LUT R34, R0, 0x40, R3.reuse, 0xfe, !PT ;  /* 0x0000004000227812 */ /* 0x108fe200078efe03 */
[----:B-1----:R1:W-:Y:S04]  /*1fff0*/  @P4 STG.E desc[UR28][R38.64], R48 ;  /* 0x0000003026004986 */ /* 0x0023e8000c10191c */
[----:B------:R3:W-:Y:S01]  /*20000*/  @P1 STG.E desc[UR28][R40.64], R49 ;  /* 0x0000003128001986 */ /* 0x0007e2000c10191c */
[----:B------:R-:W-:Y:S01]  /*20010*/  IMAD R37, R42, UR5, RZ ;  /* 0x000000052a257c24 */ /* 0x000fe2000f8e02ff */
[----:B--2---:R-:W-:-:S02]  /*20020*/  LOP3.LUT R35, R0, 0x42, R3, 0xfe, !PT ;  /* 0x0000004200237812 */ /* 0x004fc400078efe03 */
[C---:B------:R-:W-:Y:S02]  /*20030*/  LEA R32, P1, R43.reuse, R68, 0x2 ;  /* 0x000000442b207211 */ /* 0x040fe400078210ff */
[----:B------:R-:W-:Y:S01]  /*20040*/  ISETP.LT.AND P3, PT, R42, UR11, !P0 ;  /* 0x0000000b2a007c0c */ /* 0x000fe2000c761270 */
[C---:B-1----:R-:W-:Y:S01]  /*20050*/  IMAD R39, R34.reuse, UR5, RZ ;  /* 0x0000000522277c24 */ /* 0x042fe2000f8e02ff */
[----:B------:R-:W-:Y:S02]  /*20060*/  LEA.HI.X.SX32 R33, R43, R44, 0x2, P1 ;  /* 0x0000002c2b217211 */ /* 0x000fe400008f16ff */
[----:B------:R-:W-:Y:S01]  /*20070*/  ISETP.LT.AND P4, PT, R34, UR11, !P0 ;  /* 0x0000000b22007c0c */ /* 0x000fe2000c781270 */
[C---:B---3--:R-:W-:Y:S01]  /*20080*/  IMAD R41, R35.reuse, UR5, RZ ;  /* 0x0000000523297c24 */ /* 0x048fe2000f8e02ff */
[----:B------:R-:W-:Y:S01]  /*20090*/  ISETP.LT.AND P1, PT, R35, UR11, !P0 ;  /* 0x0000000b23007c0c */ /* 0x000fe2000c721270 */
[----:B------:R1:W-:Y:S01]  /*200a0*/  @P2 STG.E desc[UR28][R32.64], R50 ;  /* 0x0000003220002986 */ /* 0x0003e2000c10191c */
[----:B------:R-:W-:-:S02]  /*200b0*/  LEA R34, P5, R37, R68, 0x2 ;  /* 0x0000004425227211 */ /* 0x000fc400078a10ff */
[-C--:B------:R-:W-:Y:S02]  /*200c0*/  LEA R36, P6, R39, R68.reuse, 0x2 ;  /* 0x0000004427247211 */ /* 0x080fe400078c10ff */
[----:B------:R-:W-:Y:S02]  /*200d0*/  LEA R38, P2, R41, R68, 0x2 ;  /* 0x0000004429267211 */ /* 0x000fe400078410ff */
[--C-:B------:R-:W-:Y:S02]  /*200e0*/  LOP3.LUT R40, R0, 0x44, R3.reuse, 0xfe, !PT ;  /* 0x0000004400287812 */ /* 0x100fe400078efe03 */
[-C--:B------:R-:W-:Y:S02]  /*200f0*/  LEA.HI.X.SX32 R35, R37, R44.reuse, 0x2, P5 ;  /* 0x0000002c25237211 */ /* 0x080fe400028f16ff */
[-C--:B------:R-:W-:Y:S02]  /*20100*/  LEA.HI.X.SX32 R37, R39, R44.reuse, 0x2, P6 ;  /* 0x0000002c27257211 */ /* 0x080fe400030f16ff */
[----:B------:R-:W-:Y:S01]  /*20110*/  LEA.HI.X.SX32 R39, R41, R44, 0x2, P2 ;  /* 0x0000002c29277211 */ /* 0x000fe200010f16ff */
[C---:B------:R-:W-:Y:S01]  /*20120*/  IMAD R41, R40.reuse, UR5, RZ ;  /* 0x0000000528297c24 */ /* 0x040fe2000f8e02ff */
[----:B------:R-:W-:Y:S01]  /*20130*/  ISETP.LT.AND P2, PT, R40, UR11, !P0 ;  /* 0x0000000b28007c0c */ /* 0x000fe2000c741270 */
[----:B------:R2:W-:Y:S01]  /*20140*/  @P3 STG.E desc[UR28][R34.64], R51 ;  /* 0x0000003322003986 */ /* 0x0005e2000c10191c */
[----:B------:R-:W-:-:S02]  /*20150*/  LOP3.LUT R43, R0, 0x46, R3, 0xfe, !PT ;  /* 0x00000046002b7812 */ /* 0x000fc400078efe03 */
[----:B-1----:R-:W-:Y:S01]  /*20160*/  LOP3.LUT R33, R0, 0x48, R3, 0xfe, !PT ;  /* 0x0000004800217812 */ /* 0x002fe200078efe03 */
[----:B------:R1:W-:Y:S01]  /*20170*/  @P4 STG.E desc[UR28][R36.64], R4 ;  /* 0x0000000424004986 */ /* 0x0003e2000c10191c */
[----:B------:R-:W-:-:S03]  /*20180*/  ISETP.LT.AND P3, PT, R43, UR11, !P0 ;  /* 0x0000000b2b007c0c */ /* 0x000fc6000c761270 */
[----:B------:R3:W-:Y:S01]  /*20190*/  @P1 STG.E desc[UR28][R38.64], R5 ;  /* 0x0000000526001986 */ /* 0x0007e2000c10191c */
[----:B------:R-:W-:Y:S02]  /*201a0*/  LEA R32, P1, R41, R68, 0x2 ;  /* 0x0000004429207211 */ /* 0x000fe400078210ff */
[----:B--2---:R-:W-:Y:S01]  /*201b0*/  LOP3.LUT R35, R0, 0x4a, R3, 0xfe, !PT ;  /* 0x0000004a00237812 */ /* 0x004fe200078efe03 */
[----:B------:R-:W-:Y:S01]  /*201c0*/  IMAD R43, R43, UR5, RZ ;  /* 0x000000052b2b7c24 */ /* 0x000fe2000f8e02ff */
[C---:B------:R-:W-:Y:S01]  /*201d0*/  ISETP.LT.AND P4, PT, R33.reuse, UR11, !P0 ;  /* 0x0000000b21007c0c */ /* 0x040fe2000c781270 */
[----:B-1----:R-:W-:Y:S01]  /*201e0*/  IMAD R37, R33, UR5, RZ ;  /* 0x0000000521257c24 */ /* 0x002fe2000f8e02ff */
[----:B------:R-:W-:Y:S02]  /*201f0*/  LEA.HI.X.SX32 R33, R41, R44, 0x2, P1 ;  /* 0x0000002c29217211 */ /* 0x000fe400008f16ff */
[C---:B------:R-:W-:Y:S01]  /*20200*/  ISETP.LT.AND P1, PT, R35.reuse, UR11, !P0 ;  /* 0x0000000b23007c0c */ /* 0x040fe2000c721270 */
[----:B---3--:R-:W-:Y:S01]  /*20210*/  IMAD R39, R35, UR5, RZ ;  /* 0x0000000523277c24 */ /* 0x008fe2000f8e02ff */
[-C--:B------:R-:W-:Y:S01]  /*20220*/  LEA R34, P5, R43, R68.reuse, 0x2 ;  /* 0x000000442b227211 */ /* 0x080fe200078a10ff */
[----:B------:R1:W-:Y:S01]  /*20230*/  @P2 STG.E desc[UR28][R32.64], R6 ;  /* 0x0000000620002986 */ /* 0x0003e2000c10191c */
[----:B------:R-:W-:-:S02]  /*20240*/  LEA R4, P6, R37, R68, 0x2 ;  /* 0x0000004425047211 */ /* 0x000fc400078c10ff */
        /* <DEDUP_REMOVED lines=9> */
[C-C-:B------:R-:W-:Y:S01]  /*202e0*/  LOP3.LUT R40, R0.reuse, 0x4e, R3.reuse, 0xfe, !PT ;  /* 0x0000004e00287812 */ /* 0x140fe200078efe03 */
[----:B------:R3:W-:Y:S01]  /*202f0*/  @P4 STG.E desc[UR28][R4.64], R8 ;  /* 0x0000000804004986 */ /* 0x0007e2000c10191c */
[----:B-1----:R-:W-:-:S03]  /*20300*/  LOP3.LUT R32, R0, 0x52, R3, 0xfe, !PT ;  /* 0x0000005200207812 */ /* 0x002fc600078efe03 */
[----:B------:R1:W-:Y:S01]  /*20310*/  @P1 STG.E desc[UR28][R36.64], R9 ;  /* 0x0000000924001986 */ /* 0x0003e2000c10191c */
[----:B------:R-:W-:Y:S01]  /*20320*/  LEA R6, P1, R39, R68, 0x2 ;  /* 0x0000004427067211 */ /* 0x000fe200078210ff */
[----:B--2---:R-:W-:-:S03]  /*20330*/  IMAD R35, R38, UR5, RZ ;  /* 0x0000000526237c24 */ /* 0x004fc6000f8e02ff */
[----:B------:R-:W-:Y:S01]  /*20340*/  LEA.HI.X.SX32 R7, R39, R44, 0x2, P1 ;  /* 0x0000002c27077211 */ /* 0x000fe200008f16ff */
[C---:B------:R-:W-:Y:S01]  /*20350*/  IMAD R33, R40.reuse, UR5, RZ ;  /* 0x0000000528217c24 */ /* 0x040fe2000f8e02ff */
[----:B------:R-:W-:Y:S02]  /*20360*/  ISETP.LT.AND P3, PT, R40, UR11, !P0 ;  /* 0x0000000b28007c0c */ /* 0x000fe4000c761270 */
[----:B------:R-:W-:Y:S02]  /*20370*/  ISETP.LT.AND P4, PT, R38, UR11, !P0 ;  /* 0x0000000b26007c0c */ /* 0x000fe4000c781270 */
[-C--:B---3--:R-:W-:Y:S01]  /*20380*/  LEA R8, P6, R35, R68.reuse, 0x2 ;  /* 0x0000004423087211 */ /* 0x088fe200078c10ff */
[C---:B-1----:R-:W-:Y:S01]  /*20390*/  IMAD R37, R32.reuse, UR5, RZ ;  /* 0x0000000520257c24 */ /* 0x042fe2000f8e02ff */
[----:B------:R-:W-:Y:S01]  /*203a0*/  ISETP.LT.AND P1, PT, R32, UR11, !P0 ;  /* 0x0000000b20007c0c */ /* 0x000fe2000c721270 */
[----:B------:R1:W-:Y:S01]  /*203b0*/  @P2 STG.E desc[UR28][R6.64], R10 ;  /* 0x0000000a06002986 */ /* 0x0003e2000c10191c */
[----:B------:R-:W-:-:S02]  /*203c0*/  LEA R4, P5, R33, R68, 0x2 ;  /* 0x0000004421047211 */ /* 0x000fc400078a10ff */
[----:B------:R-:W-:Y:S02]  /*203d0*/  LEA R32, P2, R37, R68, 0x2 ;  /* 0x0000004425207211 */ /* 0x000fe400078410ff */
[-C--:B------:R-:W-:Y:S02]  /*203e0*/  LEA.HI.X.SX32 R9, R35, R44.reuse, 0x2, P6 ;  /* 0x0000002c23097211 */ /* 0x080fe400030f16ff */
[C-C-:B------:R-:W-:Y:S02]  /*203f0*/  LOP3.LUT R35, R0.reuse, 0x54, R3.reuse, 0xfe, !PT ;  /* 0x0000005400237812 */ /* 0x140fe400078efe03 */
[-C--:B------:R-:W-:Y:S02]  /*20400*/  LEA.HI.X.SX32 R5, R33, R44.reuse, 0x2, P5 ;  /* 0x0000002c21057211 */ /* 0x080fe400028f16ff */
[----:B------:R-:W-:Y:S02]  /*20410*/  LEA.HI.X.SX32 R33, R37, R44, 0x2, P2 ;  /* 0x0000002c25217211 */ /* 0x000fe400010f16ff */
[C---:B------:R-:W-:Y:S01]  /*20420*/  ISETP.LT.AND P2, PT, R35.reuse, UR11, !P0 ;  /* 0x0000000b23007c0c */ /* 0x040fe2000c741270 */
[----:B------:R-:W-:Y:S01]  /*20430*/  IMAD R35, R35, UR5, RZ ;  /* 0x0000000523237c24 */ /* 0x000fe2000f8e02ff */
[----:B------:R2:W-:Y:S01]  /*20440*/  @P3 STG.E desc[UR28][R4.64], R11 ;  /* 0x0000000b04003986 */ /* 0x0005e2000c10191c */
[----:B------:R-:W-:-:S03]  /*20450*/  LOP3.LUT R34, R0, 0x56, R3, 0xfe, !PT ;  /* 0x0000005600227812 */ /* 0x000fc600078efe03 */
[----:B------:R3:W-:Y:S01]  /*20460*/  @P4 STG.E desc[UR28][R8.64], R12 ;  /* 0x0000000c08004986 */ /* 0x0007e2000c10191c */
[----:B-1----:R-:W-:-:S03]  /*20470*/  LOP3.LUT R6, R0, 0x58, R3, 0xfe, !PT ;  /* 0x0000005800067812 */ /* 0x002fc600078efe03 */
[----:B------:R1:W-:Y:S01]  /*20480*/  @P1 STG.E desc[UR28][R32.64], R13 ;  /* 0x0000000d20001986 */ /* 0x0003e2000c10191c */
[C---:B--2---:R-:W-:Y:S02]  /*20490*/  LEA R4, P1, R35.reuse, R68, 0x2 ;  /* 0x0000004423047211 */ /* 0x044fe400078210ff */
[----:B------:R-:W-:Y:S01]  /*204a0*/  LOP3.LUT R11, R0, 0x5a, R3, 0xfe, !PT ;  /* 0x0000005a000b7812 */ /* 0x000fe200078efe03 */
[----:B------:R-:W-:Y:S01]  /*204b0*/  IMAD R7, R34, UR5, RZ ;  /* 0x0000000522077c24 */ /* 0x000fe2000f8e02ff */
[----:B------:R-:W-:Y:S01]  /*204c0*/  LEA.HI.X.SX32 R5, R35, R44, 0x2, P1 ;  /* 0x0000002c23057211 */ /* 0x000fe200008f16ff */
[----:B---3--:R-:W-:Y:S01]  /*204d0*/  IMAD R9, R6, UR5, RZ ;  /* 0x0000000506097c24 */ /* 0x008fe2000f8e02ff */
[----:B------:R-:W-:Y:S02]  /*204e0*/  ISETP.LT.AND P3, PT, R34, UR11, !P0 ;  /* 0x0000000b22007c0c */ /* 0x000fe4000c761270 */
[C---:B------:R-:W-:Y:S01]  /*204f0*/  ISETP.LT.AND P1, PT, R11.reuse, UR11, !P0 ;  /* 0x0000000b0b007c0c */ /* 0x040fe2000c721270 */
[----:B------:R-:W-:Y:S01]  /*20500*/  IMAD R11, R11, UR5, RZ ;  /* 0x000000050b0b7c24 */ /* 0x000fe2000f8e02ff */
[----:B------:R-:W-:Y:S01]  /*20510*/  ISETP.LT.AND P4, PT, R6, UR11, !P0 ;  /* 0x0000000b06007c0c */ /* 0x000fe2000c781270 */
[----:B------:R2:W-:Y:S01]  /*20520*/  @P2 STG.E desc[UR28][R4.64], R14 ;  /* 0x0000000e04002986 */ /* 0x0005e2000c10191c */
[----:B------:R-:W-:-:S02]  /*20530*/  LEA R6, P5, R7, R68, 0x2 ;  /* 0x0000004407067211 */ /* 0x000fc400078a10ff */
[-C--:B------:R-:W-:Y:S02]  /*20540*/  LEA R8, P6, R9, R68.reuse, 0x2 ;  /* 0x0000004409087211 */ /* 0x080fe400078c10ff */
[----:B------:R-:W-:Y:S02]  /*20550*/  LEA R10, P2, R11, R68, 0x2 ;  /* 0x000000440b0a7211 */ /* 0x000fe400078410ff */
[-C--:B------:R-:W-:Y:S02]  /*20560*/  LEA.HI.X.SX32 R7, R7, R44.reuse, 0x2, P5 ;  /* 0x0000002c07077211 */ /* 0x080fe400028f16ff */
[C-C-:B-1----:R-:W-:Y:S02]  /*20570*/  LOP3.LUT R13, R0.reuse, 0x5c, R3.reuse, 0xfe, !PT ;  /* 0x0000005c000d7812 */ /* 0x142fe400078efe03 */
[-C--:B------:R-:W-:Y:S02]  /*20580*/  LEA.HI.X.SX32 R9, R9, R44.reuse, 0x2, P6 ;  /* 0x0000002c09097211 */ /* 0x080fe400030f16ff */
[----:B------:R-:W-:Y:S01]  /*20590*/  LEA.HI.X.SX32 R11, R11, R44, 0x2, P2 ;  /* 0x0000002c0b0b7211 */ /* 0x000fe200010f16ff */
[----:B------:R1:W-:Y:S01]  /*205a0*/  @P3 STG.E desc[UR28][R6.64], R15 ;  /* 0x0000000f06003986 */ /* 0x0003e2000c10191c */
[----:B------:R-:W-:-:S02]  /*205b0*/  LOP3.LUT R33, R0, 0x5e, R3, 0xfe, !PT ;  /* 0x0000005e00217812 */ /* 0x000fc400078efe03 */
[C---:B------:R-:W-:Y:S01]  /*205c0*/  ISETP.LT.AND P2, PT, R13.reuse, UR11, !P0 ;  /* 0x0000000b0d007c0c */ /* 0x040fe2000c741270 */
[----:B------:R-:W-:Y:S01]  /*205d0*/  IMAD R13, R13, UR5, RZ ;  /* 0x000000050d0d7c24 */ /* 0x000fe2000f8e02ff */
[----:B------:R3:W-:Y:S01]  /*205e0*/  @P4 STG.E desc[UR28][R8.64], R16 ;  /* 0x0000001008004986 */ /* 0x0007e2000c10191c */
[----:B--2---:R-:W-:-:S03]  /*205f0*/  LOP3.LUT R5, R0, 0x60, R3, 0xfe, !PT ;  /* 0x0000006000057812 */ /* 0x004fc600078efe03 */
[----:B------:R2:W-:Y:S01]  /*20600*/  @P1 STG.E desc[UR28][R10.64], R17 ;  /* 0x000000110a001986 */ /* 0x0005e2000c10191c */
[C---:B------:R-:W-:Y:S01]  /*20610*/  ISETP.LT.AND P1, PT, R33.reuse, UR11, !P0 ;  /* 0x0000000b21007c0c */ /* 0x040fe2000c721270 */
[----:B------:R-:W-:Y:S01]  /*20620*/  IMAD R33, R33, UR5, RZ ;  /* 0x0000000521217c24 */ /* 0x000fe2000f8e02ff */
[C-C-:B-1----:R-:W-:Y:S02]  /*20630*/  LOP3.LUT R7, R0.reuse, 0x62, R3.reuse, 0xfe, !PT ;  /* 0x0000006200077812 */ /* 0x142fe400078efe03 */
[-C--:B------:R-:W-:Y:S02]  /*20640*/  LEA R4, P5, R13, R68.reuse, 0x2 ;  /* 0x000000440d047211 */ /* 0x080fe400078a10ff */
[C---:B------:R-:W-:Y:S01]  /*20650*/  ISETP.LT.AND P3, PT, R5.reuse, UR11, !P0 ;  /* 0x0000000b05007c0c */ /* 0x040fe2000c761270 */
[----:B---3--:R-:W-:Y:S01]  /*20660*/  IMAD R9, R5, UR5, RZ ;  /* 0x0000000505097c24 */ /* 0x008fe2000f8e02ff */
[----:B------:R-:W-:Y:S02]  /*20670*/  LEA R6, P4, R33, R68, 0x2 ;  /* 0x0000004421067211 */ /* 0x000fe400078810ff */
[----:B------:R-:W-:Y:S01]  /*20680*/  LEA.HI.X.SX32 R5, R13, R44, 0x2, P5 ;  /* 0x0000002c0d057211 */ /* 0x000fe200028f16ff */
[----:B--2---:R-:W-:Y:S01]  /*20690*/  IMAD R11, R7, UR5, RZ ;  /* 0x00000005070b7c24 */ /* 0x004fe2000f8e02ff */
[----:B------:R-:W-:-:S02]  /*206a0*/  LOP3.LUT R13, R0, 0x64, R3, 0xfe, !PT ;  /* 0x00000064000d7812 */ /* 0x000fc400078efe03 */
[----:B------:R-:W-:Y:S01]  /*206b0*/  ISETP.LT.AND P5, PT, R7, UR11, !P0 ;  /* 0x0000000b07007c0c */ /* 0x000fe2000c7a1270 */
[----:B------:R1:W-:Y:S01]  /*206c0*/  @P2 STG.E desc[UR28][R4.64], R18 ;  /* 0x0000001204002986 */ /* 0x0003e2000c10191c */
[----:B------:R-:W-:Y:S02]  /*206d0*/  LEA.HI.X.SX32 R7, R33, R44, 0x2, P4 ;  /* 0x0000002c21077211 */ /* 0x000fe400020f16ff */
[C---:B------:R-:W-:Y:S01]  /*206e0*/  ISETP.LT.AND P4, PT, R13.reuse, UR11, !P0 ;  /* 0x0000000b0d007c0c */ /* 0x040fe2000c781270 */
[----:B------:R-:W-:Y:S01]  /*206f0*/  IMAD R13, R13, UR5, RZ ;  /* 0x000000050d0d7c24 */ /* 0x000fe2000f8e02ff */
[-C--:B------:R-:W-:Y:S02]  /*20700*/  LEA R8, P6, R9, R68.reuse, 0x2 ;  /* 0x0000004409087211 */ /* 0x080fe400078c10ff */
[----:B------:R-:W-:Y:S02]  /*20710*/  LEA R10, P2, R11, R68, 0x2 ;  /* 0x000000440b0a7211 */ /* 0x000fe400078410ff */
[----:B------:R-:W-:Y:S01]  /*20720*/  LOP3.LUT R16, R0, 0x66, R3, 0xfe, !PT ;  /* 0x0000006600107812 */ /* 0x000fe200078efe03 */
[----:B------:R2:W-:Y:S01]  /*20730*/  @P1 STG.E desc[UR28][R6.64], R19 ;  /* 0x0000001306001986 */ /* 0x0005e2000c10191c */
[----:B------:R-:W-:-:S02]  /*20740*/  LEA.HI.X.SX32 R9, R9, R44, 0x2, P6 ;  /* 0x0000002c09097211 */ /* 0x000fc400030f16ff */
[----:B------:R-:W-:Y:S02]  /*20750*/  LEA.HI.X.SX32 R11, R11, R44, 0x2, P2 ;  /* 0x0000002c0b0b7211 */ /* 0x000fe400010f16ff */
[C-C-:B------:R-:W-:Y:S02]  /*20760*/  LOP3.LUT R15, R0.reuse, 0x68, R3.reuse, 0xfe, !PT ;  /* 0x00000068000f7812 */ /* 0x140fe400078efe03 */
[C---:B-1----:R-:W-:Y:S01]  /*20770*/  LEA R4, P2, R13.reuse, R68, 0x2 ;  /* 0x000000440d047211 */ /* 0x042fe200078410ff */
[----:B------:R1:W-:Y:S01]  /*20780*/  @P3 STG.E desc[UR28][R8.64], R20 ;  /* 0x0000001408003986 */ /* 0x0003e2000c10191c */
[--C-:B------:R-:W-:Y:S01]  /*20790*/  LOP3.LUT R14, R0, 0x6a, R3.reuse, 0xfe, !PT ;  /* 0x0000006a000e7812 */ /* 0x100fe200078efe03 */
[----:B--2---:R-:W-:Y:S01]  /*207a0*/  IMAD R7, R16, UR5, RZ ;  /* 0x0000000510077c24 */ /* 0x004fe2000f8e02ff */
[----:B------:R-:W-:Y:S02]  /*207b0*/  LEA.HI.X.SX32 R5, R13, R44, 0x2, P2 ;  /* 0x0000002c0d057211 */ /* 0x000fe400010f16ff */
[----:B------:R-:W-:-:S02]  /*207c0*/  LOP3.LUT R12, R0, 0x6c, R3, 0xfe, !PT ;  /* 0x0000006c000c7812 */ /* 0x000fc400078efe03 */
[----:B------:R-:W-:Y:S02]  /*207d0*/  ISETP.LT.AND P1, PT, R16, UR11, !P0 ;  /* 0x0000000b10007c0c */ /* 0x000fe4000c721270 */
[-C--:B------:R-:W-:Y:S01]  /*207e0*/  LEA R6, P6, R7, R68.reuse, 0x2 ;  /* 0x0000004407067211 */ /* 0x080fe200078c10ff */
[C---:B-1----:R-:W-:Y:S01]  /*207f0*/  IMAD R9, R15.reuse, UR5, RZ ;  /* 0x000000050f097c24 */ /* 0x042fe2000f8e02ff */
[----:B------:R1:W-:Y:S01]  /*20800*/  @P5 STG.E desc[UR28][R10.64], R21 ;  /* 0x000000150a005986 */ /* 0x0003e2000c10191c */
[----:B------:R-:W-:Y:S01]  /*20810*/  ISETP.LT.AND P3, PT, R15, UR11, !P0 ;  /* 0x0000000b0f007c0c */ /* 0x000fe2000c761270 */
[----:B------:R-:W-:Y:S01]  /*20820*/  IMAD R13, R12, UR5, RZ ;  /* 0x000000050c0d7c24 */ /* 0x000fe2000f8e02ff */
[----:B------:R-:W-:Y:S01]  /*20830*/  ISETP.LT.AND P2, PT, R14, UR11, !P0 ;  /* 0x0000000b0e007c0c */ /* 0x000fe2000c741270 */
[----:B------:R2:W-:Y:S01]  /*20840*/  @P4 STG.E desc[UR28][R4.64], R22 ;  /* 0x0000001604004986 */ /* 0x0005e2000c10191c */
[----:B------:R-:W-:Y:S02]  /*20850*/  LEA R8, P4, R9, R68, 0x2 ;  /* 0x0000004409087211 */ /* 0x000fe400078810ff */
[----:B------:R-:W-:-:S02]  /*20860*/  LEA.HI.X.SX32 R7, R7, R44, 0x2, P6 ;  /* 0x0000002c07077211 */ /* 0x000fc400030f16ff */
[----:B------:R-:W-:Y:S01]  /*20870*/  ISETP.LT.AND P6, PT, R12, UR11, !P0 ;  /* 0x0000000b0c007c0c */ /* 0x000fe2000c7c1270 */
[----:B-1----:R-:W-:Y:S01]  /*20880*/  IMAD R11, R14, UR5, RZ ;  /* 0x000000050e0b7c24 */ /* 0x002fe2000f8e02ff */
[----:B------:R-:W-:Y:S02]  /*20890*/  LEA.HI.X.SX32 R9, R9, R44, 0x2, P4 ;  /* 0x0000002c09097211 */ /* 0x000fe400020f16ff */
[-C--:B------:R-:W-:Y:S02]  /*208a0*/  LEA R12, P4, R13, R68.reuse, 0x2 ;  /* 0x000000440d0c7211 */ /* 0x080fe400078810ff */
[C---:B------:R-:W-:Y:S02]  /*208b0*/  LEA R10, P5, R11.reuse, R68, 0x2 ;  /* 0x000000440b0a7211 */ /* 0x040fe400078a10ff */
[----:B--2---:R-:W-:Y:S01]  /*208c0*/  LOP3.LUT R5, R0, 0x6e, R3, 0xfe, !PT ;  /* 0x0000006e00057812 */ /* 0x004fe200078efe03 */
[----:B------:R1:W-:Y:S01]  /*208d0*/  @P1 STG.E desc[UR28][R6.64], R23 ;  /* 0x0000001706001986 */ /* 0x0003e2000c10191c */
[----:B------:R-:W-:-:S02]  /*208e0*/  LEA.HI.X.SX32 R11, R11, R44, 0x2, P5 ;  /* 0x0000002c0b0b7211 */ /* 0x000fc400028f16ff */
[C-C-:B------:R-:W-:Y:S01]  /*208f0*/  LOP3.LUT R15, R0.reuse, 0x70, R3.reuse, 0xfe, !PT ;  /* 0x00000070000f7812 */ /* 0x140fe200078efe03 */
[----:B------:R-:W2:Y:S01]  /*20900*/  LDS.128 R20, [R2+0x800] ;  /* 0x0008000002147984 */ /* 0x000ea20000000c00 */
[----:B------:R-:W-:Y:S02]  /*20910*/  LEA.HI.X.SX32 R13, R13, R44, 0x2, P4 ;  /* 0x0000002c0d0d7211 */ /* 0x000fe400020f16ff */
[----:B------:R-:W-:Y:S01]  /*20920*/  LOP3.LUT R4, R0, 0x72, R3, 0xfe, !PT ;  /* 0x0000007200047812 */ /* 0x000fe200078efe03 */
[----:B------:R3:W-:Y:S01]  /*20930*/  @P3 STG.E desc[UR28][R8.64], R24 ;  /* 0x0000001808003986 */ /* 0x0007e2000c10191c */
[C---:B------:R-:W-:Y:S01]  /*20940*/  ISETP.LT.AND P4, PT, R5.reuse, UR11, !P0 ;  /* 0x0000000b05007c0c */ /* 0x040fe2000c781270 */
[----:B------:R-:W-:Y:S01]  /*20950*/  IMAD R5, R5, UR5, RZ ;  /* 0x0000000505057c24 */ /* 0x000fe2000f8e02ff */
[C---:B------:R-:W-:Y:S01]  /*20960*/  ISETP.LT.AND P5, PT, R15.reuse, UR11, !P0 ;  /* 0x0000000b0f007c0c */ /* 0x040fe2000c7a1270 */
[----:B------:R-:W-:Y:S01]  /*20970*/  @P2 STG.E desc[UR28][R10.64], R25 ;  /* 0x000000190a002986 */ /* 0x000fe2000c10191c */
[----:B-1----:R-:W-:-:S03]  /*20980*/  IMAD R7, R15, UR5, RZ ;  /* 0x000000050f077c24 */ /* 0x002fc6000f8e02ff */
[----:B------:R1:W-:Y:S01]  /*20990*/  @P6 STG.E desc[UR28][R12.64], R26 ;  /* 0x0000001a0c006986 */ /* 0x0003e2000c10191c */
[C---:B------:R-:W-:Y:S01]  /*209a0*/  ISETP.LT.AND P6, PT, R4.reuse, UR11, !P0 ;  /* 0x0000000b04007c0c */ /* 0x040fe2000c7c1270 */
[----:B---3--:R-:W-:Y:S01]  /*209b0*/  IMAD R9, R4, UR5, RZ ;  /* 0x0000000504097c24 */ /* 0x008fe2000f8e02ff */
[-C--:B------:R-:W-:Y:S02]  /*209c0*/  LEA R4, P1, R5, R68.reuse, 0x2 ;  /* 0x0000004405047211 */ /* 0x080fe400078210ff */
[-C--:B------:R-:W-:Y:S02]  /*209d0*/  LEA R6, P2, R7, R68.reuse, 0x2 ;  /* 0x0000004407067211 */ /* 0x080fe400078410ff */
[C-C-:B------:R-:W-:Y:S02]  /*209e0*/  LOP3.LUT R17, R0.reuse, 0x74, R3.reuse, 0xfe, !PT ;  /* 0x0000007400117812 */ /* 0x140fe400078efe03 */
[----:B------:R-:W-:Y:S02]  /*209f0*/  LOP3.LUT R16, R0, 0x76, R3, 0xfe, !PT ;  /* 0x0000007600107812 */ /* 0x000fe400078efe03 */
[----:B------:R-:W-:-:S02]  /*20a00*/  LEA R8, P3, R9, R68, 0x2 ;  /* 0x0000004409087211 */ /* 0x000fc400078610ff */
[-C--:B------:R-:W-:Y:S02]  /*20a10*/  LEA.HI.X.SX32 R5, R5, R44.reuse, 0x2, P1 ;  /* 0x0000002c05057211 */ /* 0x080fe400008f16ff */
[C-C-:B------:R-:W-:Y:S02]  /*20a20*/  LOP3.LUT R14, R0.reuse, 0x78, R3.reuse, 0xfe, !PT ;  /* 0x00000078000e7812 */ /* 0x140fe400078efe03 */
[C-C-:B------:R-:W-:Y:S02]  /*20a30*/  LOP3.LUT R15, R0.reuse, 0x7a, R3.reuse, 0xfe, !PT ;  /* 0x0000007a000f7812 */ /* 0x140fe400078efe03 */
[--C-:B-1----:R-:W-:Y:S02]  /*20a40*/  LOP3.LUT R12, R0, 0x7c, R3.reuse, 0xfe, !PT ;  /* 0x0000007c000c7812 */ /* 0x102fe400078efe03 */
[-C--:B------:R-:W-:Y:S01]  /*20a50*/  LEA.HI.X.SX32 R7, R7, R44.reuse, 0x2, P2 ;  /* 0x0000002c07077211 */ /* 0x080fe200010f16ff */
[----:B------:R-:W-:Y:S01]  /*20a60*/  IMAD R11, R16, UR5, RZ ;  /* 0x00000005100b7c24 */ /* 0x000fe2000f8e02ff */
[----:B------:R-:W-:Y:S01]  /*20a70*/  LOP3.LUT R0, R0, 0x7e, R3, 0xfe, !PT ;  /* 0x0000007e00007812 */ /* 0x000fe200078efe03 */
[----:B------:R-:W-:Y:S01]  /*20a80*/  IMAD R3, R17, UR5, RZ ;  /* 0x0000000511037c24 */ /* 0x000fe2000f8e02ff */
[----:B------:R-:W-:Y:S01]  /*20a90*/  LEA.HI.X.SX32 R9, R9, R44, 0x2, P3 ;  /* 0x0000002c09097211 */ /* 0x000fe200018f16ff */
[----:B------:R1:W-:Y:S01]  /*20aa0*/  @P4 STG.E desc[UR28][R4.64], R27 ;  /* 0x0000001b04004986 */ /* 0x0003e2000c10191c */
[----:B------:R-:W-:Y:S01]  /*20ab0*/  ISETP.LT.AND P2, PT, R15, UR11, !P0 ;  /* 0x0000000b0f007c0c */ /* 0x000fe2000c741270 */
[----:B------:R-:W-:-:S02]  /*20ac0*/  IMAD R13, R14, UR5, RZ ;  /* 0x000000050e0d7c24 */ /* 0x000fc4000f8e02ff */
[----:B------:R3:W-:Y:S01]  /*20ad0*/  @P5 STG.E desc[UR28][R6.64], R28 ;  /* 0x0000001c06005986 */ /* 0x0007e2000c10191c */
[----:B------:R-:W-:-:S03]  /*20ae0*/  IMAD R15, R15, UR5, RZ ;  /* 0x000000050f0f7c24 */ /* 0x000fc6000f8e02ff */
[----:B------:R4:W-:Y:S01]  /*20af0*/  @P6 STG.E desc[UR28][R8.64], R29 ;  /* 0x0000001d08006986 */ /* 0x0009e2000c10191c */
[-C--:B------:R-:W-:Y:S02]  /*20b00*/  LEA R2, P6, R3, R68.reuse, 0x2 ;  /* 0x0000004403027211 */ /* 0x080fe400078c10ff */
[----:B-1----:R-:W-:Y:S02]  /*20b10*/  LEA R4, P1, R11, R68, 0x2 ;  /* 0x000000440b047211 */ /* 0x002fe400078210ff */
[----:B------:R-:W-:Y:S01]  /*20b20*/  ISETP.LT.AND P5, PT, R17, UR11, !P0 ;  /* 0x0000000b11007c0c */ /* 0x000fe2000c7a1270 */
[----:B------:R-:W-:Y:S01]  /*20b30*/  IMAD R17, R12, UR5, RZ ;  /* 0x000000050c117c24 */ /* 0x000fe2000f8e02ff */
[-C--:B------:R-:W-:Y:S02]  /*20b40*/  LEA.HI.X.SX32 R3, R3, R44.reuse, 0x2, P6 ;  /* 0x0000002c03037211 */ /* 0x080fe400030f16ff */
[----:B------:R-:W-:Y:S02]  /*20b50*/  LEA.HI.X.SX32 R5, R11, R44, 0x2, P1 ;  /* 0x0000002c0b057211 */ /* 0x000fe400008f16ff */
[----:B---3--:R-:W-:-:S02]  /*20b60*/  LEA R6, P6, R13, R68, 0x2 ;  /* 0x000000440d067211 */ /* 0x008fc400078c10ff */
[----:B----4-:R-:W-:Y:S02]  /*20b70*/  LEA R8, P1, R15, R68, 0x2 ;  /* 0x000000440f087211 */ /* 0x010fe400078210ff */
[----:B------:R-:W-:Y:S02]  /*20b80*/  ISETP.LT.AND P4, PT, R16, UR11, !P0 ;  /* 0x0000000b10007c0c */ /* 0x000fe4000c781270 */
[----:B------:R-:W-:Y:S01]  /*20b90*/  ISETP.LT.AND P3, PT, R14, UR11, !P0 ;  /* 0x0000000b0e007c0c */ /* 0x000fe2000c761270 */
[----:B------:R-:W-:Y:S01]  /*20ba0*/  IMAD R19, R0, UR5, RZ ;  /* 0x0000000500137c24 */ /* 0x000fe2000f8e02ff */
[-C--:B------:R-:W-:Y:S02]  /*20bb0*/  LEA.HI.X.SX32 R7, R13, R44.reuse, 0x2, P6 ;  /* 0x0000002c0d077211 */ /* 0x080fe400030f16ff */
[----:B------:R-:W-:Y:S02]  /*20bc0*/  LEA.HI.X.SX32 R9, R15, R44, 0x2, P1 ;  /* 0x0000002c0f097211 */ /* 0x000fe400008f16ff */
[----:B------:R-:W-:-:S02]  /*20bd0*/  LEA R10, P6, R17, R68, 0x2 ;  /* 0x00000044110a7211 */ /* 0x000fc400078c10ff */
[----:B------:R-:W-:Y:S02]  /*20be0*/  ISETP.LT.AND P1, PT, R12, UR11, !P0 ;  /* 0x0000000b0c007c0c */ /* 0x000fe4000c721270 */
[----:B------:R-:W-:Y:S02]  /*20bf0*/  ISETP.LT.AND P0, PT, R0, UR11, !P0 ;  /* 0x0000000b00007c0c */ /* 0x000fe4000c701270 */
[----:B------:R-:W-:Y:S02]  /*20c00*/  LEA.HI.X.SX32 R11, R17, R44, 0x2, P6 ;  /* 0x0000002c110b7211 */ /* 0x000fe400030f16ff */
[C---:B------:R-:W-:Y:S01]  /*20c10*/  LEA R68, P6, R19.reuse, R68, 0x2 ;  /* 0x0000004413447211 */ /* 0x040fe200078c10ff */
[----:B------:R1:W-:Y:S03]  /*20c20*/  @P5 STG.E desc[UR28][R2.64], R30 ;  /* 0x0000001e02005986 */ /* 0x0003e6000c10191c */
[----:B------:R-:W-:Y:S01]  /*20c30*/  LEA.HI.X.SX32 R69, R19, R44, 0x2, P6 ;  /* 0x0000002c13457211 */ /* 0x000fe200030f16ff */
[----:B------:R1:W-:Y:S04]  /*20c40*/  @P4 STG.E desc[UR28][R4.64], R31 ;  /* 0x0000001f04004986 */ /* 0x0003e8000c10191c */
[----:B--2---:R1:W-:Y:S04]  /*20c50*/  @P3 STG.E desc[UR28][R6.64], R20 ;  /* 0x0000001406003986 */ /* 0x0043e8000c10191c */
[----:B------:R1:W-:Y:S04]  /*20c60*/  @P2 STG.E desc[UR28][R8.64], R21 ;  /* 0x0000001508002986 */ /* 0x0003e8000c10191c */
[----:B------:R1:W-:Y:S04]  /*20c70*/  @P1 STG.E desc[UR28][R10.64], R22 ;  /* 0x000000160a001986 */ /* 0x0003e8000c10191c */
[----:B------:R1:W-:Y:S01]  /*20c80*/  @P0 STG.E desc[UR28][R68.64], R23 ;  /* 0x0000001744000986 */ /* 0x0003e2000c10191c */
[----:B------:R-:W-:Y:S06]  /*20c90*/  BAR.SYNC.DEFER_BLOCKING 0x0 ;  /* 0x0000000000007b1d */ /* 0x000fec0000010000 */
[----:B------:R-:W-:Y:S05]  /*20ca0*/  BRA.U UP0, `(.L_x_13) ;  /* 0x0000000100a07547 */ /* 0x000fea000b800000 */
[----:B------:R-:W2:Y:S01]  /*20cb0*/  S2UR UR5, SR_CgaCtaId ;  /* 0x00000000000579c3 */ /* 0x000ea20000008800 */
[----:B------:R-:W-:Y:S01]  /*20cc0*/  NOP ;  /* 0x0000000000007918 */ /* 0x000fe20000000000 */
[----:B------:R-:W-:Y:S01]  /*20cd0*/  UMOV UR4, 0x50 ;  /* 0x0000005000047882 */ /* 0x000fe20000000000 */
[----:B------:R-:W-:Y:S02]  /*20ce0*/  IMAD.U32 R0, RZ, RZ, UR7 ;  /* 0x00000007ff007e24 */ /* 0x000fe4000f8e00ff */
[----:B-1----:R-:W-:Y:S02]  /*20cf0*/  IMAD.MOV.U32 R3, RZ, RZ, 0xf ;  /* 0x0000000fff037424 */ /* 0x002fe400078e00ff */
[----:B------:R-:W-:Y:S01]  /*20d00*/  IMAD.MOV.U32 R7, RZ, RZ, 0x1 ;  /* 0x00000001ff077424 */ /* 0x000fe200078e00ff */
[----:B------:R-:W-:-:S04]  /*20d10*/  LOP3.LUT R0, R0, 0xffff, RZ, 0xc0, !PT ;  /* 0x0000ffff00007812 */ /* 0x000fc800078ec0ff */
[----:B------:R-:W-:-:S05]  /*20d20*/  SHF.R.U32.HI R0, RZ, 0x5, R0 ;  /* 0x00000005ff007819 */ /* 0x000fca0000011600 */
[----:B------:R-:W-:Y:S01]  /*20d30*/  VIADD R2, R0, 0x10 ;  /* 0x0000001000027836 */ /* 0x000fe20000000000 */
[----:B------:R-:W-:Y:S01]  /*20d40*/  SHF.L.U32 R0, R3, R0, RZ ;  /* 0x0000000003007219 */ /* 0x000fe200000006ff */
[----:B--2---:R-:W-:-:S03]  /*20d50*/  ULEA UR6, UR5, UR4, 0x18 ;  /* 0x0000000405067291 */ /* 0x004fc6000f8ec0ff */
[----:B------:R-:W-:-:S04]  /*20d60*/  SHF.L.U32 R3, R7, R2, RZ ;  /* 0x0000000207037219 */ /* 0x000fc800000006ff */
[----:B------:R-:W-:Y:S02]  /*20d70*/  LOP3.LUT R0, R3, R0, RZ, 0xfc, !PT ;  /* 0x0000000003007212 */ /* 0x000fe400078efcff */
[----:B------:R-:W1:Y:S02]  /*20d80*/  LDS R5, [UR6] ;  /* 0x00000006ff057984 */ /* 0x000e640008000800 */
[C---:B------:R-:W-:Y:S02]  /*20d90*/  LOP3.LUT R2, R0.reuse, 0xffff, RZ, 0xc0, !PT ;  /* 0x0000ffff00027812 */ /* 0x040fe400078ec0ff */
[----:B-1----:R-:W-:-:S04]  /*20da0*/  LOP3.LUT R3, R0, 0xffff, R5, 0x80, !PT ;  /* 0x0000ffff00037812 */ /* 0x002fc800078e8005 */
[----:B------:R-:W-:-:S13]  /*20db0*/  ISETP.NE.AND P0, PT, R3, R2, PT ;  /* 0x000000020300720c */ /* 0x000fda0003f05270 */
[----:B------:R-:W-:Y:S05]  /*20dc0*/  @P0 BRA `(.L_x_14) ;  /* 0x0000000000500947 */ /* 0x000fea0003800000 */
[----:B------:R-:W-:Y:S02]  /*20dd0*/  SHF.R.U32.HI R5, RZ, 0x10, R5 ;  /* 0x00000010ff057819 */ /* 0x000fe40000011605 */
[----:B------:R-:W-:-:S04]  /*20de0*/  SHF.R.U32.HI R2, RZ, 0x10, R0 ;  /* 0x00000010ff027819 */ /* 0x000fc80000011600 */
[----:B------:R-:W-:-:S04]  /*20df0*/  LOP3.LUT R5, R5, R2, RZ, 0xc0, !PT ;  /* 0x0000000205057212 */ /* 0x000fc800078ec0ff */
[----:B------:R-:W-:-:S13]  /*20e00*/  ISETP.NE.AND P0, PT, R5, R2, PT ;  /* 0x000000020500720c */ /* 0x000fda0003f05270 */
[----:B------:R-:W-:Y:S05]  /*20e10*/  @P0 BRA `(.L_x_15) ;  /* 0x0000000000300947 */ /* 0x000fea0003800000 */
[----:B------:R-:W-:Y:S01]  /*20e20*/  R2UR UR4, R0 ;  /* 0x00000000000472ca */ /* 0x000fe200000e0000 */
[----:B------:R-:W-:Y:S01]  /*20e30*/  VOTEU.ANY UR5, UPT, PT ;  /* 0x0000000000057886 */ /* 0x000fe200038e0100 */
[----:B------:R-:W1:Y:S01]  /*20e40*/  S2R R0, SR_LANEID ;  /* 0x0000000000007919 */ /* 0x000e620000000000 */
[----:B------:R-:W-:-:S10]  /*20e50*/  UFLO.U32 UR5, UR5 ;  /* 0x00000005000572bd */ /* 0x000fd400080e0000 */
[----:B------:R-:W-:-:S06]  /*20e60*/  ULOP3.LUT UR4, URZ, UR4, URZ, 0x33, !UPT ;  /* 0x00000004ff047292 */ /* 0x000fcc000f8e33ff */
[----:B------:R-:W-:-:S04]  /*20e70*/  IMAD.U32 R2, RZ, RZ, UR4 ;  /* 0x00000004ff027e24 */ /* 0x000fc8000f8e00ff */
[----:B------:R-:W2:Y:S02]  /*20e80*/  REDUX UR7, R2 ;  /* 0x00000000020773c4 */ /* 0x000ea40000000000 */
[----:B------:R3:W-:Y:S01]  /*20e90*/  UTCATOMSWS.AND URZ, UR4 ;  /* 0x0000000400ff79e3 */ /* 0x0007e20008000000 */
[----:B-1----:R-:W-:Y:S01]  /*20ea0*/  ISETP.EQ.U32.AND P0, PT, R0, UR5, PT ;  /* 0x0000000500007c0c */ /* 0x002fe2000bf02070 */
[----:B--2---:R-:W-:-:S12]  /*20eb0*/  IMAD.U32 R0, RZ, RZ, UR7 ;  /* 0x00000007ff007e24 */ /* 0x004fd8000f8e00ff */
[----:B------:R3:W-:Y:S01]  /*20ec0*/  @P0 ATOMS.AND RZ, [UR6], R0 ;  /* 0x00000000ffff098c */ /* 0x0007e2000a800006 */
[----:B------:R-:W-:Y:S05]  /*20ed0*/  BRA `(.L_x_13) ;  /* 0x0000000000147947 */ /* 0x000fea0003800000 */
.L_x_15:
[----:B------:R-:W-:-:S07]  /*20ee0*/  MOV R2, 0x20f00 ;  /* 0x00020f0000027802 */ /* 0x000fce0000000f00 */
[----:B------:R-:W-:Y:S05]  /*20ef0*/  CALL.REL.NOINC `($__internal_0_$__cuda_sm10x_tcgen05_guardrail_trap_col_being_dealloced_not_returned_by_alloc) ;  /* 0x00000000002c7944 */ /* 0x000fea0003c00000 */
[----:B------:R-:W-:Y:S05]  /*20f00*/  BRA `(.L_x_13) ;  /* 0x0000000000087947 */ /* 0x000fea0003800000 */
.L_x_14:
[----:B------:R-:W-:-:S07]  /*20f10*/  MOV R2, 0x20f30 ;  /* 0x00020f3000027802 */ /* 0x000fce0000000f00 */
[----:B------:R-:W-:Y:S05]  /*20f20*/  CALL.REL.NOINC `($__internal_2_$__cuda_sm10x_tcgen05_guardrail_trap_unallocated_columns_being_dealloced) ;  /* 0x0000000000387944 */ /* 0x000fea0003c00000 */
.L_x_13:
[----:B------:R-:W-:Y:S01]  /*20f30*/  NOP ;  /* 0x0000000000007918 */ /* 0x000fe20000000000 */
[----:B---3--:R-:W-:Y:S05]  /*20f40*/  EXIT ;  /* 0x000000000000794d */ /* 0x008fea0003800000 */
.L_x_9:
[----:B------:R-:W1:Y:S02]  /*20f50*/  SYNCS.PHASECHK.TRANS64.TRYWAIT P4, [UR13], R124 ;  /* 0x0000007cff0075a7 */ /* 0x000e64000808110d */
[----:B-1----:R-:W-:Y:S05]  /*20f60*/  @!P4 BRA `(.L_x_9) ;  /* 0xfffffffc00f8c947 */ /* 0x002fea000383ffff */
[----:B------:R-:W-:Y:S05]  /*20f70*/  BRA `(.L_x_16) ;  /* 0xffffff6c00507947 */ /* 0x000fea000383ffff */
.L_x_12:
[----:B------:R-:W2:Y:S02]  /*20f80*/  SYNCS.PHASECHK.TRANS64.TRYWAIT P1, [UR8], R2 ;  /* 0x00000002ff0075a7 */ /* 0x000ea40008021108 */
[----:B--2---:R-:W-:Y:S05]  /*20f90*/  @!P1 BRA `(.L_x_12) ;  /* 0xfffffffc00f89947 */ /* 0x004fea000383ffff */
[----:B------:R-:W-:Y:S05]  /*20fa0*/  BRA `(.L_x_11) ;  /* 0xffffffdc00147947 */ /* 0x000fea000383ffff */
        .weak           $__internal_0_$__cuda_sm10x_tcgen05_guardrail_trap_col_being_dealloced_not_returned_by_alloc
        .type           $__internal_0_$__cuda_sm10x_tcgen05_guardrail_trap_col_being_dealloced_not_returned_by_alloc,@function
        .size           $__internal_0_$__cuda_sm10x_tcgen05_guardrail_trap_col_being_dealloced_not_returned_by_alloc,($__internal_1_$__cuda_sm10x_tcgen05_guardrail_trap_phase_invalid_during_alloc - $__internal_0_$__cuda_sm10x_tcgen05_guardrail_trap_col_being_dealloced_not_returned_by_alloc)
$__internal_0_$__cuda_sm10x_tcgen05_guardrail_trap_col_being_dealloced_not_returned_by_alloc:
[----:B------:R-:W-:Y:S05]  /*20fb0*/  BPT.TRAP 0x1 ;  /* 0x000000040000795c */ /* 0x000fea0000300000 */
[----:B------:R-:W-:-:S04]  /*20fc0*/  IMAD.MOV.U32 R3, RZ, RZ, 0x0 ;  /* 0x00000000ff037424 */ /* 0x000fc800078e00ff */
[----:B------:R-:W-:Y:S05]  /*20fd0*/  RET.REL.NODEC R2 `(matmul_kernel) ;  /* 0xfffffdf002087950 */ /* 0x000fea0003c3ffff */
        .weak           $__internal_1_$__cuda_sm10x_tcgen05_guardrail_trap_phase_invalid_during_alloc
        .type           $__internal_1_$__cuda_sm10x_tcgen05_guardrail_trap_phase_invalid_during_alloc,@function
        .size           $__internal_1_$__cuda_sm10x_tcgen05_guardrail_trap_phase_invalid_during_alloc,($__internal_2_$__cuda_sm10x_tcgen05_guardrail_trap_unallocated_columns_being_dealloced - $__internal_1_$__cuda_sm10x_tcgen05_guardrail_trap_phase_invalid_during_alloc)
$__internal_1_$__cuda_sm10x_tcgen05_guardrail_trap_phase_invalid_during_alloc:
[----:B------:R-:W-:Y:S05]  /*20fe0*/  BPT.TRAP 0x1 ;  /* 0x000000040000795c */ /* 0x000fea0000300000 */
[----:B------:R-:W-:-:S04]  /*20ff0*/  IMAD.MOV.U32 R3, RZ, RZ, 0x0 ;  /* 0x00000000ff037424 */ /* 0x000fc800078e00ff */
[----:B------:R-:W-:Y:S05]  /*21000*/  RET.REL.NODEC R2 `(matmul_kernel) ;  /* 0xfffffdec02fc7950 */ /* 0x000fea0003c3ffff */
        .weak           $__internal_2_$__cuda_sm10x_tcgen05_guardrail_trap_unallocated_columns_being_dealloced
        .type           $__internal_2_$__cuda_sm10x_tcgen05_guardrail_trap_unallocated_columns_being_dealloced,@function
        .size           $__internal_2_$__cuda_sm10x_tcgen05_guardrail_trap_unallocated_columns_being_dealloced,(.L_x_20 - $__internal_2_$__cuda_sm10x_tcgen05_guardrail_trap_unallocated_columns_being_dealloced)
$__internal_2_$__cuda_sm10x_tcgen05_guardrail_trap_unallocated_columns_being_dealloced:
[----:B------:R-:W-:Y:S05]  /*21010*/  BPT.TRAP 0x1 ;  /* 0x000000040000795c */ /* 0x000fea0000300000 */
[----:B------:R-:W-:-:S04]  /*21020*/  IMAD.MOV.U32 R3, RZ, RZ, 0x0 ;  /* 0x00000000ff037424 */ /* 0x000fc800078e00ff */
[----:B------:R-:W-:Y:S05]  /*21030*/  RET.REL.NODEC R2 `(matmul_kernel) ;  /* 0xfffffdec02f07950 */ /* 0x000fea0003c3ffff */
.L_x_17:
[----:B------:R-:W-:-:S00]  /*21040*/  BRA `(.L_x_17) ;  /* 0xfffffffc00fc7947 */ /* 0x000fc0000383ffff */
[----:B------:R-:W-:-:S00]  /*21050*/  NOP ;  /* 0x0000000000007918 */ /* 0x000fc00000000000 */
        /* <DEDUP_REMOVED lines=10> */
.L_x_20:


//--------------------- .nv.shared.matmul_kernel  --------------------------
	.section	.nv.shared.matmul_kernel,"aw",@nobits
	.sectionflags	@""
	.align	16
	.zero		1024


//--------------------- .nv.shared.reserved.0     --------------------------
	.section	.nv.shared.reserved.0,"aw",@nobits
	.align	8
	.weak		__nv_reservedSMEM_offset_0_alias
	.size		__nv_reservedSMEM_offset_0_alias, 0, 64
	.other		__nv_reservedSMEM_offset_0_alias,@"STO_CUDA_RESERVED_SHARED STV_DEFAULT"
__nv_reservedSMEM_offset_0_alias:
	.zero		0
.nv.shared.reserved.0:
	.zero		64
	.weak		__nv_reservedSMEM_allocation_phase
	.type		__nv_reservedSMEM_allocation_phase,@object
	.size		__nv_reservedSMEM_allocation_phase,(.L_0 - __nv_reservedSMEM_allocation_phase)
__nv_reservedSMEM_allocation_phase:
	.zero		1
.L_0:
	.zero		7
	.weak		__nv_reservedSMEM_devtool_atexit_pc
	.type		__nv_reservedSMEM_devtool_atexit_pc,@object
	.size		__nv_reservedSMEM_devtool_atexit_pc,(__nv_reservedSMEM_allocation_mask - __nv_reservedSMEM_devtool_atexit_pc)
__nv_reservedSMEM_devtool_atexit_pc:
	.zero		8
	.weak		__nv_reservedSMEM_allocation_mask
	.type		__nv_reservedSMEM_allocation_mask,@object
	.size		__nv_reservedSMEM_allocation_mask,(.L_2 - __nv_reservedSMEM_allocation_mask)
__nv_reservedSMEM_allocation_mask:
	.zero		4
.L_2:


//--------------------- .nv.constant0.matmul_kernel --------------------------
	.section	.nv.constant0.matmul_kernel,"a",@progbits
	.sectionflags	@""
	.align	4
.nv.constant0.matmul_kernel:
	.zero		976


//--------------------- SYMBOLS --------------------------

	.type		.nv.reservedSmem.offset0,@object
	.size		.nv.reservedSmem.offset0,0x4
	.type		.nv.reservedSmem.cap,@object
	.size		.nv.reservedSmem.cap,0x4
